// auto-generated by cutlass_sweep.conv — config: {"arch": "sm_100", "cluster_m": 2, "cluster_n": 1, "conv_kind": "wgrad", "dtype": "tf32", "ndim": 3, "tile_k": 64, "tile_m": 128, "tile_n": 128}
#include "cutlass/cutlass.h"
#include "cute/tensor.hpp"
#include "cutlass/kernel_hardware_info.hpp"
#include "cutlass/conv/convolution.h"
#include "cutlass/conv/dispatch_policy.hpp"
#include "cutlass/conv/collective/collective_builder.hpp"
#include "cutlass/conv/kernel/conv_universal.hpp"
#include "cutlass/conv/device/conv_universal_adapter.hpp"
#include "cutlass/epilogue/collective/collective_builder.hpp"

using namespace cute;
using Elem = cutlass::tfloat32_t;
using Acc  = float;
using LayoutAB = cutlass::layout::TensorNDHWC;
using LayoutC  = cutlass::layout::TensorKCSRT;
constexpr auto ConvOp = cutlass::conv::Operator::kWgrad;
using TileShape    = Shape<_128, Shape<_128>, Shape<_64>>;
using ClusterShape = Shape<_2, _1, _1>;

using CollectiveEpilogue = typename cutlass::epilogue::collective::CollectiveBuilder<
    cutlass::arch::Sm100, cutlass::arch::OpClassTensorOp,
    TileShape, ClusterShape,
    cutlass::epilogue::collective::EpilogueTileAuto,
    Acc, Acc,
    Elem, LayoutC, 128 / cutlass::sizeof_bits<Elem>::value,
    Elem, LayoutC, 128 / cutlass::sizeof_bits<Elem>::value,
    cutlass::epilogue::collective::EpilogueScheduleAuto
  >::CollectiveOp;

using CollectiveMainloop = typename cutlass::conv::collective::CollectiveBuilder<
    cutlass::arch::Sm100, cutlass::arch::OpClassTensorOp, ConvOp,
    Elem, LayoutAB, 128 / cutlass::sizeof_bits<Elem>::value,
    Elem, LayoutAB, 128 / cutlass::sizeof_bits<Elem>::value,
    Acc,
    TileShape, ClusterShape,
    cutlass::conv::collective::StageCountAutoCarveout<
        static_cast<int>(sizeof(typename CollectiveEpilogue::SharedStorage))>,
    cutlass::conv::collective::KernelScheduleAuto
  >::CollectiveOp;

using ProblemShape = cutlass::conv::ConvProblemShape<
    ConvOp, CollectiveMainloop::DispatchPolicy::NumSpatialDimensions>;
using ConvKernel = cutlass::conv::kernel::ConvUniversal<
    ProblemShape, CollectiveMainloop, CollectiveEpilogue>;
using Conv = cutlass::conv::device::ConvUniversalAdapter<ConvKernel>;

auto* _anchor = &cutlass::device_kernel<ConvKernel>;


// ===== COMPILED SASS (sm_100a) =====

	.target	sm_100a

	.elftype	@"ET_EXEC"


//--------------------- .note.nv.tkinfo           --------------------------
	.section	.note.nv.tkinfo,"",@"SHT_NOTE"
	.sectionflags	@"SHF_NOTE_NV_TKINFO"
	.tkinfo
        /*0018*/ 	.word	0x00000002
        /*0030*/ 	.string	""
        /*0030*/ 	.string	"ptxas"
        /*0030*/ 	.string	"Cuda compilation tools, release 13.0, V13.0.88"
        /*0030*/ 	.string	"Build cuda_13.0.r13.0/compiler.36424714_0"
        /*0030*/ 	.string	"-arch sm_100a -m 64 "



//--------------------- .note.nv.cuinfo           --------------------------
	.section	.note.nv.cuinfo,"",@"SHT_NOTE"
	.sectionflags	@"SHF_NOTE_NV_CUINFO"
        /*0018*/ 	.short	0x0002
        /*001a*/ 	.short	0x0064
        /*001c*/ 	.short	0x0082
	.zero		2


//--------------------- .nv.info                  --------------------------
	.section	.nv.info,"",@"SHT_CUDA_INFO"
	.align	4


	//----- nvinfo : EIATTR_REGCOUNT
	.align		4
        /*0000*/ 	.byte	0x04, 0x2f
        /*0002*/ 	.short	(.L_19 - .L_18)
	.align		4
.L_18:
        /*0004*/ 	.word	index@(_ZN7cutlass13device_kernelINS_4conv6kernel13ConvUniversalINS1_16ConvProblemShapeILNS1_8OperatorE2ELi3EEENS1_10collective14CollectiveConvINS1_47MainloopSm100TmaUmmaWarpSpecializedImplicitGemmILS5_2ELi6ELi3ELi1ELi2EN4cute5tupleIJNSA_1CILi2EEENSC_ILi1EEESE_EEEEENSB_IJNSC_ILi128EEENSB_IJSH_EEENSB_IJNSC_ILi64EEEEEEEEENS_10tfloat32_tESM_NSA_8TiledMMAINSA_8MMA_AtomIJNSA_23SM100_MMA_TF32_2x1SM_SSISM_SM_fLi128ELi128ELNSA_4UMMA5MajorE1ELSR_1ELNSQ_7ScaleInE0ELSS_0EEEEEENSA_6LayoutINSB_IJSE_SE_SE_EEENSB_IJNSC_ILi0EEESX_SX_EEEEENSB_IJNSA_10UnderscoreES10_S10_EEEEENS7_6detail27Sm100ImplicitGemmTileTraitsINSA_18SM100_TMA_2SM_LOADENSA_14ComposedLayoutINSA_7SwizzleILi2ELi5ELi2EEENSA_18smem_ptr_flag_bitsILi32EEENSV_INSB_IJNSC_ILi32EEENSC_ILi4EEEEEENSB_IJSE_S1B_EEEEEEEvEENS14_INSA_25SM100_TMA_2SM_LOAD_IM2COLES1G_vEEEENS_8epilogue10collective18CollectiveEpilogueINS1L_23Sm100TmaWarpSpecializedILi4ELi2ELi16ELb1ELb0EEEJNSB_IJSJ_SI_SK_EEENSB_IJNSV_ISJ_SE_EENSV_INSB_IJNSC_ILi16EEESD_EEENSB_IJSE_SJ_EEEEEEEESM_NSB_IJlNSB_IJSE_lllEEESX_EEESM_S1Y_NS1L_6fusion15FusionCallbacksIS1P_NS1Z_17LinearCombinationISM_fSM_fLNS_15FloatRoundStyleE2EEES1Q_S1W_JEEENSA_5SM1004TMEM4LOAD26SM100_TMEM_LOAD_32dp32b16xENSA_13SM90_TMA_LOADENS16_INS17_ILi2ELi4ELi3EEES1A_NSV_INSB_IJNSC_ILi8EEES1S_EEENSB_IJS1S_SE_EEEEEEENSA_39AutoVectorizingCopyWithAssumedAlignmentILi128EEENSA_14SM90_TMA_STOREES2F_S2H_S2H_EEEvvEEEEvNT_6ParamsE)
        /*0008*/ 	.word	0x00000050


	//----- nvinfo : EIATTR_FRAME_SIZE
	.align		4
.L_19:
        /*000c*/ 	.byte	0x04, 0x11
        /*000e*/ 	.short	(.L_21 - .L_20)
	.align		4
.L_20:
        /*0010*/ 	.word	index@($__internal_2_$__cuda_sm10x_tcgen05_guardrail_trap_unallocated_columns_being_dealloced)
        /*0014*/ 	.word	0x00000008


	//----- nvinfo : EIATTR_FRAME_SIZE
	.align		4
.L_21:
        /*0018*/ 	.byte	0x04, 0x11
        /*001a*/ 	.short	(.L_23 - .L_22)
	.align		4
.L_22:
        /*001c*/ 	.word	index@($__internal_1_$__cuda_sm10x_tcgen05_guardrail_trap_phase_invalid_during_alloc)
        /*0020*/ 	.word	0x00000008


	//----- nvinfo : EIATTR_FRAME_SIZE
	.align		4
.L_23:
        /*0024*/ 	.byte	0x04, 0x11
        /*0026*/ 	.short	(.L_25 - .L_24)
	.align		4
.L_24:
        /*0028*/ 	.word	index@($__internal_0_$__cuda_sm10x_tcgen05_guardrail_trap_col_being_dealloced_not_returned_by_alloc)
        /*002c*/ 	.word	0x00000008


	//----- nvinfo : EIATTR_FRAME_SIZE
	.align		4
.L_25:
        /*0030*/ 	.byte	0x04, 0x11
        /*0032*/ 	.short	(.L_27 - .L_26)
	.align		4
.L_26:
        /*0034*/ 	.word	index@(_ZN7cutlass13device_kernelINS_4conv6kernel13ConvUniversalINS1_16ConvProblemShapeILNS1_8OperatorE2ELi3EEENS1_10collective14CollectiveConvINS1_47MainloopSm100TmaUmmaWarpSpecializedImplicitGemmILS5_2ELi6ELi3ELi1ELi2EN4cute5tupleIJNSA_1CILi2EEENSC_ILi1EEESE_EEEEENSB_IJNSC_ILi128EEENSB_IJSH_EEENSB_IJNSC_ILi64EEEEEEEEENS_10tfloat32_tESM_NSA_8TiledMMAINSA_8MMA_AtomIJNSA_23SM100_MMA_TF32_2x1SM_SSISM_SM_fLi128ELi128ELNSA_4UMMA5MajorE1ELSR_1ELNSQ_7ScaleInE0ELSS_0EEEEEENSA_6LayoutINSB_IJSE_SE_SE_EEENSB_IJNSC_ILi0EEESX_SX_EEEEENSB_IJNSA_10UnderscoreES10_S10_EEEEENS7_6detail27Sm100ImplicitGemmTileTraitsINSA_18SM100_TMA_2SM_LOADENSA_14ComposedLayoutINSA_7SwizzleILi2ELi5ELi2EEENSA_18smem_ptr_flag_bitsILi32EEENSV_INSB_IJNSC_ILi32EEENSC_ILi4EEEEEENSB_IJSE_S1B_EEEEEEEvEENS14_INSA_25SM100_TMA_2SM_LOAD_IM2COLES1G_vEEEENS_8epilogue10collective18CollectiveEpilogueINS1L_23Sm100TmaWarpSpecializedILi4ELi2ELi16ELb1ELb0EEEJNSB_IJSJ_SI_SK_EEENSB_IJNSV_ISJ_SE_EENSV_INSB_IJNSC_ILi16EEESD_EEENSB_IJSE_SJ_EEEEEEEESM_NSB_IJlNSB_IJSE_lllEEESX_EEESM_S1Y_NS1L_6fusion15FusionCallbacksIS1P_NS1Z_17LinearCombinationISM_fSM_fLNS_15FloatRoundStyleE2EEES1Q_S1W_JEEENSA_5SM1004TMEM4LOAD26SM100_TMEM_LOAD_32dp32b16xENSA_13SM90_TMA_LOADENS16_INS17_ILi2ELi4ELi3EEES1A_NSV_INSB_IJNSC_ILi8EEES1S_EEENSB_IJS1S_SE_EEEEEEENSA_39AutoVectorizingCopyWithAssumedAlignmentILi128EEENSA_14SM90_TMA_STOREES2F_S2H_S2H_EEEvvEEEEvNT_6ParamsE)
        /*0038*/ 	.word	0x00000008


	//----- nvinfo : EIATTR_MIN_STACK_SIZE
	.align		4
.L_27:
        /*003c*/ 	.byte	0x04, 0x12
        /*003e*/ 	.short	(.L_29 - .L_28)
	.align		4
.L_28:
        /*0040*/ 	.word	index@(_ZN7cutlass13device_kernelINS_4conv6kernel13ConvUniversalINS1_16ConvProblemShapeILNS1_8OperatorE2ELi3EEENS1_10collective14CollectiveConvINS1_47MainloopSm100TmaUmmaWarpSpecializedImplicitGemmILS5_2ELi6ELi3ELi1ELi2EN4cute5tupleIJNSA_1CILi2EEENSC_ILi1EEESE_EEEEENSB_IJNSC_ILi128EEENSB_IJSH_EEENSB_IJNSC_ILi64EEEEEEEEENS_10tfloat32_tESM_NSA_8TiledMMAINSA_8MMA_AtomIJNSA_23SM100_MMA_TF32_2x1SM_SSISM_SM_fLi128ELi128ELNSA_4UMMA5MajorE1ELSR_1ELNSQ_7ScaleInE0ELSS_0EEEEEENSA_6LayoutINSB_IJSE_SE_SE_EEENSB_IJNSC_ILi0EEESX_SX_EEEEENSB_IJNSA_10UnderscoreES10_S10_EEEEENS7_6detail27Sm100ImplicitGemmTileTraitsINSA_18SM100_TMA_2SM_LOADENSA_14ComposedLayoutINSA_7SwizzleILi2ELi5ELi2EEENSA_18smem_ptr_flag_bitsILi32EEENSV_INSB_IJNSC_ILi32EEENSC_ILi4EEEEEENSB_IJSE_S1B_EEEEEEEvEENS14_INSA_25SM100_TMA_2SM_LOAD_IM2COLES1G_vEEEENS_8epilogue10collective18CollectiveEpilogueINS1L_23Sm100TmaWarpSpecializedILi4ELi2ELi16ELb1ELb0EEEJNSB_IJSJ_SI_SK_EEENSB_IJNSV_ISJ_SE_EENSV_INSB_IJNSC_ILi16EEESD_EEENSB_IJSE_SJ_EEEEEEEESM_NSB_IJlNSB_IJSE_lllEEESX_EEESM_S1Y_NS1L_6fusion15FusionCallbacksIS1P_NS1Z_17LinearCombinationISM_fSM_fLNS_15FloatRoundStyleE2EEES1Q_S1W_JEEENSA_5SM1004TMEM4LOAD26SM100_TMEM_LOAD_32dp32b16xENSA_13SM90_TMA_LOADENS16_INS17_ILi2ELi4ELi3EEES1A_NSV_INSB_IJNSC_ILi8EEES1S_EEENSB_IJS1S_SE_EEEEEEENSA_39AutoVectorizingCopyWithAssumedAlignmentILi128EEENSA_14SM90_TMA_STOREES2F_S2H_S2H_EEEvvEEEEvNT_6ParamsE)
        /*0044*/ 	.word	0x00000008
.L_29:


//--------------------- .nv.compat                --------------------------
	.section	.nv.compat,"",@"SHT_CUDA_COMPAT_INFO"
	.align	4
        /*0000*/ 	.byte	0x02, 0x09, 0x01, 0x00, 0x02, 0x02, 0x02, 0x00, 0x02, 0x05, 0x05, 0x00, 0x03, 0x07, 0x01, 0x01
        /*0010*/ 	.byte	0x02, 0x03, 0x01, 0x00, 0x02, 0x06, 0x01, 0x00, 0x04, 0x0b, 0x08, 0x00, 0x09, 0x00, 0x00, 0x00
        /*0020*/ 	.byte	0x00, 0x00, 0x00, 0x00


//--------------------- .nv.info._ZN7cutlass13device_kernelINS_4conv6kernel13ConvUniversalINS1_16ConvProblemShapeILNS1_8OperatorE2ELi3EEENS1_10collective14CollectiveConvINS1_47MainloopSm100TmaUmmaWarpSpecializedImplicitGemmILS5_2ELi6ELi3ELi1ELi2EN4cute5tupleIJNSA_1CILi2EEENSC_ILi1EEESE_EEEEENSB_IJNSC_ILi128EEENSB_IJSH_EEENSB_IJNSC_ILi64EEEEEEEEENS_10tfloat32_tESM_NSA_8TiledMMAINSA_8MMA_AtomIJNSA_23SM100_MMA_TF32_2x1SM_SSISM_SM_fLi128ELi128ELNSA_4UMMA5MajorE1ELSR_1ELNSQ_7ScaleInE0ELSS_0EEEEEENSA_6LayoutINSB_IJSE_SE_SE_EEENSB_IJNSC_ILi0EEESX_SX_EEEEENSB_IJNSA_10UnderscoreES10_S10_EEEEENS7_6detail27Sm100ImplicitGemmTileTraitsINSA_18SM100_TMA_2SM_LOADENSA_14ComposedLayoutINSA_7SwizzleILi2ELi5ELi2EEENSA_18smem_ptr_flag_bitsILi32EEENSV_INSB_IJNSC_ILi32EEENSC_ILi4EEEEEENSB_IJSE_S1B_EEEEEEEvEENS14_INSA_25SM100_TMA_2SM_LOAD_IM2COLES1G_vEEEENS_8epilogue10collective18CollectiveEpilogueINS1L_23Sm100TmaWarpSpecializedILi4ELi2ELi16ELb1ELb0EEEJNSB_IJSJ_SI_SK_EEENSB_IJNSV_ISJ_SE_EENSV_INSB_IJNSC_ILi16EEESD_EEENSB_IJSE_SJ_EEEEEEEESM_NSB_IJlNSB_IJSE_lllEEESX_EEESM_S1Y_NS1L_6fusion15FusionCallbacksIS1P_NS1Z_17LinearCombinationISM_fSM_fLNS_15FloatRoundStyleE2EEES1Q_S1W_JEEENSA_5SM1004TMEM4LOAD26SM100_TMEM_LOAD_32dp32b16xENSA_13SM90_TMA_LOADENS16_INS17_ILi2ELi4ELi3EEES1A_NSV_INSB_IJNSC_ILi8EEES1S_EEENSB_IJS1S_SE_EEEEEEENSA_39AutoVectorizingCopyWithAssumedAlignmentILi128EEENSA_14SM90_TMA_STOREES2F_S2H_S2H_EEEvvEEEEvNT_6ParamsE --------------------------
	.section	.nv.info._ZN7cutlass13device_kernelINS_4conv6kernel13ConvUniversalINS1_16ConvProblemShapeILNS1_8OperatorE2ELi3EEENS1_10collective14CollectiveConvINS1_47MainloopSm100TmaUmmaWarpSpecializedImplicitGemmILS5_2ELi6ELi3ELi1ELi2EN4cute5tupleIJNSA_1CILi2EEENSC_ILi1EEESE_EEEEENSB_IJNSC_ILi128EEENSB_IJSH_EEENSB_IJNSC_ILi64EEEEEEEEENS_10tfloat32_tESM_NSA_8TiledMMAINSA_8MMA_AtomIJNSA_23SM100_MMA_TF32_2x1SM_SSISM_SM_fLi128ELi128ELNSA_4UMMA5MajorE1ELSR_1ELNSQ_7ScaleInE0ELSS_0EEEEEENSA_6LayoutINSB_IJSE_SE_SE_EEENSB_IJNSC_ILi0EEESX_SX_EEEEENSB_IJNSA_10UnderscoreES10_S10_EEEEENS7_6detail27Sm100ImplicitGemmTileTraitsINSA_18SM100_TMA_2SM_LOADENSA_14ComposedLayoutINSA_7SwizzleILi2ELi5ELi2EEENSA_18smem_ptr_flag_bitsILi32EEENSV_INSB_IJNSC_ILi32EEENSC_ILi4EEEEEENSB_IJSE_S1B_EEEEEEEvEENS14_INSA_25SM100_TMA_2SM_LOAD_IM2COLES1G_vEEEENS_8epilogue10collective18CollectiveEpilogueINS1L_23Sm100TmaWarpSpecializedILi4ELi2ELi16ELb1ELb0EEEJNSB_IJSJ_SI_SK_EEENSB_IJNSV_ISJ_SE_EENSV_INSB_IJNSC_ILi16EEESD_EEENSB_IJSE_SJ_EEEEEEEESM_NSB_IJlNSB_IJSE_lllEEESX_EEESM_S1Y_NS1L_6fusion15FusionCallbacksIS1P_NS1Z_17LinearCombinationISM_fSM_fLNS_15FloatRoundStyleE2EEES1Q_S1W_JEEENSA_5SM1004TMEM4LOAD26SM100_TMEM_LOAD_32dp32b16xENSA_13SM90_TMA_LOADENS16_INS17_ILi2ELi4ELi3EEES1A_NSV_INSB_IJNSC_ILi8EEES1S_EEENSB_IJS1S_SE_EEEEEEENSA_39AutoVectorizingCopyWithAssumedAlignmentILi128EEENSA_14SM90_TMA_STOREES2F_S2H_S2H_EEEvvEEEEvNT_6ParamsE,"",@"SHT_CUDA_INFO"
	.sectionflags	@""
	.align	4


	//----- nvinfo : EIATTR_CUDA_API_VERSION
	.align		4
        /*0000*/ 	.byte	0x04, 0x37
        /*0002*/ 	.short	(.L_31 - .L_30)
.L_30:
        /*0004*/ 	.word	0x00000082


	//----- nvinfo : EIATTR_KPARAM_INFO
	.align		4
.L_31:
        /*0008*/ 	.byte	0x04, 0x17
        /*000a*/ 	.short	(.L_33 - .L_32)
.L_32:
        /*000c*/ 	.word	0x00000000
        /*0010*/ 	.short	0x0000
        /*0012*/ 	.short	0x0000
        /*0014*/ 	.byte	0x00, 0xf0, 0x01, 0x24


	//----- nvinfo : EIATTR_AT_ENTRY_FRAGMENTS
	.align		4
.L_33:
        /*0018*/ 	.byte	0x04, 0x4f
        /*001a*/ 	.short	(.L_35 - .L_34)


	//   ....[0]....
.L_34:
        /*001c*/ 	.word	0x00000007


	//----- nvinfo : EIATTR_RESERVED_SMEM_USED
	.align		4
.L_35:
        /*0020*/ 	.byte	0x01, 0x41
	.zero		2


	//----- nvinfo : EIATTR_SPARSE_MMA_MASK
	.align		4
        /*0024*/ 	.byte	0x03, 0x50
        /*0026*/ 	.short	0x0000


	//----- nvinfo : EIATTR_TCGEN05_2CTA_USED
	.align		4
        /*0028*/ 	.byte	0x01, 0x52
	.zero		2


	//----- nvinfo : EIATTR_MAXREG_COUNT
	.align		4
        /*002c*/ 	.byte	0x03, 0x1b
        /*002e*/ 	.short	0x00ff


	//----- nvinfo : EIATTR_NUM_BARRIERS
	.align		4
        /*0030*/ 	.byte	0x02, 0x4c
        /*0032*/ 	.byte	0x07
	.zero		1


	//----- nvinfo : EIATTR_EXTERNS
	.align		4
        /*0034*/ 	.byte	0x04, 0x0f
        /*0036*/ 	.short	(.L_37 - .L_36)


	//   ....[0]....
	.align		4
.L_36:
        /*0038*/ 	.word	index@(__assertfail)


	//----- nvinfo : EIATTR_MERCURY_ISA_VERSION
	.align		4
.L_37:
        /*003c*/ 	.byte	0x03, 0x5f
        /*003e*/ 	.short	0x0101


	//----- nvinfo : EIATTR_INT_WARP_WIDE_INSTR_OFFSETS
	.align		4
        /*0040*/ 	.byte	0x04, 0x31
        /*0042*/ 	.short	(.L_39 - .L_38)


	//   ....[0]....
.L_38:
        /*0044*/ 	.word	0x00000c90


	//   ....[1]....
        /*0048*/ 	.word	0x00000d40


	//   ....[2]....
        /*004c*/ 	.word	0x00004d80


	//   ....[3]....
        /*0050*/ 	.word	0x00004da0


	//   ....[4]....
        /*0054*/ 	.word	0x00004dd0


	//   ....[5]....
        /*0058*/ 	.word	0x00006030


	//   ....[6]....
        /*005c*/ 	.word	0x000060d0


	//   ....[7]....
        /*0060*/ 	.word	0x00006160


	//   ....[8]....
        /*0064*/ 	.word	0x00006200


	//   ....[9]....
        /*0068*/ 	.word	0x000062b0


	//   ....[10]....
        /*006c*/ 	.word	0x00006370


	//   ....[11]....
        /*0070*/ 	.word	0x000063e0


	//   ....[12]....
        /*0074*/ 	.word	0x000064b0


	//   ....[13]....
        /*0078*/ 	.word	0x00006570


	//   ....[14]....
        /*007c*/ 	.word	0x00006600


	//   ....[15]....
        /*0080*/ 	.word	0x00006700


	//   ....[16]....
        /*0084*/ 	.word	0x000067a0


	//----- nvinfo : EIATTR_COOP_GROUP_MASK_REGIDS
	.align		4
.L_39:
        /*0088*/ 	.byte	0x04, 0x29
        /*008a*/ 	.short	(.L_41 - .L_40)


	//   ....[0]....
.L_40:
        /*008c*/ 	.word	0xffffffff


	//   ....[1]....
        /*0090*/ 	.word	0xffffffff


	//   ....[2]....
        /*0094*/ 	.word	0xffffffff


	//   ....[3]....
        /*0098*/ 	.word	0xffffffff


	//   ....[4]....
        /*009c*/ 	.word	0xffffffff


	//   ....[5]....
        /*00a0*/ 	.word	0xffffffff


	//   ....[6]....
        /*00a4*/ 	.word	0xffffffff


	//   ....[7]....
        /*00a8*/ 	.word	0xffffffff


	//   ....[8]....
        /*00ac*/ 	.word	0xffffffff


	//   ....[9]....
        /*00b0*/ 	.word	0xffffffff


	//   ....[10]....
        /*00b4*/ 	.word	0xffffffff


	//   ....[11]....
        /*00b8*/ 	.word	0xffffffff


	//   ....[12]....
        /*00bc*/ 	.word	0xffffffff


	//----- nvinfo : EIATTR_COOP_GROUP_INSTR_OFFSETS
	.align		4
.L_41:
        /*00c0*/ 	.byte	0x04, 0x28
        /*00c2*/ 	.short	(.L_43 - .L_42)


	//   ....[0]....
.L_42:
        /*00c4*/ 	.word	0x000000d0


	//   ....[1]....
        /*00c8*/ 	.word	0x00000540


	//   ....[2]....
        /*00cc*/ 	.word	0x00000720


	//   ....[3]....
        /*00d0*/ 	.word	0x000008c0


	//   ....[4]....
        /*00d4*/ 	.word	0x000009c0


	//   ....[5]....
        /*00d8*/ 	.word	0x00000b10


	//   ....[6]....
        /*00dc*/ 	.word	0x00000db0


	//   ....[7]....
        /*00e0*/ 	.word	0x00002cd0


	//   ....[8]....
        /*00e4*/ 	.word	0x00003a50


	//   ....[9]....
        /*00e8*/ 	.word	0x00003f20


	//   ....[10]....
        /*00ec*/ 	.word	0x00003f50


	//   ....[11]....
        /*00f0*/ 	.word	0x00004c90


	//   ....[12]....
        /*00f4*/ 	.word	0x00004ea0


	//----- nvinfo : EIATTR_VRC_CTA_INIT_COUNT
	.align		4
.L_43:
        /*00f8*/ 	.byte	0x02, 0x4a
        /*00fa*/ 	.byte	0x80
	.zero		1


	//----- nvinfo : EIATTR_SYSCALL_OFFSETS
	.align		4
        /*00fc*/ 	.byte	0x04, 0x46
        /*00fe*/ 	.short	(.L_45 - .L_44)


	//   ....[0]....
.L_44:
        /*0100*/ 	.word	0x000079d0


	//   ....[1]....
        /*0104*/ 	.word	0x00007ac0


	//   ....[2]....
        /*0108*/ 	.word	0x00008290


	//   ....[3]....
        /*010c*/ 	.word	0x00008c60


	//   ....[4]....
        /*0110*/ 	.word	0x000095f0


	//   ....[5]....
        /*0114*/ 	.word	0x00009f70


	//----- nvinfo : EIATTR_MBARRIER_INSTR_OFFSETS
	.align		4
.L_45:
        /*0118*/ 	.byte	0x04, 0x39
        /*011a*/ 	.short	(.L_47 - .L_46)


	//   ....[0]....
.L_46:
        /*011c*/ 	.word	0x00000650
        /*0120*/ 	.word	0x000000ff
        /*0124*/ 	.word	0x00000000
        /*0128*/ 	.short	0x0100
        /*012a*/ 	.byte	0x04
	.zero		1


	//   ....[1]....
        /*012c*/ 	.word	0x00000660
        /*0130*/ 	.word	0x000000ff
        /*0134*/ 	.word	0x00000030
        /*0138*/ 	.short	0x0100
        /*013a*/ 	.byte	0x04
	.zero		1


	//   ....[2]....
        /*013c*/ 	.word	0x00000670
        /*0140*/ 	.word	0x000000ff
        /*0144*/ 	.word	0x00000008
        /*0148*/ 	.short	0x0100
        /*014a*/ 	.byte	0x04
	.zero		1


	//   ....[3]....
        /*014c*/ 	.word	0x00000680
        /*0150*/ 	.word	0x000000ff
        /*0154*/ 	.word	0x00000038
        /*0158*/ 	.short	0x0100
        /*015a*/ 	.byte	0x04
	.zero		1


	//   ....[4]....
        /*015c*/ 	.word	0x00000690
        /*0160*/ 	.word	0x000000ff
        /*0164*/ 	.word	0x00000010
        /*0168*/ 	.short	0x0100
        /*016a*/ 	.byte	0x04
	.zero		1


	//   ....[5]....
        /*016c*/ 	.word	0x000006a0
        /*0170*/ 	.word	0x000000ff
        /*0174*/ 	.word	0x00000040
        /*0178*/ 	.short	0x0100
        /*017a*/ 	.byte	0x04
	.zero		1


	//   ....[6]....
        /*017c*/ 	.word	0x000006b0
        /*0180*/ 	.word	0x000000ff
        /*0184*/ 	.word	0x00000018
        /*0188*/ 	.short	0x0100
        /*018a*/ 	.byte	0x04
	.zero		1


	//   ....[7]....
        /*018c*/ 	.word	0x000006c0
        /*0190*/ 	.word	0x000000ff
        /*0194*/ 	.word	0x00000048
        /*0198*/ 	.short	0x0100
        /*019a*/ 	.byte	0x04
	.zero		1


	//   ....[8]....
        /*019c*/ 	.word	0x000006d0
        /*01a0*/ 	.word	0x000000ff
        /*01a4*/ 	.word	0x00000020
        /*01a8*/ 	.short	0x0100
        /*01aa*/ 	.byte	0x04
	.zero		1


	//   ....[9]....
        /*01ac*/ 	.word	0x000006e0
        /*01b0*/ 	.word	0x000000ff
        /*01b4*/ 	.word	0x00000050
        /*01b8*/ 	.short	0x0100
        /*01ba*/ 	.byte	0x04
	.zero		1


	//   ....[10]....
        /*01bc*/ 	.word	0x000006f0
        /*01c0*/ 	.word	0x000000ff
        /*01c4*/ 	.word	0x00000028
        /*01c8*/ 	.short	0x0100
        /*01ca*/ 	.byte	0x04
	.zero		1


	//   ....[11]....
        /*01cc*/ 	.word	0x00000700
        /*01d0*/ 	.word	0x000000ff
        /*01d4*/ 	.word	0x00000058
        /*01d8*/ 	.short	0x0100
        /*01da*/ 	.byte	0x04
	.zero		1


	//   ....[12]....
        /*01dc*/ 	.word	0x00000830
        /*01e0*/ 	.word	0x000000ff
        /*01e4*/ 	.word	0x00000060
        /*01e8*/ 	.short	0x0100
        /*01ea*/ 	.byte	0x04
	.zero		1


	//   ....[13]....
        /*01ec*/ 	.word	0x00000840
        /*01f0*/ 	.word	0x000000ff
        /*01f4*/ 	.word	0x00000080
        /*01f8*/ 	.short	0x0100
        /*01fa*/ 	.byte	0x04
	.zero		1


	//   ....[14]....
        /*01fc*/ 	.word	0x00000850
        /*0200*/ 	.word	0x000000ff
        /*0204*/ 	.word	0x00000068
        /*0208*/ 	.short	0x0100
        /*020a*/ 	.byte	0x04
	.zero		1


	//   ....[15]....
        /*020c*/ 	.word	0x00000860
        /*0210*/ 	.word	0x000000ff
        /*0214*/ 	.word	0x00000088
        /*0218*/ 	.short	0x0100
        /*021a*/ 	.byte	0x04
	.zero		1


	//   ....[16]....
        /*021c*/ 	.word	0x00000870
        /*0220*/ 	.word	0x000000ff
        /*0224*/ 	.word	0x00000070
        /*0228*/ 	.short	0x0100
        /*022a*/ 	.byte	0x04
	.zero		1


	//   ....[17]....
        /*022c*/ 	.word	0x00000880
        /*0230*/ 	.word	0x000000ff
        /*0234*/ 	.word	0x00000090
        /*0238*/ 	.short	0x0100
        /*023a*/ 	.byte	0x04
	.zero		1


	//   ....[18]....
        /*023c*/ 	.word	0x00000890
        /*0240*/ 	.word	0x000000ff
        /*0244*/ 	.word	0x00000078
        /*0248*/ 	.short	0x0100
        /*024a*/ 	.byte	0x04
	.zero		1


	//   ....[19]....
        /*024c*/ 	.word	0x000008a0
        /*0250*/ 	.word	0x000000ff
        /*0254*/ 	.word	0x00000098
        /*0258*/ 	.short	0x0100
        /*025a*/ 	.byte	0x04
	.zero		1


	//   ....[20]....
        /*025c*/ 	.word	0x00000990
        /*0260*/ 	.word	0x000000ff
        /*0264*/ 	.word	0x000000a0
        /*0268*/ 	.short	0x0100
        /*026a*/ 	.byte	0x04
	.zero		1


	//   ....[21]....
        /*026c*/ 	.word	0x000009a0
        /*0270*/ 	.word	0x000000ff
        /*0274*/ 	.word	0x000000a8
        /*0278*/ 	.short	0x0100
        /*027a*/ 	.byte	0x04
	.zero		1


	//   ....[22]....
        /*027c*/ 	.word	0x00000ae0
        /*0280*/ 	.word	0x000000ff
        /*0284*/ 	.word	0x000000b0
        /*0288*/ 	.short	0x0100
        /*028a*/ 	.byte	0x06
	.zero		1


	//   ....[23]....
        /*028c*/ 	.word	0x00000af0
        /*0290*/ 	.word	0x000000ff
        /*0294*/ 	.word	0x000000b8
        /*0298*/ 	.short	0x0100
        /*029a*/ 	.byte	0x06
	.zero		1


	//   ....[24]....
        /*029c*/ 	.word	0x00000c30
        /*02a0*/ 	.word	0x000000ff
        /*02a4*/ 	.word	0x000000c0
        /*02a8*/ 	.short	0x0100
        /*02aa*/ 	.byte	0x04
	.zero		1


	//   ....[25]....
        /*02ac*/ 	.word	0x00000c40
        /*02b0*/ 	.word	0x000000ff
        /*02b4*/ 	.word	0x000000d0
        /*02b8*/ 	.short	0x0100
        /*02ba*/ 	.byte	0x04
	.zero		1


	//   ....[26]....
        /*02bc*/ 	.word	0x00000c50
        /*02c0*/ 	.word	0x000000ff
        /*02c4*/ 	.word	0x000000c8
        /*02c8*/ 	.short	0x0100
        /*02ca*/ 	.byte	0x04
	.zero		1


	//   ....[27]....
        /*02cc*/ 	.word	0x00000c60
        /*02d0*/ 	.word	0x000000ff
        /*02d4*/ 	.word	0x000000d8
        /*02d8*/ 	.short	0x0100
        /*02da*/ 	.byte	0x04
	.zero		1


	//   ....[28]....
        /*02dc*/ 	.word	0x00000d60
        /*02e0*/ 	.word	0x000000ff
        /*02e4*/ 	.word	0x000000e0
        /*02e8*/ 	.short	0x0100
        /*02ea*/ 	.byte	0x06
	.zero		1


	//   ....[29]....
        /*02ec*/ 	.word	0x00001d70
        /*02f0*/ 	.word	0x000000ff
        /*02f4*/ 	.word	0x00000030
        /*02f8*/ 	.short	0x010a
        /*02fa*/ 	.byte	0x08
	.zero		1


	//   ....[30]....
        /*02fc*/ 	.word	0x00002100
        /*0300*/ 	.word	0x000000ff
        /*0304*/ 	.word	0x00000030
        /*0308*/ 	.short	0x010a
        /*030a*/ 	.byte	0x0c
	.zero		1


	//   ....[31]....
        /*030c*/ 	.word	0x000022b0
        /*0310*/ 	.word	0x000000ff
        /*0314*/ 	.word	0x00000030
        /*0318*/ 	.short	0x010a
        /*031a*/ 	.byte	0x08
	.zero		1


	//   ....[32]....
        /*031c*/ 	.word	0x000025f0
        /*0320*/ 	.word	0x000000ff
        /*0324*/ 	.word	0x000000a8
        /*0328*/ 	.short	0x0101
        /*032a*/ 	.byte	0x2a
	.zero		1


	//   ....[33]....
        /*032c*/ 	.word	0x00002620
        /*0330*/ 	.word	0x000000ff
        /*0334*/ 	.word	0x00000030
        /*0338*/ 	.short	0x010a
        /*033a*/ 	.byte	0x04
	.zero		1


	//   ....[34]....
        /*033c*/ 	.word	0x00002800
        /*0340*/ 	.word	0x000000ff
        /*0344*/ 	.word	0x00000030
        /*0348*/ 	.short	0x010a
        /*034a*/ 	.byte	0x0b
	.zero		1


	//   ....[35]....
        /*034c*/ 	.word	0x000029b0
        /*0350*/ 	.word	0x000000ff
        /*0354*/ 	.word	0x00000030
        /*0358*/ 	.short	0x010a
        /*035a*/ 	.byte	0x08
	.zero		1


	//   ....[36]....
        /*035c*/ 	.word	0x00002ce0
        /*0360*/ 	.word	0x000000ff
        /*0364*/ 	.word	0x000000b0
        /*0368*/ 	.short	0x010a
        /*036a*/ 	.byte	0x2a
	.zero		1


	//   ....[37]....
        /*036c*/ 	.word	0x00002da0
        /*0370*/ 	.word	0x000000ff
        /*0374*/ 	.word	0x00000000
        /*0378*/ 	.short	0x0101
        /*037a*/ 	.byte	0x04
	.zero		1


	//   ....[38]....
        /*037c*/ 	.word	0x00003390
        /*0380*/ 	.word	0x000000ff
        /*0384*/ 	.word	0x00000000
        /*0388*/ 	.short	0x010a
        /*038a*/ 	.byte	0x04
	.zero		1


	//   ....[39]....
        /*038c*/ 	.word	0x00003430
        /*0390*/ 	.word	0x000000ff
        /*0394*/ 	.word	0x00000000
        /*0398*/ 	.short	0x010a
        /*039a*/ 	.byte	0x05
	.zero		1


	//   ....[40]....
        /*039c*/ 	.word	0x000034d0
        /*03a0*/ 	.word	0x000000ff
        /*03a4*/ 	.word	0x00000000
        /*03a8*/ 	.short	0x010a
        /*03aa*/ 	.byte	0x05
	.zero		1


	//   ....[41]....
        /*03ac*/ 	.word	0x00003570
        /*03b0*/ 	.word	0x000000ff
        /*03b4*/ 	.word	0x00000000
        /*03b8*/ 	.short	0x010a
        /*03ba*/ 	.byte	0x05
	.zero		1


	//   ....[42]....
        /*03bc*/ 	.word	0x00003610
        /*03c0*/ 	.word	0x000000ff
        /*03c4*/ 	.word	0x00000000
        /*03c8*/ 	.short	0x010a
        /*03ca*/ 	.byte	0x05
	.zero		1


	//   ....[43]....
        /*03cc*/ 	.word	0x000036c0
        /*03d0*/ 	.word	0x00000000
        /*03d4*/ 	.word	0x00000000
        /*03d8*/ 	.short	0x010a
        /*03da*/ 	.byte	0xff
	.zero		1


	//   ....[44]....
        /*03dc*/ 	.word	0x00003810
        /*03e0*/ 	.word	0x000000ff
        /*03e4*/ 	.word	0x000000b8
        /*03e8*/ 	.short	0x010a
        /*03ea*/ 	.byte	0x04
	.zero		1


	//   ....[45]....
        /*03ec*/ 	.word	0x000038b0
        /*03f0*/ 	.word	0x000000ff
        /*03f4*/ 	.word	0x000000b0
        /*03f8*/ 	.short	0x010a
        /*03fa*/ 	.byte	0x04
	.zero		1


	//   ....[46]....
        /*03fc*/ 	.word	0x00003950
        /*0400*/ 	.word	0x000000ff
        /*0404*/ 	.word	0x00000000
        /*0408*/ 	.short	0x0101
        /*040a*/ 	.byte	0x05
	.zero		1


	//   ....[47]....
        /*040c*/ 	.word	0x00003990
        /*0410*/ 	.word	0x000000ff
        /*0414*/ 	.word	0x000000b8
        /*0418*/ 	.short	0x0106
        /*041a*/ 	.byte	0x04
	.zero		1


	//   ....[48]....
        /*041c*/ 	.word	0x000039d0
        /*0420*/ 	.word	0x00000000
        /*0424*/ 	.word	0x000000b8
        /*0428*/ 	.short	0x010a
        /*042a*/ 	.byte	0xff
	.zero		1


	//   ....[49]....
        /*042c*/ 	.word	0x00003c20
        /*0430*/ 	.word	0x000000ff
        /*0434*/ 	.word	0x00000008
        /*0438*/ 	.short	0x010a
        /*043a*/ 	.byte	0x05
	.zero		1


	//   ....[50]....
        /*043c*/ 	.word	0x00003c40
        /*0440*/ 	.word	0x000000ff
        /*0444*/ 	.word	0x00000008
        /*0448*/ 	.short	0x010a
        /*044a*/ 	.byte	0x05
	.zero		1


	//   ....[51]....
        /*044c*/ 	.word	0x00003dd0
        /*0450*/ 	.word	0x000000ff
        /*0454*/ 	.word	0x00000008
        /*0458*/ 	.short	0x010a
        /*045a*/ 	.byte	0x05
	.zero		1


	//   ....[52]....
        /*045c*/ 	.word	0x00003df0
        /*0460*/ 	.word	0x000000ff
        /*0464*/ 	.word	0x00000008
        /*0468*/ 	.short	0x010a
        /*046a*/ 	.byte	0x05
	.zero		1


	//   ....[53]....
        /*046c*/ 	.word	0x00003eb0
        /*0470*/ 	.word	0x000000ff
        /*0474*/ 	.word	0x00000000
        /*0478*/ 	.short	0x0101
        /*047a*/ 	.byte	0x04
	.zero		1


	//   ....[54]....
        /*047c*/ 	.word	0x000042a0
        /*0480*/ 	.word	0x000000ff
        /*0484*/ 	.word	0x000000b0
        /*0488*/ 	.short	0x010a
        /*048a*/ 	.byte	0x17
	.zero		1


	//   ....[55]....
        /*048c*/ 	.word	0x00004340
        /*0490*/ 	.word	0x000000ff
        /*0494*/ 	.word	0x00000000
        /*0498*/ 	.short	0x0101
        /*049a*/ 	.byte	0x2e
	.zero		1


	//   ....[56]....
        /*049c*/ 	.word	0x00004380
        /*04a0*/ 	.word	0x000000ff
        /*04a4*/ 	.word	0x000000d0
        /*04a8*/ 	.short	0x010a
        /*04aa*/ 	.byte	0x1c
	.zero		1


	//   ....[57]....
        /*04ac*/ 	.word	0x00004450
        /*04b0*/ 	.word	0x000000ff
        /*04b4*/ 	.word	0x00000000
        /*04b8*/ 	.short	0x010a
        /*04ba*/ 	.byte	0x04
	.zero		1


	//   ....[58]....
        /*04bc*/ 	.word	0x000044c0
        /*04c0*/ 	.word	0x000000ff
        /*04c4*/ 	.word	0x00000000
        /*04c8*/ 	.short	0x010a
        /*04ca*/ 	.byte	0x13
	.zero		1


	//   ....[59]....
        /*04cc*/ 	.word	0x00004610
        /*04d0*/ 	.word	0x000000ff
        /*04d4*/ 	.word	0x00000000
        /*04d8*/ 	.short	0x010a
        /*04da*/ 	.byte	0x05
	.zero		1


	//   ....[60]....
        /*04dc*/ 	.word	0x00004a90
        /*04e0*/ 	.word	0x000000ff
        /*04e4*/ 	.word	0x00000000
        /*04e8*/ 	.short	0x010a
        /*04ea*/ 	.byte	0x04
	.zero		1


	//   ....[61]....
        /*04ec*/ 	.word	0x00004b30
        /*04f0*/ 	.word	0x00000000
        /*04f4*/ 	.word	0x00000000
        /*04f8*/ 	.short	0x010a
        /*04fa*/ 	.byte	0xff
	.zero		1


	//   ....[62]....
        /*04fc*/ 	.word	0x00004b70
        /*0500*/ 	.word	0x00000000
        /*0504*/ 	.word	0x00000000
        /*0508*/ 	.short	0x010a
        /*050a*/ 	.byte	0xff
	.zero		1


	//   ....[63]....
        /*050c*/ 	.word	0x00004be0
        /*0510*/ 	.word	0x000000ff
        /*0514*/ 	.word	0x00000000
        /*0518*/ 	.short	0x0101
        /*051a*/ 	.byte	0x04
	.zero		1


	//   ....[64]....
        /*051c*/ 	.word	0x00004c20
        /*0520*/ 	.word	0x000000ff
        /*0524*/ 	.word	0x000000e0
        /*0528*/ 	.short	0x010a
        /*052a*/ 	.byte	0x17
	.zero		1


	//   ....[65]....
        /*052c*/ 	.word	0x00004c80
        /*0530*/ 	.word	0x000000ff
        /*0534*/ 	.word	0x00000000
        /*0538*/ 	.short	0x0101
        /*053a*/ 	.byte	0x04
	.zero		1


	//   ....[66]....
        /*053c*/ 	.word	0x00005410
        /*0540*/ 	.word	0x000000ff
        /*0544*/ 	.word	0x000000b0
        /*0548*/ 	.short	0x010a
        /*054a*/ 	.byte	0x2a
	.zero		1


	//   ....[67]....
        /*054c*/ 	.word	0x000054b0
        /*0550*/ 	.word	0x000000ff
        /*0554*/ 	.word	0x00000000
        /*0558*/ 	.short	0x0101
        /*055a*/ 	.byte	0x3d
	.zero		1


	//   ....[68]....
        /*055c*/ 	.word	0x000059e0
        /*0560*/ 	.word	0x000000ff
        /*0564*/ 	.word	0x000000a8
        /*0568*/ 	.short	0x010a
        /*056a*/ 	.byte	0x2a
	.zero		1


	//   ....[69]....
        /*056c*/ 	.word	0x00005fd0
        /*0570*/ 	.word	0x000000ff
        /*0574*/ 	.word	0x00000080
        /*0578*/ 	.short	0x010a
        /*057a*/ 	.byte	0x2a
	.zero		1


	//   ....[70]....
        /*057c*/ 	.word	0x000061b0
        /*0580*/ 	.word	0x000000ff
        /*0584*/ 	.word	0x00000060
        /*0588*/ 	.short	0x010b
        /*058a*/ 	.byte	0x2a
	.zero		1


	//   ....[71]....
        /*058c*/ 	.word	0x000061c0
        /*0590*/ 	.word	0x000000ff
        /*0594*/ 	.word	0x00000000
        /*0598*/ 	.short	0x0101
        /*059a*/ 	.byte	0x42
	.zero		1


	//   ....[72]....
        /*059c*/ 	.word	0x000061d0
        /*05a0*/ 	.word	0x000000ff
        /*05a4*/ 	.word	0x00000088
        /*05a8*/ 	.short	0x010a
        /*05aa*/ 	.byte	0x2a
	.zero		1


	//   ....[73]....
        /*05ac*/ 	.word	0x00006390
        /*05b0*/ 	.word	0x000000ff
        /*05b4*/ 	.word	0x00000068
        /*05b8*/ 	.short	0x010b
        /*05ba*/ 	.byte	0x2a
	.zero		1


	//   ....[74]....
        /*05bc*/ 	.word	0x000063a0
        /*05c0*/ 	.word	0x000000ff
        /*05c4*/ 	.word	0x00000000
        /*05c8*/ 	.short	0x0101
        /*05ca*/ 	.byte	0x41
	.zero		1


	//   ....[75]....
        /*05cc*/ 	.word	0x000063b0
        /*05d0*/ 	.word	0x000000ff
        /*05d4*/ 	.word	0x00000090
        /*05d8*/ 	.short	0x010a
        /*05da*/ 	.byte	0x2a
	.zero		1


	//   ....[76]....
        /*05dc*/ 	.word	0x00006590
        /*05e0*/ 	.word	0x000000ff
        /*05e4*/ 	.word	0x00000070
        /*05e8*/ 	.short	0x010b
        /*05ea*/ 	.byte	0x2a
	.zero		1


	//   ....[77]....
        /*05ec*/ 	.word	0x000065a0
        /*05f0*/ 	.word	0x000000ff
        /*05f4*/ 	.word	0x00000000
        /*05f8*/ 	.short	0x0101
        /*05fa*/ 	.byte	0x40
	.zero		1


	//   ....[78]....
        /*05fc*/ 	.word	0x000065b0
        /*0600*/ 	.word	0x000000ff
        /*0604*/ 	.word	0x00000098
        /*0608*/ 	.short	0x010a
        /*060a*/ 	.byte	0x2a
	.zero		1


	//   ....[79]....
        /*060c*/ 	.word	0x000067c0
        /*0610*/ 	.word	0x000000ff
        /*0614*/ 	.word	0x00000078
        /*0618*/ 	.short	0x010b
        /*061a*/ 	.byte	0x2a
	.zero		1


	//   ....[80]....
        /*061c*/ 	.word	0x000067d0
        /*0620*/ 	.word	0x000000ff
        /*0624*/ 	.word	0x00000000
        /*0628*/ 	.short	0x0101
        /*062a*/ 	.byte	0x3f
	.zero		1


	//   ....[81]....
        /*062c*/ 	.word	0x00006820
        /*0630*/ 	.word	0x000000ff
        /*0634*/ 	.word	0x00000080
        /*0638*/ 	.short	0x010a
        /*063a*/ 	.byte	0x2a
	.zero		1


	//   ....[82]....
        /*063c*/ 	.word	0x00006840
        /*0640*/ 	.word	0x000000ff
        /*0644*/ 	.word	0x00000088
        /*0648*/ 	.short	0x010a
        /*064a*/ 	.byte	0x2a
	.zero		1


	//   ....[83]....
        /*064c*/ 	.word	0x00006860
        /*0650*/ 	.word	0x000000ff
        /*0654*/ 	.word	0x00000090
        /*0658*/ 	.short	0x010a
        /*065a*/ 	.byte	0x2a
	.zero		1


	//   ....[84]....
        /*065c*/ 	.word	0x000068a0
        /*0660*/ 	.word	0x00000000
        /*0664*/ 	.word	0x00000098
        /*0668*/ 	.short	0x010a
        /*066a*/ 	.byte	0xff
	.zero		1


	//   ....[85]....
        /*066c*/ 	.word	0x00006c40
        /*0670*/ 	.word	0x000000ff
        /*0674*/ 	.word	0x000000b0
        /*0678*/ 	.short	0x010a
        /*067a*/ 	.byte	0x32
	.zero		1


	//   ....[86]....
        /*067c*/ 	.word	0x00006db0
        /*0680*/ 	.word	0x000000ff
        /*0684*/ 	.word	0x00000000
        /*0688*/ 	.short	0x0101
        /*068a*/ 	.byte	0x04
	.zero		1


	//   ....[87]....
        /*068c*/ 	.word	0x00007f50
        /*0690*/ 	.word	0x000000ff
        /*0694*/ 	.word	0x00000060
        /*0698*/ 	.short	0x010a
        /*069a*/ 	.byte	0x32
	.zero		1


	//   ....[88]....
        /*069c*/ 	.word	0x00007f90
        /*06a0*/ 	.word	0x00000049
        /*06a4*/ 	.word	0x000000c0
        /*06a8*/ 	.short	0x010a
        /*06aa*/ 	.byte	0xff
	.zero		1


	//   ....[89]....
        /*06ac*/ 	.word	0x00008080
        /*06b0*/ 	.word	0x000000ff
        /*06b4*/ 	.word	0x00000060
        /*06b8*/ 	.short	0x010a
        /*06ba*/ 	.byte	0x32
	.zero		1


	//   ....[90]....
        /*06bc*/ 	.word	0x00008170
        /*06c0*/ 	.word	0x00000049
        /*06c4*/ 	.word	0x000000c0
        /*06c8*/ 	.short	0x010a
        /*06ca*/ 	.byte	0xff
	.zero		1


	//   ....[91]....
        /*06cc*/ 	.word	0x00008990
        /*06d0*/ 	.word	0x00000000
        /*06d4*/ 	.word	0x00000000
        /*06d8*/ 	.short	0x0101
        /*06da*/ 	.byte	0xff
	.zero		1


	//   ....[92]....
        /*06dc*/ 	.word	0x000089a0
        /*06e0*/ 	.word	0x00000002
        /*06e4*/ 	.word	0x00000060
        /*06e8*/ 	.short	0x010a
        /*06ea*/ 	.byte	0xff
	.zero		1


	//   ....[93]....
        /*06ec*/ 	.word	0x00008a80
        /*06f0*/ 	.word	0x00000002
        /*06f4*/ 	.word	0x00000060
        /*06f8*/ 	.short	0x010a
        /*06fa*/ 	.byte	0xff
	.zero		1


	//   ....[94]....
        /*06fc*/ 	.word	0x00009320
        /*0700*/ 	.word	0x00000000
        /*0704*/ 	.word	0x00000000
        /*0708*/ 	.short	0x0101
        /*070a*/ 	.byte	0xff
	.zero		1


	//   ....[95]....
        /*070c*/ 	.word	0x00009340
        /*0710*/ 	.word	0x00000006
        /*0714*/ 	.word	0x00000060
        /*0718*/ 	.short	0x010a
        /*071a*/ 	.byte	0xff
	.zero		1


	//   ....[96]....
        /*071c*/ 	.word	0x00009410
        /*0720*/ 	.word	0x00000006
        /*0724*/ 	.word	0x00000060
        /*0728*/ 	.short	0x010a
        /*072a*/ 	.byte	0xff
	.zero		1


	//   ....[97]....
        /*072c*/ 	.word	0x00009ca0
        /*0730*/ 	.word	0x0000000e
        /*0734*/ 	.word	0x00000000
        /*0738*/ 	.short	0x0101
        /*073a*/ 	.byte	0xff
	.zero		1


	//   ....[98]....
        /*073c*/ 	.word	0x00009cc0
        /*0740*/ 	.word	0x00000000
        /*0744*/ 	.word	0x00000060
        /*0748*/ 	.short	0x010a
        /*074a*/ 	.byte	0xff
	.zero		1


	//   ....[99]....
        /*074c*/ 	.word	0x00009d90
        /*0750*/ 	.word	0x00000000
        /*0754*/ 	.word	0x00000060
        /*0758*/ 	.short	0x010a
        /*075a*/ 	.byte	0xff
	.zero		1


	//   ....[100]....
        /*075c*/ 	.word	0x0000a0a0
        /*0760*/ 	.word	0x00000049
        /*0764*/ 	.word	0x00000000
        /*0768*/ 	.short	0x0101
        /*076a*/ 	.byte	0xff
	.zero		1


	//   ....[101]....
        /*076c*/ 	.word	0x0000a670
        /*0770*/ 	.word	0x00000000
        /*0774*/ 	.word	0x00000000
        /*0778*/ 	.short	0x0101
        /*077a*/ 	.byte	0xff
	.zero		1


	//   ....[102]....
        /*077c*/ 	.word	0x0000a900
        /*0780*/ 	.word	0x000000ff
        /*0784*/ 	.word	0x00000000
        /*0788*/ 	.short	0x0101
        /*078a*/ 	.byte	0x04
	.zero		1


	//   ....[103]....
        /*078c*/ 	.word	0x0000a930
        /*0790*/ 	.word	0x00000000
        /*0794*/ 	.word	0x00000030
        /*0798*/ 	.short	0x010a
        /*079a*/ 	.byte	0xff
	.zero		1


	//   ....[104]....
        /*079c*/ 	.word	0x0000a990
        /*07a0*/ 	.word	0x00000000
        /*07a4*/ 	.word	0x00000030
        /*07a8*/ 	.short	0x010a
        /*07aa*/ 	.byte	0xff
	.zero		1


	//   ....[105]....
        /*07ac*/ 	.word	0x0000a9f0
        /*07b0*/ 	.word	0x00000000
        /*07b4*/ 	.word	0x000000b0
        /*07b8*/ 	.short	0x010a
        /*07ba*/ 	.byte	0xff
	.zero		1


	//   ....[106]....
        /*07bc*/ 	.word	0x0000aa50
        /*07c0*/ 	.word	0x00000000
        /*07c4*/ 	.word	0x00000000
        /*07c8*/ 	.short	0x010a
        /*07ca*/ 	.byte	0xff
	.zero		1


	//   ....[107]....
        /*07cc*/ 	.word	0x0000aab0
        /*07d0*/ 	.word	0x00000000
        /*07d4*/ 	.word	0x00000000
        /*07d8*/ 	.short	0x010a
        /*07da*/ 	.byte	0xff
	.zero		1


	//   ....[108]....
        /*07dc*/ 	.word	0x0000ab10
        /*07e0*/ 	.word	0x00000000
        /*07e4*/ 	.word	0x00000000
        /*07e8*/ 	.short	0x010a
        /*07ea*/ 	.byte	0xff
	.zero		1


	//   ....[109]....
        /*07ec*/ 	.word	0x0000ab70
        /*07f0*/ 	.word	0x00000000
        /*07f4*/ 	.word	0x00000000
        /*07f8*/ 	.short	0x010a
        /*07fa*/ 	.byte	0xff
	.zero		1


	//   ....[110]....
        /*07fc*/ 	.word	0x0000abd0
        /*0800*/ 	.word	0x00000000
        /*0804*/ 	.word	0x00000000
        /*0808*/ 	.short	0x010a
        /*080a*/ 	.byte	0xff
	.zero		1


	//   ....[111]....
        /*080c*/ 	.word	0x0000ac30
        /*0810*/ 	.word	0x00000004
        /*0814*/ 	.word	0x000000b8
        /*0818*/ 	.short	0x010a
        /*081a*/ 	.byte	0xff
	.zero		1


	//   ....[112]....
        /*081c*/ 	.word	0x0000ac90
        /*0820*/ 	.word	0x00000004
        /*0824*/ 	.word	0x000000b0
        /*0828*/ 	.short	0x010a
        /*082a*/ 	.byte	0xff
	.zero		1


	//   ....[113]....
        /*082c*/ 	.word	0x0000acf0
        /*0830*/ 	.word	0x00000005
        /*0834*/ 	.word	0x00000008
        /*0838*/ 	.short	0x010a
        /*083a*/ 	.byte	0xff
	.zero		1


	//   ....[114]....
        /*083c*/ 	.word	0x0000ade0
        /*0840*/ 	.word	0x00000003
        /*0844*/ 	.word	0x00000008
        /*0848*/ 	.short	0x010a
        /*084a*/ 	.byte	0xff
	.zero		1


	//   ....[115]....
        /*084c*/ 	.word	0x0000ae40
        /*0850*/ 	.word	0x00000004
        /*0854*/ 	.word	0x000000b0
        /*0858*/ 	.short	0x010a
        /*085a*/ 	.byte	0xff
	.zero		1


	//   ....[116]....
        /*085c*/ 	.word	0x0000aea0
        /*0860*/ 	.word	0x00000004
        /*0864*/ 	.word	0x000000d0
        /*0868*/ 	.short	0x010a
        /*086a*/ 	.byte	0xff
	.zero		1


	//   ....[117]....
        /*086c*/ 	.word	0x0000af00
        /*0870*/ 	.word	0x00000004
        /*0874*/ 	.word	0x00000000
        /*0878*/ 	.short	0x010a
        /*087a*/ 	.byte	0xff
	.zero		1


	//   ....[118]....
        /*087c*/ 	.word	0x0000af60
        /*0880*/ 	.word	0x00000000
        /*0884*/ 	.word	0x00000000
        /*0888*/ 	.short	0x010a
        /*088a*/ 	.byte	0xff
	.zero		1


	//   ....[119]....
        /*088c*/ 	.word	0x0000afc0
        /*0890*/ 	.word	0x00000000
        /*0894*/ 	.word	0x000000e0
        /*0898*/ 	.short	0x010a
        /*089a*/ 	.byte	0xff
	.zero		1


	//   ....[120]....
        /*089c*/ 	.word	0x0000b020
        /*08a0*/ 	.word	0x00000000
        /*08a4*/ 	.word	0x000000b0
        /*08a8*/ 	.short	0x010a
        /*08aa*/ 	.byte	0xff
	.zero		1


	//   ....[121]....
        /*08ac*/ 	.word	0x0000b080
        /*08b0*/ 	.word	0x00000003
        /*08b4*/ 	.word	0x000000a8
        /*08b8*/ 	.short	0x010a
        /*08ba*/ 	.byte	0xff
	.zero		1


	//   ....[122]....
        /*08bc*/ 	.word	0x0000b0e0
        /*08c0*/ 	.word	0x00000000
        /*08c4*/ 	.word	0x00000080
        /*08c8*/ 	.short	0x010a
        /*08ca*/ 	.byte	0xff
	.zero		1


	//   ....[123]....
        /*08cc*/ 	.word	0x0000b140
        /*08d0*/ 	.word	0x00000000
        /*08d4*/ 	.word	0x00000088
        /*08d8*/ 	.short	0x010a
        /*08da*/ 	.byte	0xff
	.zero		1


	//   ....[124]....
        /*08dc*/ 	.word	0x0000b1a0
        /*08e0*/ 	.word	0x00000000
        /*08e4*/ 	.word	0x00000090
        /*08e8*/ 	.short	0x010a
        /*08ea*/ 	.byte	0xff
	.zero		1


	//   ....[125]....
        /*08ec*/ 	.word	0x0000b200
        /*08f0*/ 	.word	0x00000000
        /*08f4*/ 	.word	0x00000098
        /*08f8*/ 	.short	0x010a
        /*08fa*/ 	.byte	0xff
	.zero		1


	//   ....[126]....
        /*08fc*/ 	.word	0x0000b260
        /*0900*/ 	.word	0x00000000
        /*0904*/ 	.word	0x00000080
        /*0908*/ 	.short	0x010a
        /*090a*/ 	.byte	0xff
	.zero		1


	//   ....[127]....
        /*090c*/ 	.word	0x0000b2c0
        /*0910*/ 	.word	0x00000000
        /*0914*/ 	.word	0x00000088
        /*0918*/ 	.short	0x010a
        /*091a*/ 	.byte	0xff
	.zero		1


	//   ....[128]....
        /*091c*/ 	.word	0x0000b320
        /*0920*/ 	.word	0x00000000
        /*0924*/ 	.word	0x00000090
        /*0928*/ 	.short	0x010a
        /*092a*/ 	.byte	0xff
	.zero		1


	//   ....[129]....
        /*092c*/ 	.word	0x0000b380
        /*0930*/ 	.word	0x00000000
        /*0934*/ 	.word	0x000000b0
        /*0938*/ 	.short	0x010a
        /*093a*/ 	.byte	0xff
	.zero		1


	//   ....[130]....
        /*093c*/ 	.word	0x0000b3e0
        /*0940*/ 	.word	0x00000002
        /*0944*/ 	.word	0x00000060
        /*0948*/ 	.short	0x010a
        /*094a*/ 	.byte	0xff
	.zero		1


	//   ....[131]....
        /*094c*/ 	.word	0x0000b430
        /*0950*/ 	.word	0x00000049
        /*0954*/ 	.word	0x000000c0
        /*0958*/ 	.short	0x010a
        /*095a*/ 	.byte	0xff
	.zero		1


	//   ....[132]....
        /*095c*/ 	.word	0x0000b480
        /*0960*/ 	.word	0x00000002
        /*0964*/ 	.word	0x00000060
        /*0968*/ 	.short	0x010a
        /*096a*/ 	.byte	0xff
	.zero		1


	//   ....[133]....
        /*096c*/ 	.word	0x0000b4d0
        /*0970*/ 	.word	0x00000006
        /*0974*/ 	.word	0x00000060
        /*0978*/ 	.short	0x010a
        /*097a*/ 	.byte	0xff
	.zero		1


	//   ....[134]....
        /*097c*/ 	.word	0x0000b520
        /*0980*/ 	.word	0x00000000
        /*0984*/ 	.word	0x00000060
        /*0988*/ 	.short	0x010a
        /*098a*/ 	.byte	0xff
	.zero		1


	//----- nvinfo : EIATTR_NUM_MBARRIERS
	.align		4
.L_47:
        /*098c*/ 	.byte	0x03, 0x38
        /*098e*/ 	.short	0x001d


	//----- nvinfo : EIATTR_EXIT_INSTR_OFFSETS
	.align		4
        /*0990*/ 	.byte	0x04, 0x1c
        /*0992*/ 	.short	(.L_49 - .L_48)


	//   ....[0]....
.L_48:
        /*0994*/ 	.word	0x000036f0


	//   ....[1]....
        /*0998*/ 	.word	0x000039a0


	//   ....[2]....
        /*099c*/ 	.word	0x00003a00


	//   ....[3]....
        /*09a0*/ 	.word	0x00004eb0


	//   ....[4]....
        /*09a4*/ 	.word	0x000068d0


	//   ....[5]....
        /*09a8*/ 	.word	0x00006910


	//   ....[6]....
        /*09ac*/ 	.word	0x0000a7e0


	//   ....[7]....
        /*09b0*/ 	.word	0x0000a860


	//   ....[8]....
        /*09b4*/ 	.word	0x0000a890


	//   ....[9]....
        /*09b8*/ 	.word	0x0000a910


	//----- nvinfo : EIATTR_MAX_THREADS
	.align		4
.L_49:
        /*09bc*/ 	.byte	0x04, 0x05
        /*09be*/ 	.short	(.L_51 - .L_50)
.L_50:
        /*09c0*/ 	.word	0x00000100
        /*09c4*/ 	.word	0x00000001
        /*09c8*/ 	.word	0x00000001


	//----- nvinfo : EIATTR_CRS_STACK_SIZE
	.align		4
.L_51:
        /*09cc*/ 	.byte	0x04, 0x1e
        /*09ce*/ 	.short	(.L_53 - .L_52)
.L_52:
        /*09d0*/ 	.word	0x00000000


	//----- nvinfo : EIATTR_CBANK_PARAM_SIZE
	.align		4
.L_53:
        /*09d4*/ 	.byte	0x03, 0x19
        /*09d6*/ 	.short	0x0900


	//----- nvinfo : EIATTR_PARAM_CBANK
	.align		4
        /*09d8*/ 	.byte	0x04, 0x0a
        /*09da*/ 	.short	(.L_55 - .L_54)
	.align		4
.L_54:
        /*09dc*/ 	.word	index@(.nv.constant0._ZN7cutlass13device_kernelINS_4conv6kernel13ConvUniversalINS1_16ConvProblemShapeILNS1_8OperatorE2ELi3EEENS1_10collective14CollectiveConvINS1_47MainloopSm100TmaUmmaWarpSpecializedImplicitGemmILS5_2ELi6ELi3ELi1ELi2EN4cute5tupleIJNSA_1CILi2EEENSC_ILi1EEESE_EEEEENSB_IJNSC_ILi128EEENSB_IJSH_EEENSB_IJNSC_ILi64EEEEEEEEENS_10tfloat32_tESM_NSA_8TiledMMAINSA_8MMA_AtomIJNSA_23SM100_MMA_TF32_2x1SM_SSISM_SM_fLi128ELi128ELNSA_4UMMA5MajorE1ELSR_1ELNSQ_7ScaleInE0ELSS_0EEEEEENSA_6LayoutINSB_IJSE_SE_SE_EEENSB_IJNSC_ILi0EEESX_SX_EEEEENSB_IJNSA_10UnderscoreES10_S10_EEEEENS7_6detail27Sm100ImplicitGemmTileTraitsINSA_18SM100_TMA_2SM_LOADENSA_14ComposedLayoutINSA_7SwizzleILi2ELi5ELi2EEENSA_18smem_ptr_flag_bitsILi32EEENSV_INSB_IJNSC_ILi32EEENSC_ILi4EEEEEENSB_IJSE_S1B_EEEEEEEvEENS14_INSA_25SM100_TMA_2SM_LOAD_IM2COLES1G_vEEEENS_8epilogue10collective18CollectiveEpilogueINS1L_23Sm100TmaWarpSpecializedILi4ELi2ELi16ELb1ELb0EEEJNSB_IJSJ_SI_SK_EEENSB_IJNSV_ISJ_SE_EENSV_INSB_IJNSC_ILi16EEESD_EEENSB_IJSE_SJ_EEEEEEEESM_NSB_IJlNSB_IJSE_lllEEESX_EEESM_S1Y_NS1L_6fusion15FusionCallbacksIS1P_NS1Z_17LinearCombinationISM_fSM_fLNS_15FloatRoundStyleE2EEES1Q_S1W_JEEENSA_5SM1004TMEM4LOAD26SM100_TMEM_LOAD_32dp32b16xENSA_13SM90_TMA_LOADENS16_INS17_ILi2ELi4ELi3EEES1A_NSV_INSB_IJNSC_ILi8EEES1S_EEENSB_IJS1S_SE_EEEEEEENSA_39AutoVectorizingCopyWithAssumedAlignmentILi128EEENSA_14SM90_TMA_STOREES2F_S2H_S2H_EEEvvEEEEvNT_6ParamsE)
        /*09e0*/ 	.short	0x0380
        /*09e2*/ 	.short	0x0900


	//----- nvinfo : EIATTR_SW_WAR
	.align		4
.L_55:
        /*09e4*/ 	.byte	0x04, 0x36
        /*09e6*/ 	.short	(.L_57 - .L_56)
.L_56:
        /*09e8*/ 	.word	0x00000008
.L_57:


//--------------------- .nv.callgraph             --------------------------
	.section	.nv.callgraph,"",@"SHT_CUDA_CALLGRAPH"
	.align	4
	.sectionentsize	8
	.align		4
        /*0000*/ 	.word	0x00000000
	.align		4
        /*0004*/ 	.word	0xffffffff
	.align		4
        /*0008*/ 	.word	index@(_ZN7cutlass13device_kernelINS_4conv6kernel13ConvUniversalINS1_16ConvProblemShapeILNS1_8OperatorE2ELi3EEENS1_10collective14CollectiveConvINS1_47MainloopSm100TmaUmmaWarpSpecializedImplicitGemmILS5_2ELi6ELi3ELi1ELi2EN4cute5tupleIJNSA_1CILi2EEENSC_ILi1EEESE_EEEEENSB_IJNSC_ILi128EEENSB_IJSH_EEENSB_IJNSC_ILi64EEEEEEEEENS_10tfloat32_tESM_NSA_8TiledMMAINSA_8MMA_AtomIJNSA_23SM100_MMA_TF32_2x1SM_SSISM_SM_fLi128ELi128ELNSA_4UMMA5MajorE1ELSR_1ELNSQ_7ScaleInE0ELSS_0EEEEEENSA_6LayoutINSB_IJSE_SE_SE_EEENSB_IJNSC_ILi0EEESX_SX_EEEEENSB_IJNSA_10UnderscoreES10_S10_EEEEENS7_6detail27Sm100ImplicitGemmTileTraitsINSA_18SM100_TMA_2SM_LOADENSA_14ComposedLayoutINSA_7SwizzleILi2ELi5ELi2EEENSA_18smem_ptr_flag_bitsILi32EEENSV_INSB_IJNSC_ILi32EEENSC_ILi4EEEEEENSB_IJSE_S1B_EEEEEEEvEENS14_INSA_25SM100_TMA_2SM_LOAD_IM2COLES1G_vEEEENS_8epilogue10collective18CollectiveEpilogueINS1L_23Sm100TmaWarpSpecializedILi4ELi2ELi16ELb1ELb0EEEJNSB_IJSJ_SI_SK_EEENSB_IJNSV_ISJ_SE_EENSV_INSB_IJNSC_ILi16EEESD_EEENSB_IJSE_SJ_EEEEEEEESM_NSB_IJlNSB_IJSE_lllEEESX_EEESM_S1Y_NS1L_6fusion15FusionCallbacksIS1P_NS1Z_17LinearCombinationISM_fSM_fLNS_15FloatRoundStyleE2EEES1Q_S1W_JEEENSA_5SM1004TMEM4LOAD26SM100_TMEM_LOAD_32dp32b16xENSA_13SM90_TMA_LOADENS16_INS17_ILi2ELi4ELi3EEES1A_NSV_INSB_IJNSC_ILi8EEES1S_EEENSB_IJS1S_SE_EEEEEEENSA_39AutoVectorizingCopyWithAssumedAlignmentILi128EEENSA_14SM90_TMA_STOREES2F_S2H_S2H_EEEvvEEEEvNT_6ParamsE)
	.align		4
        /*000c*/ 	.word	index@(__assertfail)
	.align		4
        /*0010*/ 	.word	0x00000000
	.align		4
        /*0014*/ 	.word	0xfffffffe
	.align		4
        /*0018*/ 	.word	0x00000000
	.align		4
        /*001c*/ 	.word	0xfffffffd
	.align		4
        /*0020*/ 	.word	0x00000000
	.align		4
        /*0024*/ 	.word	0xfffffffc


//--------------------- .nv.constant4             --------------------------
	.section	.nv.constant4,"a",@progbits
	.align	8
	.align		8
.nv.constant4:
        /*0000*/ 	.dword	__assertfail
	.align		8
        /*0008*/ 	.dword	__unnamed_1
	.align		8
        /*0010*/ 	.dword	__unnamed_2
	.align		8
        /*0018*/ 	.dword	_ZN39_INTERNAL_6450e63f_4_k_cu_4c3e1812_37254cuda3std3__45__cpo5beginE
	.align		8
        /*0020*/ 	.dword	_ZN39_INTERNAL_6450e63f_4_k_cu_4c3e1812_37254cuda3std3__45__cpo3endE
	.align		8
        /*0028*/ 	.dword	_ZN39_INTERNAL_6450e63f_4_k_cu_4c3e1812_37254cuda3std3__45__cpo6cbeginE
	.align		8
        /*0030*/ 	.dword	_ZN39_INTERNAL_6450e63f_4_k_cu_4c3e1812_37254cuda3std3__45__cpo4cendE
	.align		8
        /*0038*/ 	.dword	_ZN39_INTERNAL_6450e63f_4_k_cu_4c3e1812_37254cuda3std3__441_GLOBAL__N__6450e63f_4_k_cu_4c3e1812_37256ignoreE
	.align		8
        /*0040*/ 	.dword	_ZN39_INTERNAL_6450e63f_4_k_cu_4c3e1812_37254cuda3std3__419piecewise_constructE
	.align		8
        /*0048*/ 	.dword	_ZN39_INTERNAL_6450e63f_4_k_cu_4c3e1812_37254cuda3std3__48in_placeE
	.align		8
        /*0050*/ 	.dword	_ZN39_INTERNAL_6450e63f_4_k_cu_4c3e1812_37254cuda3std6ranges3__45__cpo4swapE
	.align		8
        /*0058*/ 	.dword	_ZN39_INTERNAL_6450e63f_4_k_cu_4c3e1812_37254cuda3std6ranges3__45__cpo9iter_moveE
	.align		8
        /*0060*/ 	.dword	_ZN39_INTERNAL_6450e63f_4_k_cu_4c3e1812_37254cute7productE
	.align		8
        /*0068*/ 	.dword	_ZN39_INTERNAL_6450e63f_4_k_cu_4c3e1812_37254cute1_E
	.align		8
        /*0070*/ 	.dword	$str$27
	.align		8
        /*0078*/ 	.dword	$str$28
	.align		8
        /*0080*/ 	.dword	$str$29
	.align		8
        /*0088*/ 	.dword	$str$30


//--------------------- .text._ZN7cutlass13device_kernelINS_4conv6kernel13ConvUniversalINS1_16ConvProblemShapeILNS1_8OperatorE2ELi3EEENS1_10collective14CollectiveConvINS1_47MainloopSm100TmaUmmaWarpSpecializedImplicitGemmILS5_2ELi6ELi3ELi1ELi2EN4cute5tupleIJNSA_1CILi2EEENSC_ILi1EEESE_EEEEENSB_IJNSC_ILi128EEENSB_IJSH_EEENSB_IJNSC_ILi64EEEEEEEEENS_10tfloat32_tESM_NSA_8TiledMMAINSA_8MMA_AtomIJNSA_23SM100_MMA_TF32_2x1SM_SSISM_SM_fLi128ELi128ELNSA_4UMMA5MajorE1ELSR_1ELNSQ_7ScaleInE0ELSS_0EEEEEENSA_6LayoutINSB_IJSE_SE_SE_EEENSB_IJNSC_ILi0EEESX_SX_EEEEENSB_IJNSA_10UnderscoreES10_S10_EEEEENS7_6detail27Sm100ImplicitGemmTileTraitsINSA_18SM100_TMA_2SM_LOADENSA_14ComposedLayoutINSA_7SwizzleILi2ELi5ELi2EEENSA_18smem_ptr_flag_bitsILi32EEENSV_INSB_IJNSC_ILi32EEENSC_ILi4EEEEEENSB_IJSE_S1B_EEEEEEEvEENS14_INSA_25SM100_TMA_2SM_LOAD_IM2COLES1G_vEEEENS_8epilogue10collective18CollectiveEpilogueINS1L_23Sm100TmaWarpSpecializedILi4ELi2ELi16ELb1ELb0EEEJNSB_IJSJ_SI_SK_EEENSB_IJNSV_ISJ_SE_EENSV_INSB_IJNSC_ILi16EEESD_EEENSB_IJSE_SJ_EEEEEEEESM_NSB_IJlNSB_IJSE_lllEEESX_EEESM_S1Y_NS1L_6fusion15FusionCallbacksIS1P_NS1Z_17LinearCombinationISM_fSM_fLNS_15FloatRoundStyleE2EEES1Q_S1W_JEEENSA_5SM1004TMEM4LOAD26SM100_TMEM_LOAD_32dp32b16xENSA_13SM90_TMA_LOADENS16_INS17_ILi2ELi4ELi3EEES1A_NSV_INSB_IJNSC_ILi8EEES1S_EEENSB_IJS1S_SE_EEEEEEENSA_39AutoVectorizingCopyWithAssumedAlignmentILi128EEENSA_14SM90_TMA_STOREES2F_S2H_S2H_EEEvvEEEEvNT_6ParamsE --------------------------
	.section	.text._ZN7cutlass13device_kernelINS_4conv6kernel13ConvUniversalINS1_16ConvProblemShapeILNS1_8OperatorE2ELi3EEENS1_10collective14CollectiveConvINS1_47MainloopSm100TmaUmmaWarpSpecializedImplicitGemmILS5_2ELi6ELi3ELi1ELi2EN4cute5tupleIJNSA_1CILi2EEENSC_ILi1EEESE_EEEEENSB_IJNSC_ILi128EEENSB_IJSH_EEENSB_IJNSC_ILi64EEEEEEEEENS_10tfloat32_tESM_NSA_8TiledMMAINSA_8MMA_AtomIJNSA_23SM100_MMA_TF32_2x1SM_SSISM_SM_fLi128ELi128ELNSA_4UMMA5MajorE1ELSR_1ELNSQ_7ScaleInE0ELSS_0EEEEEENSA_6LayoutINSB_IJSE_SE_SE_EEENSB_IJNSC_ILi0EEESX_SX_EEEEENSB_IJNSA_10UnderscoreES10_S10_EEEEENS7_6detail27Sm100ImplicitGemmTileTraitsINSA_18SM100_TMA_2SM_LOADENSA_14ComposedLayoutINSA_7SwizzleILi2ELi5ELi2EEENSA_18smem_ptr_flag_bitsILi32EEENSV_INSB_IJNSC_ILi32EEENSC_ILi4EEEEEENSB_IJSE_S1B_EEEEEEEvEENS14_INSA_25SM100_TMA_2SM_LOAD_IM2COLES1G_vEEEENS_8epilogue10collective18CollectiveEpilogueINS1L_23Sm100TmaWarpSpecializedILi4ELi2ELi16ELb1ELb0EEEJNSB_IJSJ_SI_SK_EEENSB_IJNSV_ISJ_SE_EENSV_INSB_IJNSC_ILi16EEESD_EEENSB_IJSE_SJ_EEEEEEEESM_NSB_IJlNSB_IJSE_lllEEESX_EEESM_S1Y_NS1L_6fusion15FusionCallbacksIS1P_NS1Z_17LinearCombinationISM_fSM_fLNS_15FloatRoundStyleE2EEES1Q_S1W_JEEENSA_5SM1004TMEM4LOAD26SM100_TMEM_LOAD_32dp32b16xENSA_13SM90_TMA_LOADENS16_INS17_ILi2ELi4ELi3EEES1A_NSV_INSB_IJNSC_ILi8EEES1S_EEENSB_IJS1S_SE_EEEEEEENSA_39AutoVectorizingCopyWithAssumedAlignmentILi128EEENSA_14SM90_TMA_STOREES2F_S2H_S2H_EEEvvEEEEvNT_6ParamsE,"ax",@progbits
	.align	128
.text._ZN7cutlass13device_kernelINS_4conv6kernel13ConvUniversalINS1_16ConvProblemShapeILNS1_8OperatorE2ELi3EEENS1_10collective14CollectiveConvINS1_47MainloopSm100TmaUmmaWarpSpecializedImplicitGemmILS5_2ELi6ELi3ELi1ELi2EN4cute5tupleIJNSA_1CILi2EEENSC_ILi1EEESE_EEEEENSB_IJNSC_ILi128EEENSB_IJSH_EEENSB_IJNSC_ILi64EEEEEEEEENS_10tfloat32_tESM_NSA_8TiledMMAINSA_8MMA_AtomIJNSA_23SM100_MMA_TF32_2x1SM_SSISM_SM_fLi128ELi128ELNSA_4UMMA5MajorE1ELSR_1ELNSQ_7ScaleInE0ELSS_0EEEEEENSA_6LayoutINSB_IJSE_SE_SE_EEENSB_IJNSC_ILi0EEESX_SX_EEEEENSB_IJNSA_10UnderscoreES10_S10_EEEEENS7_6detail27Sm100ImplicitGemmTileTraitsINSA_18SM100_TMA_2SM_LOADENSA_14ComposedLayoutINSA_7SwizzleILi2ELi5ELi2EEENSA_18smem_ptr_flag_bitsILi32EEENSV_INSB_IJNSC_ILi32EEENSC_ILi4EEEEEENSB_IJSE_S1B_EEEEEEEvEENS14_INSA_25SM100_TMA_2SM_LOAD_IM2COLES1G_vEEEENS_8epilogue10collective18CollectiveEpilogueINS1L_23Sm100TmaWarpSpecializedILi4ELi2ELi16ELb1ELb0EEEJNSB_IJSJ_SI_SK_EEENSB_IJNSV_ISJ_SE_EENSV_INSB_IJNSC_ILi16EEESD_EEENSB_IJSE_SJ_EEEEEEEESM_NSB_IJlNSB_IJSE_lllEEESX_EEESM_S1Y_NS1L_6fusion15FusionCallbacksIS1P_NS1Z_17LinearCombinationISM_fSM_fLNS_15FloatRoundStyleE2EEES1Q_S1W_JEEENSA_5SM1004TMEM4LOAD26SM100_TMEM_LOAD_32dp32b16xENSA_13SM90_TMA_LOADENS16_INS17_ILi2ELi4ELi3EEES1A_NSV_INSB_IJNSC_ILi8EEES1S_EEENSB_IJS1S_SE_EEEEEEENSA_39AutoVectorizingCopyWithAssumedAlignmentILi128EEENSA_14SM90_TMA_STOREES2F_S2H_S2H_EEEvvEEEEvNT_6ParamsE:
        .type           _ZN7cutlass13device_kernelINS_4conv6kernel13ConvUniversalINS1_16ConvProblemShapeILNS1_8OperatorE2ELi3EEENS1_10collective14CollectiveConvINS1_47MainloopSm100TmaUmmaWarpSpecializedImplicitGemmILS5_2ELi6ELi3ELi1ELi2EN4cute5tupleIJNSA_1CILi2EEENSC_ILi1EEESE_EEEEENSB_IJNSC_ILi128EEENSB_IJSH_EEENSB_IJNSC_ILi64EEEEEEEEENS_10tfloat32_tESM_NSA_8TiledMMAINSA_8MMA_AtomIJNSA_23SM100_MMA_TF32_2x1SM_SSISM_SM_fLi128ELi128ELNSA_4UMMA5MajorE1ELSR_1ELNSQ_7ScaleInE0ELSS_0EEEEEENSA_6LayoutINSB_IJSE_SE_SE_EEENSB_IJNSC_ILi0EEESX_SX_EEEEENSB_IJNSA_10UnderscoreES10_S10_EEEEENS7_6detail27Sm100ImplicitGemmTileTraitsINSA_18SM100_TMA_2SM_LOADENSA_14ComposedLayoutINSA_7SwizzleILi2ELi5ELi2EEENSA_18smem_ptr_flag_bitsILi32EEENSV_INSB_IJNSC_ILi32EEENSC_ILi4EEEEEENSB_IJSE_S1B_EEEEEEEvEENS14_INSA_25SM100_TMA_2SM_LOAD_IM2COLES1G_vEEEENS_8epilogue10collective18CollectiveEpilogueINS1L_23Sm100TmaWarpSpecializedILi4ELi2ELi16ELb1ELb0EEEJNSB_IJSJ_SI_SK_EEENSB_IJNSV_ISJ_SE_EENSV_INSB_IJNSC_ILi16EEESD_EEENSB_IJSE_SJ_EEEEEEEESM_NSB_IJlNSB_IJSE_lllEEESX_EEESM_S1Y_NS1L_6fusion15FusionCallbacksIS1P_NS1Z_17LinearCombinationISM_fSM_fLNS_15FloatRoundStyleE2EEES1Q_S1W_JEEENSA_5SM1004TMEM4LOAD26SM100_TMEM_LOAD_32dp32b16xENSA_13SM90_TMA_LOADENS16_INS17_ILi2ELi4ELi3EEES1A_NSV_INSB_IJNSC_ILi8EEES1S_EEENSB_IJS1S_SE_EEEEEEENSA_39AutoVectorizingCopyWithAssumedAlignmentILi128EEENSA_14SM90_TMA_STOREES2F_S2H_S2H_EEEvvEEEEvNT_6ParamsE,@function
        .size           _ZN7cutlass13device_kernelINS_4conv6kernel13ConvUniversalINS1_16ConvProblemShapeILNS1_8OperatorE2ELi3EEENS1_10collective14CollectiveConvINS1_47MainloopSm100TmaUmmaWarpSpecializedImplicitGemmILS5_2ELi6ELi3ELi1ELi2EN4cute5tupleIJNSA_1CILi2EEENSC_ILi1EEESE_EEEEENSB_IJNSC_ILi128EEENSB_IJSH_EEENSB_IJNSC_ILi64EEEEEEEEENS_10tfloat32_tESM_NSA_8TiledMMAINSA_8MMA_AtomIJNSA_23SM100_MMA_TF32_2x1SM_SSISM_SM_fLi128ELi128ELNSA_4UMMA5MajorE1ELSR_1ELNSQ_7ScaleInE0ELSS_0EEEEEENSA_6LayoutINSB_IJSE_SE_SE_EEENSB_IJNSC_ILi0EEESX_SX_EEEEENSB_IJNSA_10UnderscoreES10_S10_EEEEENS7_6detail27Sm100ImplicitGemmTileTraitsINSA_18SM100_TMA_2SM_LOADENSA_14ComposedLayoutINSA_7SwizzleILi2ELi5ELi2EEENSA_18smem_ptr_flag_bitsILi32EEENSV_INSB_IJNSC_ILi32EEENSC_ILi4EEEEEENSB_IJSE_S1B_EEEEEEEvEENS14_INSA_25SM100_TMA_2SM_LOAD_IM2COLES1G_vEEEENS_8epilogue10collective18CollectiveEpilogueINS1L_23Sm100TmaWarpSpecializedILi4ELi2ELi16ELb1ELb0EEEJNSB_IJSJ_SI_SK_EEENSB_IJNSV_ISJ_SE_EENSV_INSB_IJNSC_ILi16EEESD_EEENSB_IJSE_SJ_EEEEEEEESM_NSB_IJlNSB_IJSE_lllEEESX_EEESM_S1Y_NS1L_6fusion15FusionCallbacksIS1P_NS1Z_17LinearCombinationISM_fSM_fLNS_15FloatRoundStyleE2EEES1Q_S1W_JEEENSA_5SM1004TMEM4LOAD26SM100_TMEM_LOAD_32dp32b16xENSA_13SM90_TMA_LOADENS16_INS17_ILi2ELi4ELi3EEES1A_NSV_INSB_IJNSC_ILi8EEES1S_EEENSB_IJS1S_SE_EEEEEEENSA_39AutoVectorizingCopyWithAssumedAlignmentILi128EEENSA_14SM90_TMA_STOREES2F_S2H_S2H_EEEvvEEEEvNT_6ParamsE,(.L_x_193 - _ZN7cutlass13device_kernelINS_4conv6kernel13ConvUniversalINS1_16ConvProblemShapeILNS1_8OperatorE2ELi3EEENS1_10collective14CollectiveConvINS1_47MainloopSm100TmaUmmaWarpSpecializedImplicitGemmILS5_2ELi6ELi3ELi1ELi2EN4cute5tupleIJNSA_1CILi2EEENSC_ILi1EEESE_EEEEENSB_IJNSC_ILi128EEENSB_IJSH_EEENSB_IJNSC_ILi64EEEEEEEEENS_10tfloat32_tESM_NSA_8TiledMMAINSA_8MMA_AtomIJNSA_23SM100_MMA_TF32_2x1SM_SSISM_SM_fLi128ELi128ELNSA_4UMMA5MajorE1ELSR_1ELNSQ_7ScaleInE0ELSS_0EEEEEENSA_6LayoutINSB_IJSE_SE_SE_EEENSB_IJNSC_ILi0EEESX_SX_EEEEENSB_IJNSA_10UnderscoreES10_S10_EEEEENS7_6detail27Sm100ImplicitGemmTileTraitsINSA_18SM100_TMA_2SM_LOADENSA_14ComposedLayoutINSA_7SwizzleILi2ELi5ELi2EEENSA_18smem_ptr_flag_bitsILi32EEENSV_INSB_IJNSC_ILi32EEENSC_ILi4EEEEEENSB_IJSE_S1B_EEEEEEEvEENS14_INSA_25SM100_TMA_2SM_LOAD_IM2COLES1G_vEEEENS_8epilogue10collective18CollectiveEpilogueINS1L_23Sm100TmaWarpSpecializedILi4ELi2ELi16ELb1ELb0EEEJNSB_IJSJ_SI_SK_EEENSB_IJNSV_ISJ_SE_EENSV_INSB_IJNSC_ILi16EEESD_EEENSB_IJSE_SJ_EEEEEEEESM_NSB_IJlNSB_IJSE_lllEEESX_EEESM_S1Y_NS1L_6fusion15FusionCallbacksIS1P_NS1Z_17LinearCombinationISM_fSM_fLNS_15FloatRoundStyleE2EEES1Q_S1W_JEEENSA_5SM1004TMEM4LOAD26SM100_TMEM_LOAD_32dp32b16xENSA_13SM90_TMA_LOADENS16_INS17_ILi2ELi4ELi3EEES1A_NSV_INSB_IJNSC_ILi8EEES1S_EEENSB_IJS1S_SE_EEEEEEENSA_39AutoVectorizingCopyWithAssumedAlignmentILi128EEENSA_14SM90_TMA_STOREES2F_S2H_S2H_EEEvvEEEEvNT_6ParamsE)
        .other          _ZN7cutlass13device_kernelINS_4conv6kernel13ConvUniversalINS1_16ConvProblemShapeILNS1_8OperatorE2ELi3EEENS1_10collective14CollectiveConvINS1_47MainloopSm100TmaUmmaWarpSpecializedImplicitGemmILS5_2ELi6ELi3ELi1ELi2EN4cute5tupleIJNSA_1CILi2EEENSC_ILi1EEESE_EEEEENSB_IJNSC_ILi128EEENSB_IJSH_EEENSB_IJNSC_ILi64EEEEEEEEENS_10tfloat32_tESM_NSA_8TiledMMAINSA_8MMA_AtomIJNSA_23SM100_MMA_TF32_2x1SM_SSISM_SM_fLi128ELi128ELNSA_4UMMA5MajorE1ELSR_1ELNSQ_7ScaleInE0ELSS_0EEEEEENSA_6LayoutINSB_IJSE_SE_SE_EEENSB_IJNSC_ILi0EEESX_SX_EEEEENSB_IJNSA_10UnderscoreES10_S10_EEEEENS7_6detail27Sm100ImplicitGemmTileTraitsINSA_18SM100_TMA_2SM_LOADENSA_14ComposedLayoutINSA_7SwizzleILi2ELi5ELi2EEENSA_18smem_ptr_flag_bitsILi32EEENSV_INSB_IJNSC_ILi32EEENSC_ILi4EEEEEENSB_IJSE_S1B_EEEEEEEvEENS14_INSA_25SM100_TMA_2SM_LOAD_IM2COLES1G_vEEEENS_8epilogue10collective18CollectiveEpilogueINS1L_23Sm100TmaWarpSpecializedILi4ELi2ELi16ELb1ELb0EEEJNSB_IJSJ_SI_SK_EEENSB_IJNSV_ISJ_SE_EENSV_INSB_IJNSC_ILi16EEESD_EEENSB_IJSE_SJ_EEEEEEEESM_NSB_IJlNSB_IJSE_lllEEESX_EEESM_S1Y_NS1L_6fusion15FusionCallbacksIS1P_NS1Z_17LinearCombinationISM_fSM_fLNS_15FloatRoundStyleE2EEES1Q_S1W_JEEENSA_5SM1004TMEM4LOAD26SM100_TMEM_LOAD_32dp32b16xENSA_13SM90_TMA_LOADENS16_INS17_ILi2ELi4ELi3EEES1A_NSV_INSB_IJNSC_ILi8EEES1S_EEENSB_IJS1S_SE_EEEEEEENSA_39AutoVectorizingCopyWithAssumedAlignmentILi128EEENSA_14SM90_TMA_STOREES2F_S2H_S2H_EEEvvEEEEvNT_6ParamsE,@"STO_CUDA_ENTRY STV_DEFAULT"
_ZN7cutlass13device_kernelINS_4conv6kernel13ConvUniversalINS1_16ConvProblemShapeILNS1_8OperatorE2ELi3EEENS1_10collective14CollectiveConvINS1_47MainloopSm100TmaUmmaWarpSpecializedImplicitGemmILS5_2ELi6ELi3ELi1ELi2EN4cute5tupleIJNSA_1CILi2EEENSC_ILi1EEESE_EEEEENSB_IJNSC_ILi128EEENSB_IJSH_EEENSB_IJNSC_ILi64EEEEEEEEENS_10tfloat32_tESM_NSA_8TiledMMAINSA_8MMA_AtomIJNSA_23SM100_MMA_TF32_2x1SM_SSISM_SM_fLi128ELi128ELNSA_4UMMA5MajorE1ELSR_1ELNSQ_7ScaleInE0ELSS_0EEEEEENSA_6LayoutINSB_IJSE_SE_SE_EEENSB_IJNSC_ILi0EEESX_SX_EEEEENSB_IJNSA_10UnderscoreES10_S10_EEEEENS7_6detail27Sm100ImplicitGemmTileTraitsINSA_18SM100_TMA_2SM_LOADENSA_14ComposedLayoutINSA_7SwizzleILi2ELi5ELi2EEENSA_18smem_ptr_flag_bitsILi32EEENSV_INSB_IJNSC_ILi32EEENSC_ILi4EEEEEENSB_IJSE_S1B_EEEEEEEvEENS14_INSA_25SM100_TMA_2SM_LOAD_IM2COLES1G_vEEEENS_8epilogue10collective18CollectiveEpilogueINS1L_23Sm100TmaWarpSpecializedILi4ELi2ELi16ELb1ELb0EEEJNSB_IJSJ_SI_SK_EEENSB_IJNSV_ISJ_SE_EENSV_INSB_IJNSC_ILi16EEESD_EEENSB_IJSE_SJ_EEEEEEEESM_NSB_IJlNSB_IJSE_lllEEESX_EEESM_S1Y_NS1L_6fusion15FusionCallbacksIS1P_NS1Z_17LinearCombinationISM_fSM_fLNS_15FloatRoundStyleE2EEES1Q_S1W_JEEENSA_5SM1004TMEM4LOAD26SM100_TMEM_LOAD_32dp32b16xENSA_13SM90_TMA_LOADENS16_INS17_ILi2ELi4ELi3EEES1A_NSV_INSB_IJNSC_ILi8EEES1S_EEENSB_IJS1S_SE_EEEEEEENSA_39AutoVectorizingCopyWithAssumedAlignmentILi128EEENSA_14SM90_TMA_STOREES2F_S2H_S2H_EEEvvEEEEvNT_6ParamsE:
[----:B------:R-:W1:Y:S01]  /*0000*/  LDC R1, c[0x0][0x37c] ;  /* 0x0000df00ff017b82 */ /* 0x000e620000000800 */
[----:B------:R-:W2:Y:S01]  /*0010*/  S2R R64, SR_TID.X ;  /* 0x0000000000407919 */ /* 0x000ea20000002100 */
[----:B------:R-:W3:Y:S06]  /*0020*/  LDCU.64 UR8, c[0x0][0x990] ;  /* 0x00013200ff0877ac */ /* 0x000eec0008000a00 */
[----:B------:R-:W4:Y:S01]  /*0030*/  S2UR UR4, SR_CgaCtaId ;  /* 0x00000000000479c3 */ /* 0x000f220000008800 */
[----:B-1----:R-:W-:Y:S01]  /*0040*/  VIADD R1, R1, 0xfffffff8 ;  /* 0xfffffff801017836 */ /* 0x002fe20000000000 */
[----:B------:R-:W-:-:S02]  /*0050*/  PRMT R52, RZ, 0x7610, R52 ;  /* 0x00007610ff347816 */ /* 0x000fc40000000034 */
[----:B------:R-:W-:Y:S02]  /*0060*/  ELECT P1, URZ, PT ;  /* 0x0000000000ff782f */ /* 0x000fe40003820000 */
[----:B------:R-:W-:Y:S01]  /*0070*/  R2UR UR49, R1 ;  /* 0x00000000013172ca */ /* 0x000fe200000e0000 */
[----:B---3--:R-:W-:-:S04]  /*0080*/  UISETP.NE.U32.AND UP0, UPT, UR8, URZ, UPT ;  /* 0x000000ff0800728c */ /* 0x008fc8000bf05070 */
[----:B------:R-:W-:Y:S02]  /*0090*/  UISETP.NE.AND.EX UP0, UPT, UR9, URZ, UPT, UP0 ;  /* 0x000000ff0900728c */ /* 0x000fe4000bf05300 */
[----:B----4-:R-:W-:Y:S02]  /*00a0*/  ULOP3.LUT UR51, UR4, 0x1, URZ, 0xc0, !UPT ;  /* 0x0000000104337892 */ /* 0x010fe4000f8ec0ff */
[----:B------:R-:W-:Y:S01]  /*00b0*/  ULOP3.LUT UR50, UR4, 0x1, URZ, 0x3c, !UPT ;  /* 0x0000000104327892 */ /* 0x000fe2000f8e3cff */
[----:B--2---:R-:W-:-:S05]  /*00c0*/  SHF.R.U32.HI R53, RZ, 0x5, R64 ;  /* 0x00000005ff357819 */ /* 0x004fca0000011640 */
[----:B------:R-:W1:Y:S02]  /*00d0*/  SHFL.IDX PT, R0, R53, RZ, 0x1f ;  /* 0x00001fff35007589 */ /* 0x000e6400000e0000 */
[----:B-1----:R-:W-:Y:S01]  /*00e0*/  R2UR UR18, R0 ;  /* 0x00000000001272ca */ /* 0x002fe200000e0000 */
[----:B------:R-:W-:-:S14]  /*00f0*/  BRA.U UP0, `(.L_x_0) ;  /* 0x0000000100307547 */ /* 0x000fdc000b800000 */
[----:B------:R-:W1:Y:S02]  /*0100*/  LDCU.64 UR4, c[0x0][0x988] ;  /* 0x00013100ff0477ac */ /* 0x000e640008000a00 */
[----:B-1----:R-:W-:-:S04]  /*0110*/  UISETP.NE.U32.AND UP0, UPT, UR4, URZ, UPT ;  /* 0x000000ff0400728c */ /* 0x002fc8000bf05070 */
[----:B------:R-:W-:-:S09]  /*0120*/  UISETP.NE.AND.EX UP0, UPT, UR5, URZ, UPT, UP0 ;  /* 0x000000ff0500728c */ /* 0x000fd2000bf05300 */
[----:B------:R-:W-:Y:S05]  /*0130*/  BRA.U !UP0, `(.L_x_1) ;  /* 0x0000000108147547 */ /* 0x000fea000b800000 */
[----:B------:R-:W1:Y:S01]  /*0140*/  LDC.64 R2, c[0x0][0x988] ;  /* 0x00026200ff027b82 */ /* 0x000e620000000a00 */
[----:B------:R-:W1:Y:S02]  /*0150*/  LDCU.64 UR4, c[0x0][0x358] ;  /* 0x00006b00ff0477ac */ /* 0x000e640008000a00 */
[----:B-1----:R1:W5:Y:S01]  /*0160*/  LDG.E R27, desc[UR4][R2.64] ;  /* 0x00000004021b7981 */ /* 0x002362000c1e1900 */
[----:B------:R-:W-:Y:S01]  /*0170*/  HFMA2 R52, -RZ, RZ, 0, 5.9604644775390625e-08 ;  /* 0x00000001ff347431 */ /* 0x000fe200000001ff */
[----:B------:R-:W-:Y:S05]  /*0180*/  BRA `(.L_x_0) ;  /* 0x00000000000c7947 */ /* 0x000fea0003800000 */
.L_x_1:
[----:B------:R-:W1:Y:S01]  /*0190*/  LDCU UR4, c[0x0][0x980] ;  /* 0x00013000ff0477ac */ /* 0x000e620008000800 */
[----:B------:R-:W-:Y:S01]  /*01a0*/  HFMA2 R52, -RZ, RZ, 0, 5.9604644775390625e-08 ;  /* 0x00000001ff347431 */ /* 0x000fe200000001ff */
[----:B-1----:R-:W-:-:S07]  /*01b0*/  MOV R27, UR4 ;  /* 0x00000004001b7c02 */ /* 0x002fce0008000f00 */
.L_x_0:
[----:B------:R-:W2:Y:S02]  /*01c0*/  LDCU.64 UR4, c[0x0][0x9b0] ;  /* 0x00013600ff0477ac */ /* 0x000ea40008000a00 */
[----:B--2---:R-:W-:-:S04]  /*01d0*/  UISETP.NE.U32.AND UP0, UPT, UR4, URZ, UPT ;  /* 0x000000ff0400728c */ /* 0x004fc8000bf05070 */
[----:B------:R-:W-:-:S09]  /*01e0*/  UISETP.NE.AND.EX UP0, UPT, UR5, URZ, UPT, UP0 ;  /* 0x000000ff0500728c */ /* 0x000fd2000bf05300 */
[----:B------:R-:W-:Y:S05]  /*01f0*/  BRA.U UP0, `(.L_x_2) ;  /* 0x0000000100287547 */ /* 0x000fea000b800000 */
[----:B------:R-:W2:Y:S02]  /*0200*/  LDCU.64 UR4, c[0x0][0x9a8] ;  /* 0x00013500ff0477ac */ /* 0x000ea40008000a00 */
[----:B--2---:R-:W-:-:S04]  /*0210*/  UISETP.NE.U32.AND UP0, UPT, UR4, URZ, UPT ;  /* 0x000000ff0400728c */ /* 0x004fc8000bf05070 */
[----:B------:R-:W-:-:S09]  /*0220*/  UISETP.NE.AND.EX UP0, UPT, UR5, URZ, UPT, UP0 ;  /* 0x000000ff0500728c */ /* 0x000fd2000bf05300 */
[----:B------:R-:W-:Y:S05]  /*0230*/  BRA.U !UP0, `(.L_x_3) ;  /* 0x0000000108107547 */ /* 0x000fea000b800000 */
[----:B------:R-:W2:Y:S01]  /*0240*/  LDC.64 R24, c[0x0][0x9a8] ;  /* 0x00026a00ff187b82 */ /* 0x000ea20000000a00 */
[----:B------:R-:W2:Y:S02]  /*0250*/  LDCU.64 UR4, c[0x0][0x358] ;  /* 0x00006b00ff0477ac */ /* 0x000ea40008000a00 */
[----:B--2---:R2:W5:Y:S01]  /*0260*/  LDG.E R24, desc[UR4][R24.64] ;  /* 0x0000000418187981 */ /* 0x004562000c1e1900 */
[----:B------:R-:W-:Y:S05]  /*0270*/  BRA `(.L_x_2) ;  /* 0x0000000000087947 */ /* 0x000fea0003800000 */
.L_x_3:
[----:B------:R-:W2:Y:S02]  /*0280*/  LDCU UR4, c[0x0][0x9a0] ;  /* 0x00013400ff0477ac */ /* 0x000ea40008000800 */
[----:B--2---:R-:W-:Y:S02]  /*0290*/  MOV R24, UR4 ;  /* 0x0000000400187c02 */ /* 0x004fe40008000f00 */
.L_x_2:
[----:B------:R-:W-:Y:S01]  /*02a0*/  IMAD.U32 R0, RZ, RZ, UR18 ;  /* 0x00000012ff007e24 */ /* 0x000fe2000f8e00ff */
[----:B------:R-:W-:Y:S04]  /*02b0*/  BSSY.RECONVERGENT B0, `(.L_x_4) ;  /* 0x000000c000007945 */ /* 0x000fe80003800200 */
[C---:B------:R-:W-:Y:S02]  /*02c0*/  ISETP.NE.OR P2, PT, R0.reuse, 0x1, !P1 ;  /* 0x000000010000780c */ /* 0x040fe40004f45670 */
[----:B------:R-:W-:-:S11]  /*02d0*/  ISETP.NE.OR P0, PT, R0, 0x3, !P1 ;  /* 0x000000030000780c */ /* 0x000fd60004f05670 */
[----:B------:R-:W-:Y:S05]  /*02e0*/  @P2 BRA `(.L_x_5) ;  /* 0x0000000000202947 */ /* 0x000fea0003800000 */
[----:B------:R-:W3:Y:S02]  /*02f0*/  LDCU.64 UR4, c[0x0][0x348] ;  /* 0x00006900ff0477ac */ /* 0x000ee40008000a00 */
[----:B---3--:R-:W-:Y:S02]  /*0300*/  UIADD3 UR6, UP1, UPT, UR4, 0x80, URZ ;  /* 0x0000008004067890 */ /* 0x008fe4000ff3e0ff */
[----:B------:R-:W-:Y:S02]  /*0310*/  UIADD3 UR4, UP0, UPT, UR4, 0x180, URZ ;  /* 0x0000018004047890 */ /* 0x000fe4000ff1e0ff */
[----:B------:R-:W-:Y:S02]  /*0320*/  UIADD3.X UR7, UPT, UPT, URZ, UR5, URZ, UP1, !UPT ;  /* 0x00000005ff077290 */ /* 0x000fe40008ffe4ff */
[----:B------:R-:W-:-:S07]  /*0330*/  UIADD3.X UR5, UPT, UPT, URZ, UR5, URZ, UP0, !UPT ;  /* 0x00000005ff057290 */ /* 0x000fce00087fe4ff */
[----:B------:R3:W-:Y:S02]  /*0340*/  UTMACCTL.PF [UR6] ;  /* 0x00000000060079b9 */ /* 0x0007e40008040000 */
[----:B------:R3:W-:Y:S02]  /*0350*/  UTMACCTL.PF [UR4] ;  /* 0x00000000040079b9 */ /* 0x0007e40008040000 */
[----:B---3--:R-:W-:Y:S01]  /*0360*/  NOP ;  /* 0x0000000000007918 */ /* 0x008fe20000000000 */
.L_x_5:
[----:B------:R-:W-:Y:S05]  /*0370*/  BSYNC.RECONVERGENT B0 ;  /* 0x0000000000007941 */ /* 0x000fea0003800200 */
.L_x_4:
[----:B------:R-:W-:Y:S04]  /*0380*/  BSSY.RECONVERGENT B0, `(.L_x_6) ;  /* 0x000000a000007945 */ /* 0x000fe80003800200 */
        /* <DEDUP_REMOVED lines=9> */
.L_x_7:
[----:B------:R-:W-:Y:S05]  /*0420*/  BSYNC.RECONVERGENT B0 ;  /* 0x0000000000007941 */ /* 0x000fea0003800200 */
.L_x_6:
[----:B------:R-:W3:Y:S01]  /*0430*/  LDCU.64 UR4, c[0x0][0x988] ;  /* 0x00013100ff0477ac */ /* 0x000ee20008000a00 */
[----:B------:R-:W-:Y:S02]  /*0440*/  UISETP.EQ.U32.AND UP2, UPT, UR8, URZ, UPT ;  /* 0x000000ff0800728c */ /* 0x000fe4000bf42070 */
[----:B------:R-:W-:Y:S02]  /*0450*/  UPLOP3.LUT UP3, UPT, UPT, UPT, UPT, 0x80, 0x8 ;  /* 0x000000000008789c */ /* 0x000fe40003f6f070 */
[----:B---3--:R-:W-:-:S04]  /*0460*/  UISETP.NE.U32.AND UP0, UPT, UR4, URZ, UPT ;  /* 0x000000ff0400728c */ /* 0x008fc8000bf05070 */
[----:B------:R-:W-:-:S04]  /*0470*/  UISETP.NE.AND.EX UP1, UPT, UR5, URZ, UPT, UP0 ;  /* 0x000000ff0500728c */ /* 0x000fc8000bf25300 */
[----:B------:R-:W-:-:S04]  /*0480*/  UISETP.EQ.OR.EX UP4, UPT, UR9, URZ, !UP1, UP2 ;  /* 0x000000ff0900728c */ /* 0x000fc8000cf82720 */
[----:B------:R-:W-:-:S06]  /*0490*/  UP2UR UR4, UPR, URZ, 0x10 ;  /* 0x00000010ff047883 */ /* 0x000fcc0008000000 */
[----:B------:R-:W-:Y:S01]  /*04a0*/  MOV R56, UR4 ;  /* 0x0000000400387c02 */ /* 0x000fe20008000f00 */
[----:B------:R-:W-:Y:S06]  /*04b0*/  BRA.U !UP4, `(.L_x_8) ;  /* 0x000000010c207547 */ /* 0x000fec000b800000 */
[----:B------:R-:W-:Y:S01]  /*04c0*/  UISETP.NE.U32.AND UP0, UPT, UR8, URZ, UPT ;  /* 0x000000ff0800728c */ /* 0x000fe2000bf05070 */
[----:B-----5:R-:W-:Y:S01]  /*04d0*/  FSETP.NEU.AND P0, PT, R27, RZ, PT ;  /* 0x000000ff1b00720b */ /* 0x020fe20003f0d000 */
[----:B------:R-:W-:Y:S02]  /*04e0*/  USEL UR4, URZ, 0xffffffff, UP1 ;  /* 0xffffffffff047887 */ /* 0x000fe40008800000 */
[----:B------:R-:W-:-:S10]  /*04f0*/  UISETP.NE.AND.EX UP2, UPT, UR9, URZ, UPT, UP0 ;  /* 0x000000ff0900728c */ /* 0x000fd4000bf45300 */
[----:B------:R-:W-:Y:S01]  /*0500*/  VOTEU.ANY UP0, P0 ;  /* 0x0000000000ff7886 */ /* 0x000fe20000000100 */
[----:B------:R-:W-:-:S04]  /*0510*/  @!UP2 USEL UR4, URZ, 0xffffffff, UP0 ;  /* 0xffffffffff04a887 */ /* 0x000fc80008000000 */
[----:B------:R-:W-:-:S04]  /*0520*/  ULOP3.LUT UR4, UR4, 0x1, URZ, 0xc0, !UPT ;  /* 0x0000000104047892 */ /* 0x000fc8000f8ec0ff */
[----:B------:R-:W-:-:S11]  /*0530*/  UISETP.NE.U32.AND UP3, UPT, UR4, 0x1, UPT ;  /* 0x000000010400788c */ /* 0x000fd6000bf65070 */
.L_x_8:
[----:B------:R-:W3:Y:S01]  /*0540*/  SHFL.IDX PT, R0, R53, RZ, 0x1f ;  /* 0x00001fff35007589 */ /* 0x000ee200000e0000 */
[----:B------:R-:W-:Y:S02]  /*0550*/  UISETP.NE.AND UP5, UPT, UR18, 0x2, UPT ;  /* 0x000000021200788c */ /* 0x000fe4000bfa5270 */
[----:B------:R-:W-:Y:S02]  /*0560*/  UISETP.NE.AND UP0, UPT, UR18, 0x2, UPT ;  /* 0x000000021200788c */ /* 0x000fe4000bf05270 */
[----:B------:R-:W-:Y:S02]  /*0570*/  UISETP.NE.OR UP2, UPT, UR51, URZ, UP5 ;  /* 0x000000ff3300728c */ /* 0x000fe4000af45670 */
[----:B------:R-:W-:-:S04]  /*0580*/  USEL UR69, URZ, 0x1, UP0 ;  /* 0x00000001ff457887 */ /* 0x000fc80008000000 */
[----:B------:R-:W-:Y:S02]  /*0590*/  PLOP3.LUT P3, PT, P1, PT, UP2, 0xae, 0xea ;  /* 0x0000000000ea781c */ /* 0x000fe40000f6f52e */
[----:B---3--:R-:W-:-:S13]  /*05a0*/  ISETP.NE.AND P0, PT, R0, RZ, PT ;  /* 0x000000ff0000720c */ /* 0x008fda0003f05270 */
[----:B------:R-:W-:Y:S05]  /*05b0*/  @P0 BRA `(.L_x_9) ;  /* 0x0000000000580947 */ /* 0x000fea0003800000 */
[----:B------:R-:W3:Y:S01]  /*05c0*/  S2UR UR5, SR_CgaCtaId ;  /* 0x00000000000579c3 */ /* 0x000ee20000008800 */
[----:B------:R-:W-:Y:S01]  /*05d0*/  UMOV UR4, 0x400 ;  /* 0x0000040000047882 */ /* 0x000fe20000000000 */
[----:B------:R-:W-:Y:S01]  /*05e0*/  UMOV UR6, 0x1 ;  /* 0x0000000100067882 */ /* 0x000fe20000000000 */
[----:B------:R-:W-:Y:S01]  /*05f0*/  ELECT P0, URZ, PT ;  /* 0x0000000000ff782f */ /* 0x000fe20003800000 */
[----:B------:R-:W-:-:S04]  /*0600*/  UIADD3 UR6, UPT, UPT, -UR6, 0x100000, URZ ;  /* 0x0010000006067890 */ /* 0x000fc8000fffe1ff */
[----:B------:R-:W-:Y:S02]  /*0610*/  USHF.L.U32 UR7, UR6, 0xb, URZ ;  /* 0x0000000b06077899 */ /* 0x000fe400080006ff */
[----:B------:R-:W-:Y:S02]  /*0620*/  USHF.L.U32 UR6, UR6, 0x1, URZ ;  /* 0x0000000106067899 */ /* 0x000fe400080006ff */
[----:B---3--:R-:W-:Y:S01]  /*0630*/  ULEA UR4, UR5, UR4, 0x18 ;  /* 0x0000000405047291 */ /* 0x008fe2000f8ec0ff */
[----:B------:R-:W3:Y:S11]  /*0640*/  FENCE.VIEW.ASYNC.S ;  /* 0x00000000000073c6 */ /* 0x000ef60000000000 */
[----:B---3--:R3:W4:Y:S01]  /*0650*/  SYNCS.EXCH.64 URZ, [UR4], UR6 ;  /* 0x0000000604ff75b2 */ /* 0x0087220008000100 */
[----:B------:R3:W1:Y:S01]  /*0660*/  SYNCS.EXCH.64 URZ, [UR4+0x30], UR6 ;  /* 0x0000300604ff75b2 */ /* 0x0006620008000100 */
        /* <DEDUP_REMOVED lines=10> */
[----:B------:R-:W-:Y:S01]  /*0710*/  NOP ;  /* 0x0000000000007918 */ /* 0x000fe20000000000 */
.L_x_9:
[----:B------:R-:W2:Y:S01]  /*0720*/  SHFL.IDX PT, R0, R53, RZ, 0x1f ;  /* 0x00001fff35007589 */ /* 0x000ea200000e0000 */
[----:B------:R-:W-:Y:S01]  /*0730*/  NOP ;  /* 0x0000000000007918 */ /* 0x000fe20000000000 */
[----:B--2---:R-:W-:-:S13]  /*0740*/  ISETP.NE.AND P0, PT, R0, 0x1, PT ;  /* 0x000000010000780c */ /* 0x004fda0003f05270 */
[----:B------:R-:W-:Y:S05]  /*0750*/  @P0 BRA `(.L_x_10) ;  /* 0x0000000000580947 */ /* 0x000fea0003800000 */
[----:B------:R-:W2:Y:S01]  /*0760*/  S2UR UR5, SR_CgaCtaId ;  /* 0x00000000000579c3 */ /* 0x000ea20000008800 */
[----:B---3--:R-:W-:Y:S01]  /*0770*/  UMOV UR4, 0x400 ;  /* 0x0000040000047882 */ /* 0x008fe20000000000 */
[----:B------:R-:W-:Y:S01]  /*0780*/  UMOV UR8, 0x20 ;  /* 0x0000002000087882 */ /* 0x000fe20000000000 */
[----:B------:R-:W-:Y:S01]  /*0790*/  UMOV UR6, 0x80 ;  /* 0x0000008000067882 */ /* 0x000fe20000000000 */
[----:B------:R-:W-:-:S04]  /*07a0*/  UIADD3 UR8, UPT, UPT, -UR8, 0x100000, URZ ;  /* 0x0010000008087890 */ /* 0x000fc8000fffe1ff */
[----:B------:R-:W-:Y:S02]  /*07b0*/  USHF.L.U32 UR9, UR8, 0xb, URZ ;  /* 0x0000000b08097899 */ /* 0x000fe400080006ff */
[----:B------:R-:W-:Y:S02]  /*07c0*/  USHF.L.U32 UR8, UR8, 0x1, URZ ;  /* 0x0000000108087899 */ /* 0x000fe400080006ff */
[----:B------:R-:W-:-:S04]  /*07d0*/  UIADD3 UR6, UPT, UPT, -UR6, 0x100000, URZ ;  /* 0x0010000006067890 */ /* 0x000fc8000fffe1ff */
[----:B------:R-:W-:Y:S02]  /*07e0*/  USHF.L.U32 UR7, UR6, 0xb, URZ ;  /* 0x0000000b06077899 */ /* 0x000fe400080006ff */
[----:B------:R-:W-:Y:S01]  /*07f0*/  USHF.L.U32 UR6, UR6, 0x1, URZ ;  /* 0x0000000106067899 */ /* 0x000fe200080006ff */
[----:B------:R-:W-:Y:S01]  /*0800*/  ELECT P0, URZ, PT ;  /* 0x0000000000ff782f */ /* 0x000fe20003800000 */
[----:B--2---:R-:W-:Y:S01]  /*0810*/  ULEA UR4, UR5, UR4, 0x18 ;  /* 0x0000000405047291 */ /* 0x004fe2000f8ec0ff */
[----:B------:R-:W2:Y:S11]  /*0820*/  FENCE.VIEW.ASYNC.S ;  /* 0x00000000000073c6 */ /* 0x000eb60000000000 */
[----:B--2---:R2:W3:Y:S01]  /*0830*/  SYNCS.EXCH.64 URZ, [UR4+0x60], UR8 ;  /* 0x0000600804ff75b2 */ /* 0x0044e20008000100 */
        /* <DEDUP_REMOVED lines=8> */
.L_x_10:
[----:B------:R-:W4:Y:S01]  /*08c0*/  SHFL.IDX PT, R0, R53, RZ, 0x1f ;  /* 0x00001fff35007589 */ /* 0x000f2200000e0000 */
[----:B------:R-:W-:Y:S01]  /*08d0*/  NOP ;  /* 0x0000000000007918 */ /* 0x000fe20000000000 */
[----:B----4-:R-:W-:-:S13]  /*08e0*/  ISETP.NE.AND P0, PT, R0, 0x3, PT ;  /* 0x000000030000780c */ /* 0x010fda0003f05270 */
[----:B------:R-:W-:Y:S05]  /*08f0*/  @P0 BRA `(.L_x_11) ;  /* 0x0000000000300947 */ /* 0x000fea0003800000 */
[----:B------:R-:W4:Y:S01]  /*0900*/  S2UR UR5, SR_CgaCtaId ;  /* 0x00000000000579c3 */ /* 0x000f220000008800 */
[----:B--23--:R-:W-:Y:S01]  /*0910*/  UMOV UR4, 0x400 ;  /* 0x0000040000047882 */ /* 0x00cfe20000000000 */
[----:B------:R-:W-:Y:S01]  /*0920*/  UMOV UR6, 0x20 ;  /* 0x0000002000067882 */ /* 0x000fe20000000000 */
[----:B------:R-:W-:Y:S01]  /*0930*/  ELECT P0, URZ, PT ;  /* 0x0000000000ff782f */ /* 0x000fe20003800000 */
[----:B------:R-:W-:-:S04]  /*0940*/  UIADD3 UR6, UPT, UPT, -UR6, 0x100000, URZ ;  /* 0x0010000006067890 */ /* 0x000fc8000fffe1ff */
[----:B------:R-:W-:Y:S02]  /*0950*/  USHF.L.U32 UR7, UR6, 0xb, URZ ;  /* 0x0000000b06077899 */ /* 0x000fe400080006ff */
[----:B------:R-:W-:Y:S02]  /*0960*/  USHF.L.U32 UR6, UR6, 0x1, URZ ;  /* 0x0000000106067899 */ /* 0x000fe400080006ff */
[----:B----4-:R-:W-:Y:S01]  /*0970*/  ULEA UR4, UR5, UR4, 0x18 ;  /* 0x0000000405047291 */ /* 0x010fe2000f8ec0ff */
[----:B------:R-:W2:Y:S11]  /*0980*/  FENCE.VIEW.ASYNC.S ;  /* 0x00000000000073c6 */ /* 0x000eb60000000000 */
[----:B--2---:R4:W2:Y:S01]  /*0990*/  SYNCS.EXCH.64 URZ, [UR4+0xa0], UR6 ;  /* 0x0000a00604ff75b2 */ /* 0x0048a20008000100 */
[----:B------:R4:W3:Y:S02]  /*09a0*/  SYNCS.EXCH.64 URZ, [UR4+0xa8], UR6 ;  /* 0x0000a80604ff75b2 */ /* 0x0008e40008000100 */
[----:B----4-:R-:W-:Y:S01]  /*09b0*/  NOP ;  /* 0x0000000000007918 */ /* 0x010fe20000000000 */
.L_x_11:
[----:B------:R-:W4:Y:S01]  /*09c0*/  SHFL.IDX PT, R0, R53, RZ, 0x1f ;  /* 0x00001fff35007589 */ /* 0x000f2200000e0000 */
[----:B------:R-:W-:Y:S01]  /*09d0*/  NOP ;  /* 0x0000000000007918 */ /* 0x000fe20000000000 */
[----:B----4-:R-:W-:-:S13]  /*09e0*/  ISETP.NE.AND P0, PT, R0, 0x4, PT ;  /* 0x000000040000780c */ /* 0x010fda0003f05270 */
[----:B------:R-:W-:Y:S05]  /*09f0*/  @P0 BRA `(.L_x_12) ;  /* 0x0000000000440947 */ /* 0x000fea0003800000 */
[----:B------:R-:W4:Y:S01]  /*0a00*/  S2UR UR5, SR_CgaCtaId ;  /* 0x00000000000579c3 */ /* 0x000f220000008800 */
[----:B--23--:R-:W-:Y:S01]  /*0a10*/  UMOV UR4, 0x1e0 ;  /* 0x000001e000047882 */ /* 0x00cfe20000000000 */
[----:B------:R-:W-:Y:S01]  /*0a20*/  UMOV UR6, 0x400 ;  /* 0x0000040000067882 */ /* 0x000fe20000000000 */
[----:B------:R-:W-:Y:S01]  /*0a30*/  USEL UR4, UR4, 0x1a0, UP3 ;  /* 0x000001a004047887 */ /* 0x000fe20009800000 */
[----:B------:R-:W-:Y:S01]  /*0a40*/  UMOV UR8, 0x1 ;  /* 0x0000000100087882 */ /* 0x000fe20000000000 */
[----:B------:R-:W-:Y:S01]  /*0a50*/  ELECT P0, URZ, PT ;  /* 0x0000000000ff782f */ /* 0x000fe20003800000 */
[----:B------:R-:W-:-:S04]  /*0a60*/  UIADD3 UR8, UPT, UPT, -UR8, 0x100000, URZ ;  /* 0x0010000008087890 */ /* 0x000fc8000fffe1ff */
[----:B------:R-:W-:Y:S02]  /*0a70*/  USHF.L.U32 UR9, UR8, 0xb, URZ ;  /* 0x0000000b08097899 */ /* 0x000fe400080006ff */
[----:B------:R-:W-:Y:S02]  /*0a80*/  USHF.L.U32 UR8, UR8, 0x1, URZ ;  /* 0x0000000108087899 */ /* 0x000fe400080006ff */
[----:B----4-:R-:W-:Y:S02]  /*0a90*/  ULEA UR6, UR5, UR6, 0x18 ;  /* 0x0000000605067291 */ /* 0x010fe4000f8ec0ff */
[----:B------:R-:W-:-:S04]  /*0aa0*/  UIADD3 UR4, UPT, UPT, -UR4, 0x100000, URZ ;  /* 0x0010000004047890 */ /* 0x000fc8000fffe1ff */
[----:B------:R-:W-:Y:S02]  /*0ab0*/  USHF.L.U32 UR5, UR4, 0xb, URZ ;  /* 0x0000000b04057899 */ /* 0x000fe400080006ff */
[----:B------:R-:W-:Y:S01]  /*0ac0*/  USHF.L.U32 UR4, UR4, 0x1, URZ ;  /* 0x0000000104047899 */ /* 0x000fe200080006ff */
[----:B------:R-:W2:Y:S03]  /*0ad0*/  FENCE.VIEW.ASYNC.S ;  /* 0x00000000000073c6 */ /* 0x000ea60000000000 */
[----:B--2---:R4:W2:Y:S08]  /*0ae0*/  SYNCS.EXCH.64 URZ, [UR6+0xb0], UR8 ;  /* 0x0000b00806ff75b2 */ /* 0x0048b00008000100 */
[----:B------:R4:W3:Y:S02]  /*0af0*/  SYNCS.EXCH.64 URZ, [UR6+0xb8], UR4 ;  /* 0x0000b80406ff75b2 */ /* 0x0008e40008000100 */
[----:B----4-:R-:W-:Y:S01]  /*0b00*/  NOP ;  /* 0x0000000000007918 */ /* 0x010fe20000000000 */
.L_x_12:
[----:B------:R-:W4:Y:S01]  /*0b10*/  SHFL.IDX PT, R0, R53, RZ, 0x1f ;  /* 0x00001fff35007589 */ /* 0x000f2200000e0000 */
[----:B------:R-:W-:Y:S01]  /*0b20*/  ISETP.NE.OR P1, PT, RZ, UR18, !P1 ;  /* 0x00000012ff007c0c */ /* 0x000fe2000cf25670 */
[----:B------:R-:W-:Y:S01]  /*0b30*/  NOP ;  /* 0x0000000000007918 */ /* 0x000fe20000000000 */
[----:B----4-:R-:W-:-:S13]  /*0b40*/  ISETP.NE.AND P0, PT, R0, 0x5, PT ;  /* 0x000000050000780c */ /* 0x010fda0003f05270 */
[----:B------:R-:W-:Y:S05]  /*0b50*/  @P0 BRA `(.L_x_13) ;  /* 0x0000000000480947 */ /* 0x000fea0003800000 */
[----:B------:R-:W4:Y:S01]  /*0b60*/  S2UR UR5, SR_CgaCtaId ;  /* 0x00000000000579c3 */ /* 0x000f220000008800 */
[----:B--23--:R-:W-:Y:S01]  /*0b70*/  UMOV UR4, 0x400 ;  /* 0x0000040000047882 */ /* 0x00cfe20000000000 */
        /* <DEDUP_REMOVED lines=9> */
[----:B----4-:R-:W-:Y:S01]  /*0c10*/  ULEA UR4, UR5, UR4, 0x18 ;  /* 0x0000000405047291 */ /* 0x010fe2000f8ec0ff */
[----:B------:R-:W2:Y:S11]  /*0c20*/  FENCE.VIEW.ASYNC.S ;  /* 0x00000000000073c6 */ /* 0x000eb60000000000 */
[----:B--2---:R4:W2:Y:S01]  /*0c30*/  SYNCS.EXCH.64 URZ, [UR4+0xc0], UR6 ;  /* 0x0000c00604ff75b2 */ /* 0x0048a20008000100 */
[----:B------:R4:W3:Y:S01]  /*0c40*/  SYNCS.EXCH.64 URZ, [UR4+0xd0], UR8 ;  /* 0x0000d00804ff75b2 */ /* 0x0008e20008000100 */
[----:B------:R4:W1:Y:S01]  /*0c50*/  SYNCS.EXCH.64 URZ, [UR4+0xc8], UR6 ;  /* 0x0000c80604ff75b2 */ /* 0x0008620008000100 */
[----:B------:R4:W1:Y:S02]  /*0c60*/  SYNCS.EXCH.64 URZ, [UR4+0xd8], UR8 ;  /* 0x0000d80804ff75b2 */ /* 0x0008640008000100 */
[----:B----4-:R-:W-:Y:S01]  /*0c70*/  NOP ;  /* 0x0000000000007918 */ /* 0x010fe20000000000 */
.L_x_13:
[----:B--23--:R-:W2:Y:S01]  /*0c80*/  S2UR UR7, SR_CgaCtaId ;  /* 0x00000000000779c3 */ /* 0x00cea20000008800 */
[----:B------:R-:W-:Y:S01]  /*0c90*/  VOTEU.ALL UP0, P1 ;  /* 0x0000000000ff7886 */ /* 0x000fe20000800000 */
[----:B------:R-:W-:Y:S01]  /*0ca0*/  UMOV UR4, 0x20 ;  /* 0x0000002000047882 */ /* 0x000fe20000000000 */
[----:B------:R-:W-:Y:S01]  /*0cb0*/  NOP ;  /* 0x0000000000007918 */ /* 0x000fe20000000000 */
[----:B-1----:R-:W-:Y:S01]  /*0cc0*/  LOP3.LUT R3, R64, 0x1f, RZ, 0xc0, !PT ;  /* 0x0000001f40037812 */ /* 0x002fe200078ec0ff */
[----:B------:R-:W-:Y:S01]  /*0cd0*/  UISETP.NE.AND UP4, UPT, UR18, URZ, UPT ;  /* 0x000000ff1200728c */ /* 0x000fe2000bf85270 */
[----:B------:R-:W-:Y:S01]  /*0ce0*/  @!UP0 UMOV UR6, 0x400 ;  /* 0x0000040000068882 */ /* 0x000fe20000000000 */
[----:B------:R-:W-:-:S04]  /*0cf0*/  @!UP0 UIADD3 UR4, UPT, UPT, -UR4, 0x100000, URZ ;  /* 0x0010000004048890 */ /* 0x000fc8000fffe1ff */
[----:B------:R-:W-:Y:S02]  /*0d00*/  @!UP0 USHF.L.U32 UR5, UR4, 0xb, URZ ;  /* 0x0000000b04058899 */ /* 0x000fe400080006ff */
[----:B------:R-:W-:Y:S02]  /*0d10*/  @!UP0 USHF.L.U32 UR4, UR4, 0x1, URZ ;  /* 0x0000000104048899 */ /* 0x000fe400080006ff */
[----:B--2---:R-:W-:Y:S01]  /*0d20*/  @!UP0 ULEA UR6, UR7, UR6, 0x18 ;  /* 0x0000000607068291 */ /* 0x004fe2000f8ec0ff */
[----:B------:R-:W1:Y:S01]  /*0d30*/  LDCU UR7, c[0x0][0x36c] ;  /* 0x00006d80ff0777ac */ /* 0x000e620008000800 */
[----:B------:R-:W-:Y:S01]  /*0d40*/  VOTEU.ALL UP0, P1 ;  /* 0x0000000000ff7886 */ /* 0x000fe20000800000 */
[----:B------:R-:W2:Y:S09]  /*0d50*/  FENCE.VIEW.ASYNC.S ;  /* 0x00000000000073c6 */ /* 0x000eb20000000000 */
[----:B--2---:R2:W3:Y:S01]  /*0d60*/  @!UP0 SYNCS.EXCH.64 URZ, [UR6+0xe0], UR4 ;  /* 0x0000e00406ff85b2 */ /* 0x0044e20008000100 */
[----:B-1----:R-:W-:-:S09]  /*0d70*/  UISETP.EQ.U32.AND UP6, UPT, UR7, 0x1, UPT ;  /* 0x000000010700788c */ /* 0x002fd2000bfc2070 */
[----:B--2---:R-:W-:Y:S05]  /*0d80*/  BRA.U !UP6, `(.L_x_14) ;  /* 0x000000010e087547 */ /* 0x004fea000b800000 */
[----:B---3--:R-:W-:Y:S01]  /*0d90*/  UCGABAR_ARV ;  /* 0x00000000000079c7 */ /* 0x008fe20008000000 */
[----:B------:R-:W-:Y:S05]  /*0da0*/  BRA `(.L_x_15) ;  /* 0x0000000000047947 */ /* 0x000fea0003800000 */
.L_x_14:
[----:B---3--:R-:W-:Y:S01]  /*0db0*/  NOP ;  /* 0x0000000000007918 */ /* 0x008fe20000000000 */
.L_x_15:
[----:B------:R-:W1:Y:S01]  /*0dc0*/  S2UR UR22, SR_CTAID.X ;  /* 0x00000000001679c3 */ /* 0x000e620000002500 */
[----:B------:R-:W-:-:S05]  /*0dd0*/  CS2R.32 R55, SR_CgaSize ;  /* 0x0000000000377805 */ /* 0x000fca0000008a00 */
[----:B------:R-:W-:-:S05]  /*0de0*/  IMAD R55, R55, -0xa0, RZ ;  /* 0xffffff6037377824 */ /* 0x000fca00078e02ff */
[----:B------:R-:W-:-:S14]  /*0df0*/  R2UR UR5, R55 ;  /* 0x00000000370572ca */ /* 0x000fdc00000e0000 */
[----:B------:R-:W2:Y:S01]  /*0e00*/  LDCU UR5, c[0x0][UR5+0x2b0] ;  /* 0x00005600050577ac */ /* 0x000ea20008000800 */
[----:B------:R-:W-:-:S05]  /*0e10*/  CS2R.32 R55, SR_CgaSize ;  /* 0x0000000000377805 */ /* 0x000fca0000008a00 */
[----:B------:R-:W-:-:S05]  /*0e20*/  IMAD R55, R55, -0xa0, RZ ;  /* 0xffffff6037377824 */ /* 0x000fca00078e02ff */
[----:B------:R-:W-:-:S14]  /*0e30*/  R2UR UR4, R55 ;  /* 0x00000000370472ca */ /* 0x000fdc00000e0000 */
[----:B------:R-:W3:Y:S01]  /*0e40*/  LDCU UR4, c[0x0][UR4+0x2b4] ;  /* 0x00005680040477ac */ /* 0x000ee20008000800 */
[----:B------:R-:W4:Y:S01]  /*0e50*/  S2UR UR19, SR_CTAID.Y ;  /* 0x00000000001379c3 */ /* 0x000f220000002600 */
[----:B------:R-:W-:-:S05]  /*0e60*/  CS2R.32 R55, SR_CgaSize ;  /* 0x0000000000377805 */ /* 0x000fca0000008a00 */
[----:B------:R-:W-:-:S05]  /*0e70*/  IMAD R55, R55, -0xa0, RZ ;  /* 0xffffff6037377824 */ /* 0x000fca00078e02ff */
[----:B------:R-:W-:-:S14]  /*0e80*/  R2UR UR7, R55 ;  /* 0x00000000370772ca */ /* 0x000fdc00000e0000 */
[----:B------:R-:W3:Y:S01]  /*0e90*/  LDCU UR7, c[0x0][UR7+0x2a0] ;  /* 0x00005400070777ac */ /* 0x000ee20008000800 */
[----:B------:R-:W-:-:S05]  /*0ea0*/  CS2R.32 R55, SR_CgaSize ;  /* 0x0000000000377805 */ /* 0x000fca0000008a00 */
[----:B------:R-:W-:-:S05]  /*0eb0*/  IMAD R55, R55, -0xa0, RZ ;  /* 0xffffff6037377824 */ /* 0x000fca00078e02ff */
[----:B------:R-:W-:-:S14]  /*0ec0*/  R2UR UR8, R55 ;  /* 0x00000000370872ca */ /* 0x000fdc00000e0000 */
[----:B------:R-:W3:Y:S01]  /*0ed0*/  LDCU UR8, c[0x0][UR8+0x2a4] ;  /* 0x00005480080877ac */ /* 0x000ee20008000800 */
[----:B------:R-:W3:Y:S01]  /*0ee0*/  LDCU UR21, c[0x0][0xc24] ;  /* 0x00018480ff1577ac */ /* 0x000ee20008000800 */
[----:B------:R-:W3:Y:S01]  /*0ef0*/  LDCU UR39, c[0x0][0xc24] ;  /* 0x00018480ff2777ac */ /* 0x000ee20008000800 */
[----:B-1----:R-:W-:Y:S01]  /*0f00*/  I2FP.F32.U32 R2, UR22 ;  /* 0x0000001600027c45 */ /* 0x002fe20008201000 */
[----:B------:R-:W1:Y:S04]  /*0f10*/  LDCU UR24, c[0x0][0xc30] ;  /* 0x00018600ff1877ac */ /* 0x000e680008000800 */
[----:B--2---:R-:W-:Y:S01]  /*0f20*/  FMUL R2, R2, UR5 ;  /* 0x0000000502027c20 */ /* 0x004fe20008400000 */
[----:B----4-:R-:W-:-:S05]  /*0f30*/  I2FP.F32.U32 R0, UR19 ;  /* 0x0000001300007c45 */ /* 0x010fca0008201000 */
[----:B------:R-:W2:Y:S01]  /*0f40*/  F2I.U32.TRUNC.NTZ R2, R2 ;  /* 0x0000000200027305 */ /* 0x000ea2000020f000 */
[----:B---3--:R-:W-:-:S07]  /*0f50*/  FMUL R0, R0, UR4 ;  /* 0x0000000400007c20 */ /* 0x008fce0008400000 */
[----:B------:R-:W3:Y:S01]  /*0f60*/  F2I.U32.TRUNC.NTZ R0, R0 ;  /* 0x0000000000007305 */ /* 0x000ee2000020f000 */
[----:B--2---:R-:W-:Y:S02]  /*0f70*/  R2UR UR4, R2 ;  /* 0x00000000020472ca */ /* 0x004fe400000e0000 */
[----:B------:R-:W-:Y:S02]  /*0f80*/  PRMT R2, RZ, 0x7610, R2 ;  /* 0x00007610ff027816 */ /* 0x000fe40000000002 */
[----:B---3--:R-:W-:Y:S02]  /*0f90*/  R2UR UR6, R0 ;  /* 0x00000000000672ca */ /* 0x008fe400000e0000 */
[----:B------:R-:W-:-:S07]  /*0fa0*/  PRMT R0, RZ, 0x7610, R0 ;  /* 0x00007610ff007816 */ /* 0x000fce0000000000 */
[----:B------:R-:W-:-:S04]  /*0fb0*/  UIADD3 UR5, UPT, UPT, -UR4, URZ, URZ ;  /* 0x000000ff04057290 */ /* 0x000fc8000fffe1ff */
[----:B------:R-:W-:Y:S02]  /*0fc0*/  UIMAD UR5, UR7, UR5, UR22 ;  /* 0x00000005070572a4 */ /* 0x000fe4000f8e0216 */
[----:B------:R-:W-:-:S04]  /*0fd0*/  UIADD3 UR4, UPT, UPT, -UR6, URZ, URZ ;  /* 0x000000ff06047290 */ /* 0x000fc8000fffe1ff */
[----:B------:R-:W-:Y:S01]  /*0fe0*/  IMAD.U32 R55, RZ, RZ, UR5 ;  /* 0x00000005ff377e24 */ /* 0x000fe2000f8e00ff */
[----:B------:R-:W-:-:S06]  /*0ff0*/  UIMAD UR4, UR8, UR4, UR19 ;  /* 0x00000004080472a4 */ /* 0x000fcc000f8e0213 */
[----:B------:R-:W-:Y:S01]  /*1000*/  IMAD.U32 R54, RZ, RZ, UR4 ;  /* 0x00000004ff367e24 */ /* 0x000fe2000f8e00ff */
[----:B-1----:R-:W-:Y:S06]  /*1010*/  BRA.U UP4, `(.L_x_16) ;  /* 0x0000000104307547 */ /* 0x002fec000b800000 */
[----:B------:R-:W-:Y:S01]  /*1020*/  R2UR UR5, R54 ;  /* 0x00000000360572ca */ /* 0x000fe200000e0000 */
[----:B------:R-:W-:Y:S01]  /*1030*/  UMOV UR7, 0x3 ;  /* 0x0000000300077882 */ /* 0x000fe20000000000 */
[----:B------:R-:W-:-:S11]  /*1040*/  R2UR UR4, R55 ;  /* 0x00000000370472ca */ /* 0x000fd600000e0000 */
[----:B------:R-:W-:-:S04]  /*1050*/  UISETP.NE.AND UP0, UPT, UR5, URZ, UPT ;  /* 0x000000ff0500728c */ /* 0x000fc8000bf05270 */
[----:B------:R-:W-:Y:S02]  /*1060*/  UISETP.LT.U32.OR UP0, UPT, UR4, 0x2, !UP0 ;  /* 0x000000020400788c */ /* 0x000fe4000c701470 */
[----:B------:R-:W-:Y:S02]  /*1070*/  ULOP3.LUT UR4, UR4, 0xfffffffe, URZ, 0xc0, !UPT ;  /* 0xfffffffe04047892 */ /* 0x000fe4000f8ec0ff */
[----:B------:R-:W-:Y:S02]  /*1080*/  USEL UR6, URZ, 0x1, !UP0 ;  /* 0x00000001ff067887 */ /* 0x000fe4000c000000 */
[----:B------:R-:W-:Y:S02]  /*1090*/  USEL UR5, URZ, 0x2, !UP0 ;  /* 0x00000002ff057887 */ /* 0x000fe4000c000000 */
[----:B------:R-:W-:Y:S02]  /*10a0*/  USHF.L.U32 UR4, UR7, UR4, URZ ;  /* 0x0000000407047299 */ /* 0x000fe400080006ff */
[----:B------:R-:W-:-:S04]  /*10b0*/  UIADD3 UR5, UPT, UPT, UR6, UR5, URZ ;  /* 0x0000000506057290 */ /* 0x000fc8000fffe0ff */
[----:B------:R-:W-:Y:S02]  /*10c0*/  IMAD.U32 R0, RZ, RZ, UR4 ;  /* 0x00000004ff007e24 */ /* 0x000fe4000f8e00ff */
[----:B------:R-:W-:-:S07]  /*10d0*/  IMAD.U32 R2, RZ, RZ, UR5 ;  /* 0x00000005ff027e24 */ /* 0x000fce000f8e00ff */
.L_x_16:
[----:B------:R-:W1:Y:S01]  /*10e0*/  S2UR UR52, SR_CTAID.Z ;  /* 0x00000000003479c3 */ /* 0x000e620000002700 */
[----:B------:R-:W-:Y:S01]  /*10f0*/  UISETP.GE.AND UP0, UPT, UR21, 0x1, UPT ;  /* 0x000000011500788c */ /* 0x000fe2000bf06270 */
[----:B------:R-:W-:-:S08]  /*1100*/  UMOV UR20, UR22 ;  /* 0x0000001600147c82 */ /* 0x000fd00008000000 */
[----:B------:R-:W-:Y:S05]  /*1110*/  BRA.U !UP0, `(.L_x_17) ;  /* 0x0000000108d47547 */ /* 0x000fea000b800000 */
[----:B------:R-:W2:Y:S01]  /*1120*/  LDCU.128 UR12, c[0x0][0xc10] ;  /* 0x00018200ff0c77ac */ /* 0x000ea20008000c00 */
[----:B------:R-:W3:Y:S01]  /*1130*/  LDCU UR23, c[0x0][0xc0c] ;  /* 0x00018180ff1777ac */ /* 0x000ee20008000800 */
[----:B------:R-:W4:Y:S01]  /*1140*/  LDCU UR6, c[0x0][0x370] ;  /* 0x00006e00ff0677ac */ /* 0x000f220008000800 */
[----:B------:R-:W1:Y:S01]  /*1150*/  LDCU UR7, c[0x0][0x374] ;  /* 0x00006e80ff0777ac */ /* 0x000e620008000800 */
[----:B------:R-:W1:Y:S01]  /*1160*/  LDCU UR20, c[0x0][0xc20] ;  /* 0x00018400ff1477ac */ /* 0x000e620008000800 */
[----:B--2---:R-:W-:Y:S02]  /*1170*/  UIMAD.WIDE.U32 UR4, UR22, UR12, URZ ;  /* 0x0000000c160472a5 */ /* 0x004fe4000f8e00ff */
[----:B---3--:R-:W-:Y:S01]  /*1180*/  UISETP.NE.AND UP0, UPT, UR23, 0x1, UPT ;  /* 0x000000011700788c */ /* 0x008fe2000bf05270 */
[----:B------:R-:W2:Y:S01]  /*1190*/  LDCU.64 UR8, c[0x0][0xc28] ;  /* 0x00018500ff0877ac */ /* 0x000ea20008000a00 */
[----:B----4-:R-:W-:-:S03]  /*11a0*/  UIMAD.WIDE.U32 UR10, UR6, UR12, URZ ;  /* 0x0000000c060a72a5 */ /* 0x010fc6000f8e00ff */
[----:B------:R-:W-:Y:S01]  /*11b0*/  UMOV UR4, UR5 ;  /* 0x0000000500047c82 */ /* 0x000fe20008000000 */
[----:B------:R-:W-:Y:S02]  /*11c0*/  UISETP.NE.AND UP2, UPT, UR21, 0x1, UPT ;  /* 0x000000011500788c */ /* 0x000fe4000bf45270 */
[----:B------:R-:W-:Y:S01]  /*11d0*/  USHF.R.U32.HI UR4, URZ, UR13, UR4 ;  /* 0x0000000dff047299 */ /* 0x000fe20008011604 */
[----:B------:R-:W-:Y:S01]  /*11e0*/  UMOV UR10, UR11 ;  /* 0x0000000b000a7c82 */ /* 0x000fe20008000000 */
[----:B------:R-:W-:Y:S02]  /*11f0*/  UIMAD.WIDE.U32 UR16, UR19, UR15, URZ ;  /* 0x0000000f131072a5 */ /* 0x000fe4000f8e00ff */
[----:B------:R-:W-:Y:S02]  /*1200*/  USEL UR5, UR22, UR4, !UP0 ;  /* 0x0000000416057287 */ /* 0x000fe4000c000000 */
[----:B------:R-:W-:Y:S02]  /*1210*/  @UP0 USHF.R.U32.HI UR6, URZ, UR13, UR10 ;  /* 0x0000000dff060299 */ /* 0x000fe4000801160a */
[----:B------:R-:W-:-:S02]  /*1220*/  UISETP.NE.AND UP0, UPT, UR14, 0x1, UPT ;  /* 0x000000010e00788c */ /* 0x000fc4000bf05270 */
[----:B-1----:R-:W-:Y:S02]  /*1230*/  UIMAD.WIDE.U32 UR10, UR7, UR15, URZ ;  /* 0x0000000f070a72a5 */ /* 0x002fe4000f8e00ff */
[----:B--2---:R-:W-:Y:S01]  /*1240*/  UIMAD.WIDE.U32 UR12, UR6, UR8, URZ ;  /* 0x00000008060c72a5 */ /* 0x004fe2000f8e00ff */
[----:B------:R-:W-:Y:S02]  /*1250*/  UMOV UR4, UR17 ;  /* 0x0000001100047c82 */ /* 0x000fe40008000000 */
[----:B------:R-:W-:Y:S02]  /*1260*/  USHF.R.U32.HI UR4, URZ, UR20, UR4 ;  /* 0x00000014ff047299 */ /* 0x000fe40008011604 */
[----:B------:R-:W-:Y:S02]  /*1270*/  UMOV UR10, UR11 ;  /* 0x0000000b000a7c82 */ /* 0x000fe40008000000 */
[----:B------:R-:W-:Y:S01]  /*1280*/  UMOV UR12, UR13 ;  /* 0x0000000d000c7c82 */ /* 0x000fe20008000000 */
[----:B------:R-:W-:-:S02]  /*1290*/  @UP0 USHF.R.U32.HI UR7, URZ, UR20, UR10 ;  /* 0x00000014ff070299 */ /* 0x000fc4000801160a */
[----:B------:R-:W-:Y:S02]  /*12a0*/  USEL UR4, UR19, UR4, !UP0 ;  /* 0x0000000413047287 */ /* 0x000fe4000c000000 */
[----:B------:R-:W-:Y:S02]  /*12b0*/  UIMAD.WIDE.U32 UR10, UR7, UR8, URZ ;  /* 0x00000008070a72a5 */ /* 0x000fe4000f8e00ff */
[----:B------:R-:W-:Y:S02]  /*12c0*/  @UP2 USHF.R.U32.HI UR6, URZ, UR9, UR12 ;  /* 0x00000009ff062299 */ /* 0x000fe4000801160c */
[----:B------:R-:W-:Y:S02]  /*12d0*/  UIMAD.WIDE.U32 UR12, UR4, UR8, URZ ;  /* 0x00000008040c72a5 */ /* 0x000fe4000f8e00ff */
[----:B------:R-:W-:Y:S01]  /*12e0*/  UIADD3 UR20, UPT, UPT, -UR5, URZ, URZ ;  /* 0x000000ff05147290 */ /* 0x000fe2000fffe1ff */
[----:B------:R-:W-:Y:S02]  /*12f0*/  UMOV UR10, UR11 ;  /* 0x0000000b000a7c82 */ /* 0x000fe40008000000 */
[----:B------:R-:W-:-:S02]  /*1300*/  @UP2 USHF.R.U32.HI UR7, URZ, UR9, UR10 ;  /* 0x00000009ff072299 */ /* 0x000fc4000801160a */
[----:B------:R-:W-:Y:S02]  /*1310*/  UIMAD UR10, UR6, UR21, URZ ;  /* 0x00000015060a72a4 */ /* 0x000fe4000f8e02ff */
[----:B------:R-:W-:Y:S02]  /*1320*/  UIMAD UR7, UR7, UR21, URZ ;  /* 0x00000015070772a4 */ /* 0x000fe4000f8e02ff */
[----:B------:R-:W-:Y:S02]  /*1330*/  UIMAD UR20, UR23, UR20, UR22 ;  /* 0x00000014171472a4 */ /* 0x000fe4000f8e0216 */
[----:B------:R-:W-:-:S03]  /*1340*/  UISETP.GE.AND UP0, UPT, UR4, UR7, UPT ;  /* 0x000000070400728c */ /* 0x000fc6000bf06270 */
[----:B------:R-:W-:Y:S01]  /*1350*/  UMOV UR7, UR13 ;  /* 0x0000000d00077c82 */ /* 0x000fe20008000000 */
[----:B------:R-:W-:Y:S02]  /*1360*/  UISETP.GE.OR UP0, UPT, UR5, UR10, UP0 ;  /* 0x0000000a0500728c */ /* 0x000fe40008706670 */
[----:B------:R-:W-:Y:S02]  /*1370*/  UIMAD.WIDE.U32 UR10, UR5, UR8, URZ ;  /* 0x00000008050a72a5 */ /* 0x000fe4000f8e00ff */
[----:B------:R-:W-:Y:S02]  /*1380*/  USHF.R.U32.HI UR7, URZ, UR9, UR7 ;  /* 0x00000009ff077299 */ /* 0x000fe40008011607 */
[----:B------:R-:W-:Y:S02]  /*1390*/  UIADD3 UR10, UPT, UPT, -UR4, URZ, URZ ;  /* 0x000000ff040a7290 */ /* 0x000fe4000fffe1ff */
[----:B------:R-:W-:Y:S02]  /*13a0*/  USEL UR7, UR4, UR7, !UP2 ;  /* 0x0000000704077287 */ /* 0x000fe4000d000000 */
[----:B------:R-:W-:Y:S01]  /*13b0*/  UIMAD UR10, UR14, UR10, UR19 ;  /* 0x0000000a0e0a72a4 */ /* 0x000fe2000f8e0213 */
[----:B------:R-:W-:-:S02]  /*13c0*/  @!UP0 UMOV UR8, UR11 ;  /* 0x0000000b00088c82 */ /* 0x000fc40008000000 */
[----:B------:R-:W-:Y:S02]  /*13d0*/  @!UP0 USHF.R.U32.HI UR8, URZ, UR9, UR8 ;  /* 0x00000009ff088299 */ /* 0x000fe40008011608 */
[----:B------:R-:W-:Y:S02]  /*13e0*/  UIADD3 UR9, UPT, UPT, -UR7, URZ, URZ ;  /* 0x000000ff07097290 */ /* 0x000fe4000fffe1ff */
[----:B------:R-:W-:Y:S02]  /*13f0*/  @!UP0 USEL UR8, UR5, UR8, !UP2 ;  /* 0x0000000805088287 */ /* 0x000fe4000d000000 */
[----:B------:R-:W-:Y:S02]  /*1400*/  UIMAD UR9, UR21, UR9, UR4 ;  /* 0x00000009150972a4 */ /* 0x000fe4000f8e0204 */
[----:B------:R-:W-:Y:S02]  /*1410*/  @!UP0 UIADD3 UR7, UPT, UPT, UR7, -UR8, URZ ;  /* 0x8000000807078290 */ /* 0x000fe4000fffe0ff */
[----:B------:R-:W-:-:S02]  /*1420*/  @!UP0 UIMAD UR6, UR9, UR6, UR8 ;  /* 0x00000006090682a4 */ /* 0x000fc4000f8e0208 */
[----:B------:R-:W-:-:S04]  /*1430*/  @!UP0 UIMAD UR4, UR7, UR21, UR5 ;  /* 0x00000015070482a4 */ /* 0x000fc8000f8e0205 */
[----:B------:R-:W-:Y:S01]  /*1440*/  UIMAD UR19, UR4, UR14, UR10 ;  /* 0x0000000e041372a4 */ /* 0x000fe2000f8e020a */
[----:B------:R-:W-:Y:S02]  /*1450*/  @!UP0 UMOV UR5, UR6 ;  /* 0x0000000600058c82 */ /* 0x000fe40008000000 */
[----:B------:R-:W-:-:S12]  /*1460*/  UIMAD UR20, UR5, UR23, UR20 ;  /* 0x00000017051472a4 */ /* 0x000fd8000f8e0214 */
.L_x_17:
[----:B------:R-:W-:-:S09]  /*1470*/  UISETP.NE.AND UP0, UPT, UR24, 0x1, UPT ;  /* 0x000000011800788c */ /* 0x000fd2000bf05270 */
[----:B------:R-:W-:Y:S05]  /*1480*/  BRA.U UP0, `(.L_x_18) ;  /* 0x0000000100407547 */ /* 0x000fea000b800000 */
[----:B------:R-:W2:Y:S01]  /*1490*/  LDCU.128 UR8, c[0x0][0xc10] ;  /* 0x00018200ff0877ac */ /* 0x000ea20008000c00 */
[----:B------:R-:W3:Y:S01]  /*14a0*/  LDCU UR12, c[0x0][0xc0c] ;  /* 0x00018180ff0c77ac */ /* 0x000ee20008000800 */
[----:B------:R-:W4:Y:S01]  /*14b0*/  LDCU UR13, c[0x0][0xc20] ;  /* 0x00018400ff0d77ac */ /* 0x000f220008000800 */
[----:B--2---:R-:W-:Y:S02]  /*14c0*/  UIMAD.WIDE.U32 UR4, UR20, UR8, URZ ;  /* 0x00000008140472a5 */ /* 0x004fe4000f8e00ff */
[----:B------:R-:W-:Y:S02]  /*14d0*/  UIMAD.WIDE.U32 UR6, UR19, UR11, URZ ;  /* 0x0000000b130672a5 */ /* 0x000fe4000f8e00ff */
[----:B---3--:R-:W-:Y:S02]  /*14e0*/  UISETP.NE.AND UP0, UPT, UR12, 0x1, UPT ;  /* 0x000000010c00788c */ /* 0x008fe4000bf05270 */
[----:B------:R-:W-:-:S03]  /*14f0*/  USHF.R.U32.HI UR5, URZ, UR9, UR5 ;  /* 0x00000009ff057299 */ /* 0x000fc60008011605 */
[----:B------:R-:W-:Y:S01]  /*1500*/  UMOV UR4, UR7 ;  /* 0x0000000700047c82 */ /* 0x000fe20008000000 */
[----:B------:R-:W-:Y:S02]  /*1510*/  USEL UR5, UR20, UR5, !UP0 ;  /* 0x0000000514057287 */ /* 0x000fe4000c000000 */
[----:B------:R-:W-:Y:S02]  /*1520*/  UISETP.NE.AND UP0, UPT, UR10, 0x1, UPT ;  /* 0x000000010a00788c */ /* 0x000fe4000bf05270 */
[----:B----4-:R-:W-:-:S04]  /*1530*/  USHF.R.U32.HI UR4, URZ, UR13, UR4 ;  /* 0x0000000dff047299 */ /* 0x010fc80008011604 */
[----:B------:R-:W-:-:S04]  /*1540*/  USEL UR4, UR19, UR4, !UP0 ;  /* 0x0000000413047287 */ /* 0x000fc8000c000000 */
[----:B------:R-:W-:Y:S02]  /*1550*/  UIADD3 UR6, UPT, UPT, -UR4, UR5, URZ ;  /* 0x0000000504067290 */ /* 0x000fe4000fffe1ff */
[----:B------:R-:W-:Y:S02]  /*1560*/  UIADD3 UR4, UPT, UPT, UR4, -UR5, URZ ;  /* 0x8000000504047290 */ /* 0x000fe4000fffe0ff */
[----:B------:R-:W-:Y:S02]  /*1570*/  UIMAD UR19, UR6, UR10, UR19 ;  /* 0x0000000a061372a4 */ /* 0x000fe4000f8e0213 */
[----:B------:R-:W-:-:S12]  /*1580*/  UIMAD UR20, UR4, UR12, UR20 ;  /* 0x0000000c041472a4 */ /* 0x000fd8000f8e0214 */
.L_x_18:
[----:B------:R-:W-:Y:S05]  /*1590*/  BRA.U !UP6, `(.L_x_19) ;  /* 0x000000010e0c7547 */ /* 0x000fea000b800000 */
[----:B------:R-:W-:Y:S01]  /*15a0*/  UCGABAR_WAIT ;  /* 0x0000000000007dc7 */ /* 0x000fe20008000000 */
[----:B------:R-:W-:Y:S01]  /*15b0*/  CCTL.IVALL ;  /* 0x00000000ff00798f */ /* 0x000fe20002000000 */
[----:B------:R-:W-:Y:S05]  /*15c0*/  BRA `(.L_x_20) ;  /* 0x0000000000047947 */ /* 0x000fea0003800000 */
.L_x_19:
[----:B------:R-:W-:Y:S06]  /*15d0*/  BAR.SYNC.DEFER_BLOCKING 0x0 ;  /* 0x0000000000007b1d */ /* 0x000fec0000010000 */
.L_x_20:
[----:B------:R-:W-:Y:S05]  /*15e0*/  BRA.U UP5, `(.L_x_21) ;  /* 0x0000002105487547 */ /* 0x000fea000b800000 */
[----:B------:R-:W2:Y:S01]  /*15f0*/  LDCU UR8, c[0x0][0x394] ;  /* 0x00007280ff0877ac */ /* 0x000ea20008000800 */
[----:B------:R-:W-:Y:S01]  /*1600*/  PLOP3.LUT P1, PT, PT, PT, UP3, 0x80, 0x8 ;  /* 0x000000000008781c */ /* 0x000fe20003f2f038 */
[----:B------:R-:W-:Y:S01]  /*1610*/  IMAD.MOV.U32 R2, RZ, RZ, RZ ;  /* 0x000000ffff027224 */ /* 0x000fe200078e00ff */
[----:B------:R-:W-:Y:S01]  /*1620*/  ISETP.EQ.OR P2, PT, R3, RZ, P3 ;  /* 0x000000ff0300720c */ /* 0x000fe20001f42670 */
[----:B------:R-:W3:Y:S01]  /*1630*/  LDCU UR7, c[0x0][0x5d8] ;  /* 0x0000bb00ff0777ac */ /* 0x000ee20008000800 */
[----:B------:R-:W-:Y:S01]  /*1640*/  PLOP3.LUT P1, PT, P1, PT, PT, 0x8, 0x80 ;  /* 0x000000000080781c */ /* 0x000fe20000f2e170 */
[----:B------:R-:W-:Y:S02]  /*1650*/  UISETP.NE.AND UP0, UPT, UR18, URZ, UPT ;  /* 0x000000ff1200728c */ /* 0x000fe4000bf05270 */
[----:B------:R-:W-:Y:S02]  /*1660*/  USHF.L.U32 UR6, UR22, 0x6, URZ ;  /* 0x0000000616067899 */ /* 0x000fe400080006ff */
[----:B------:R-:W-:Y:S01]  /*1670*/  USEL UR59, UR69, 0x2, UP0 ;  /* 0x00000002453b7887 */ /* 0x000fe20008000000 */
[----:B------:R-:W4:Y:S01]  /*1680*/  LDCU UR68, c[0x0][0x370] ;  /* 0x00006e00ff4477ac */ /* 0x000f220008000800 */
[----:B--2---:R-:W-:Y:S01]  /*1690*/  UIADD3 UR5, UPT, UPT, UR8, 0x3f, URZ ;  /* 0x0000003f08057890 */ /* 0x004fe2000fffe0ff */
[----:B------:R-:W2:Y:S03]  /*16a0*/  LDCU.64 UR60, c[0x0][0x348] ;  /* 0x00006900ff3c77ac */ /* 0x000ea60008000a00 */
[----:B------:R-:W-:-:S02]  /*16b0*/  USHF.R.S32.HI UR4, URZ, 0x1f, UR5 ;  /* 0x0000001fff047899 */ /* 0x000fc40008011405 */
[----:B---3--:R-:W-:Y:S02]  /*16c0*/  UIADD3 UR7, UPT, UPT, UR7, 0x7f, URZ ;  /* 0x0000007f07077890 */ /* 0x008fe4000fffe0ff */
[----:B------:R-:W-:Y:S02]  /*16d0*/  ULEA.HI UR4, UR4, UR5, URZ, 0x6 ;  /* 0x0000000504047291 */ /* 0x000fe4000f8f30ff */
[----:B------:R-:W-:Y:S02]  /*16e0*/  UIADD3 UR5, UPT, UPT, UR8, -0x1, URZ ;  /* 0xffffffff08057890 */ /* 0x000fe4000fffe0ff */
[----:B------:R-:W-:Y:S02]  /*16f0*/  USHF.R.S32.HI UR70, URZ, 0x6, UR4 ;  /* 0x00000006ff467899 */ /* 0x000fe40008011404 */
[----:B------:R-:W-:Y:S02]  /*1700*/  UISETP.GE.U32.AND UP1, UPT, UR5, -0x7f, UPT ;  /* 0xffffff810500788c */ /* 0x000fe4000bf26070 */
[----:B------:R-:W-:-:S02]  /*1710*/  UISETP.LT.U32.AND UP0, UPT, UR70, 0x6, UPT ;  /* 0x000000064600788c */ /* 0x000fc4000bf01070 */
[----:B------:R-:W-:Y:S02]  /*1720*/  USHF.R.S32.HI UR4, URZ, 0x1f, UR7 ;  /* 0x0000001fff047899 */ /* 0x000fe40008011407 */
[----:B------:R-:W-:Y:S02]  /*1730*/  USEL UR69, UR70, 0x6, UP0 ;  /* 0x0000000646457887 */ /* 0x000fe40008000000 */
[----:B------:R-:W-:Y:S02]  /*1740*/  ULEA.HI UR4, UR4, UR7, URZ, 0x7 ;  /* 0x0000000704047291 */ /* 0x000fe4000f8f38ff */
[----:B------:R-:W-:Y:S02]  /*1750*/  UIADD3 UR58, UPT, UPT, UR69, -0x1, URZ ;  /* 0xffffffff453a7890 */ /* 0x000fe4000fffe0ff */
[----:B------:R-:W-:Y:S02]  /*1760*/  @UP1 UIADD3 UR58, UPT, UPT, UR69, URZ, URZ ;  /* 0x000000ff453a1290 */ /* 0x000fe4000fffe0ff */
[----:B------:R-:W-:-:S02]  /*1770*/  ULOP3.LUT UR67, UR6, 0x40, URZ, 0xc0, !UPT ;  /* 0x0000004006437892 */ /* 0x000fc4000f8ec0ff */
[----:B------:R-:W-:Y:S01]  /*1780*/  UIADD3 UR72, UPT, UPT, UR8, 0x7e, URZ ;  /* 0x0000007e08487890 */ /* 0x000fe2000fffe0ff */
[----:B------:R-:W3:Y:S01]  /*1790*/  LDCU UR66, c[0x0][0x374] ;  /* 0x00006e80ff4277ac */ /* 0x000ee20008000800 */
[----:B------:R-:W-:Y:S02]  /*17a0*/  USHF.R.S32.HI UR65, URZ, 0x7, UR4 ;  /* 0x00000007ff417899 */ /* 0x000fe40008011404 */
[----:B------:R-:W-:Y:S02]  /*17b0*/  UIADD3 UR71, UPT, UPT, UR70, -UR69, URZ ;  /* 0x8000004546477290 */ /* 0x000fe4000fffe0ff */
[----:B------:R-:W-:Y:S01]  /*17c0*/  UIADD3 UR58, UPT, UPT, UR58, 0x1, URZ ;  /* 0x000000013a3a7890 */ /* 0x000fe2000fffe0ff */
[----:B------:R-:W-:Y:S01]  /*17d0*/  UMOV UR35, 0x1 ;  /* 0x0000000100237882 */ /* 0x000fe20000000000 */
[----:B--2-4-:R-:W-:-:S10]  /*17e0*/  UMOV UR38, URZ ;  /* 0x000000ff00267c82 */ /* 0x014fd40008000000 */
.L_x_39:
[----:B------:R-:W-:Y:S01]  /*17f0*/  IMAD.U32 R4, RZ, RZ, UR65 ;  /* 0x00000041ff047e24 */ /* 0x000fe2000f8e00ff */
[----:B------:R-:W2:Y:S04]  /*1800*/  LDCU UR64, c[0x0][0x5dc] ;  /* 0x0000bb80ff4077ac */ /* 0x000ea80008000800 */
[-C--:B------:R-:W-:Y:S01]  /*1810*/  IABS R0, R4.reuse ;  /* 0x0000000400007213 */ /* 0x080fe20000000000 */
[----:B------:R-:W4:Y:S01]  /*1820*/  LDCU UR57, c[0x0][0x5e0] ;  /* 0x0000bc00ff3977ac */ /* 0x000f220008000800 */
[----:B------:R-:W-:Y:S02]  /*1830*/  IABS R4, R4 ;  /* 0x0000000400047213 */ /* 0x000fe40000000000 */
[----:B------:R-:W-:Y:S01]  /*1840*/  R2UR UR6, R0 ;  /* 0x00000000000672ca */ /* 0x000fe200000e0000 */
[----:B------:R-:W-:Y:S01]  /*1850*/  UMOV UR42, 0x400 ;  /* 0x00000400002a7882 */ /* 0x000fe20000000000 */
[----:B------:R-:W-:Y:S01]  /*1860*/  UMOV UR23, URZ ;  /* 0x000000ff00177c82 */ /* 0x000fe20008000000 */
[----:B--2---:R-:W-:-:S10]  /*1870*/  IMAD.U32 R3, RZ, RZ, UR64 ;  /* 0x00000040ff037e24 */ /* 0x004fd4000f8e00ff */
[----:B------:R-:W2:Y:S01]  /*1880*/  I2F.RP R0, UR6 ;  /* 0x0000000600007d06 */ /* 0x000ea20008209400 */
[----:B----4-:R-:W-:-:S07]  /*1890*/  UISETP.NE.AND UP2, UPT, UR57, URZ, UPT ;  /* 0x000000ff3900728c */ /* 0x010fce000bf45270 */
[----:B--2---:R-:W2:Y:S02]  /*18a0*/  MUFU.RCP R0, R0 ;  /* 0x0000000000007308 */ /* 0x004ea40000001000 */
[----:B--2---:R-:W-:-:S06]  /*18b0*/  VIADD R0, R0, 0xffffffe ;  /* 0x0ffffffe00007836 */ /* 0x004fcc0000000000 */
[----:B------:R-:W2:Y:S02]  /*18c0*/  F2I.FTZ.U32.TRUNC.NTZ R0, R0 ;  /* 0x0000000000007305 */ /* 0x000ea4000021f000 */
[----:B--2---:R-:W-:Y:S02]  /*18d0*/  R2UR UR5, R0 ;  /* 0x00000000000572ca */ /* 0x004fe400000e0000 */
[----:B------:R-:W-:Y:S01]  /*18e0*/  IABS R0, R3 ;  /* 0x0000000300007213 */ /* 0x000fe20000000000 */
[----:B------:R-:W-:-:S03]  /*18f0*/  IMAD.U32 R3, RZ, RZ, UR19 ;  /* 0x00000013ff037e24 */ /* 0x000fc6000f8e00ff */
[----:B------:R-:W-:Y:S01]  /*1900*/  R2UR UR8, R0 ;  /* 0x00000000000872ca */ /* 0x000fe200000e0000 */
[----:B------:R-:W-:Y:S01]  /*1910*/  IMAD.MOV R0, RZ, RZ, -R4 ;  /* 0x000000ffff007224 */ /* 0x000fe200078e0a04 */
[----:B------:R-:W-:-:S04]  /*1920*/  IABS R3, R3 ;  /* 0x0000000300037213 */ /* 0x000fc80000000000 */
[----:B------:R-:W-:Y:S01]  /*1930*/  R2UR UR9, R3 ;  /* 0x00000000030972ca */ /* 0x000fe200000e0000 */
[----:B------:R-:W-:-:S04]  /*1940*/  UIADD3 UR4, UPT, UPT, URZ, -UR5, URZ ;  /* 0x80000005ff047290 */ /* 0x000fc8000fffe0ff */
[----:B------:R-:W-:Y:S02]  /*1950*/  UIMAD UR7, UR4, UR6, URZ ;  /* 0x00000006040772a4 */ /* 0x000fe4000f8e02ff */
[----:B------:R-:W2:Y:S01]  /*1960*/  I2F.RP R3, UR8 ;  /* 0x0000000800037d06 */ /* 0x000ea20008209400 */
[----:B------:R-:W-:Y:S02]  /*1970*/  UMOV UR4, URZ ;  /* 0x000000ff00047c82 */ /* 0x000fe40008000000 */
[----:B------:R-:W-:Y:S02]  /*1980*/  UIMAD.WIDE.U32 UR4, UR5, UR7, UR4 ;  /* 0x00000007050472a5 */ /* 0x000fe4000f8e0004 */
[----:B------:R-:W-:-:S05]  /*1990*/  R2UR UR7, R0 ;  /* 0x00000000000772ca */ /* 0x000fca00000e0000 */
[----:B------:R-:W-:Y:S02]  /*19a0*/  UMOV UR4, UR5 ;  /* 0x0000000500047c82 */ /* 0x000fe40008000000 */
[----:B------:R-:W-:Y:S01]  /*19b0*/  UIMAD.WIDE.U32 UR4, UR4, UR9, URZ ;  /* 0x00000009040472a5 */ /* 0x000fe2000f8e00ff */
[----:B--2---:R-:W2:Y:S06]  /*19c0*/  MUFU.RCP R0, R3 ;  /* 0x0000000300007308 */ /* 0x004eac0000001000 */
[----:B------:R-:W-:Y:S02]  /*19d0*/  UMOV UR4, UR5 ;  /* 0x0000000500047c82 */ /* 0x000fe40008000000 */
[----:B------:R-:W-:-:S04]  /*19e0*/  UIMAD UR5, UR4, UR7, UR9 ;  /* 0x00000007040572a4 */ /* 0x000fc8000f8e0209 */
[----:B------:R-:W-:Y:S01]  /*19f0*/  UISETP.GT.U32.AND UP0, UPT, UR6, UR5, UPT ;  /* 0x000000050600728c */ /* 0x000fe2000bf04070 */
[----:B--2---:R-:W-:-:S10]  /*1a00*/  VIADD R0, R0, 0xffffffe ;  /* 0x0ffffffe00007836 */ /* 0x004fd40000000000 */
[----:B------:R-:W-:Y:S01]  /*1a10*/  @!UP0 UIADD3 UR5, UPT, UPT, UR5, -UR6, URZ ;  /* 0x8000000605058290 */ /* 0x000fe2000fffe0ff */
[----:B------:R-:W2:Y:S01]  /*1a20*/  F2I.FTZ.U32.TRUNC.NTZ R0, R0 ;  /* 0x0000000000007305 */ /* 0x000ea2000021f000 */
[----:B------:R-:W-:Y:S02]  /*1a30*/  @!UP0 UIADD3 UR4, UPT, UPT, UR4, 0x1, URZ ;  /* 0x0000000104048890 */ /* 0x000fe4000fffe0ff */
[----:B------:R-:W-:Y:S02]  /*1a40*/  UISETP.GE.U32.AND UP1, UPT, UR5, UR6, UPT ;  /* 0x000000060500728c */ /* 0x000fe4000bf26070 */
[----:B------:R-:W-:-:S04]  /*1a50*/  ULOP3.LUT UR5, UR19, UR65, URZ, 0x3c, !UPT ;  /* 0x0000004113057292 */ /* 0x000fc8000f8e3cff */
[----:B------:R-:W-:-:S05]  /*1a60*/  UISETP.GE.AND UP0, UPT, UR5, URZ, UPT ;  /* 0x000000ff0500728c */ /* 0x000fca000bf06270 */
[----:B------:R-:W-:Y:S01]  /*1a70*/  @UP1 UIADD3 UR4, UPT, UPT, UR4, 0x1, URZ ;  /* 0x0000000104041890 */ /* 0x000fe2000fffe0ff */
[----:B--2---:R-:W-:Y:S01]  /*1a80*/  R2UR UR5, R0 ;  /* 0x00000000000572ca */ /* 0x004fe200000e0000 */
[----:B------:R-:W-:Y:S01]  /*1a90*/  UISETP.NE.AND UP1, UPT, UR65, URZ, UPT ;  /* 0x000000ff4100728c */ /* 0x000fe2000bf25270 */
[----:B------:R-:W-:-:S04]  /*1aa0*/  IMAD.U32 R0, RZ, RZ, UR57 ;  /* 0x00000039ff007e24 */ /* 0x000fc8000f8e00ff */
[----:B------:R-:W-:Y:S01]  /*1ab0*/  UMOV UR7, UR4 ;  /* 0x0000000400077c82 */ /* 0x000fe20008000000 */
[----:B------:R-:W-:Y:S01]  /*1ac0*/  IABS R0, R0 ;  /* 0x0000000000007213 */ /* 0x000fe20000000000 */
[----:B------:R-:W-:-:S03]  /*1ad0*/  @!UP0 UIADD3 UR7, UPT, UPT, -UR7, URZ, URZ ;  /* 0x000000ff07078290 */ /* 0x000fc6000fffe1ff */
[----:B------:R-:W-:Y:S01]  /*1ae0*/  R2UR UR9, R0 ;  /* 0x00000000000972ca */ /* 0x000fe200000e0000 */
[----:B------:R-:W-:Y:S02]  /*1af0*/  @!UP1 ULOP3.LUT UR7, URZ, UR65, URZ, 0x33, !UPT ;  /* 0x00000041ff079292 */ /* 0x000fe4000f8e33ff */
[----:B------:R-:W-:Y:S02]  /*1b00*/  UIADD3 UR4, UPT, UPT, URZ, -UR5, URZ ;  /* 0x80000005ff047290 */ /* 0x000fe4000fffe0ff */
[----:B------:R-:W-:Y:S02]  /*1b10*/  UIADD3 UR18, UPT, UPT, -UR7, URZ, URZ ;  /* 0x000000ff07127290 */ /* 0x000fe4000fffe1ff */
[----:B------:R-:W-:Y:S01]  /*1b20*/  IMAD.U32 R3, RZ, RZ, UR7 ;  /* 0x00000007ff037e24 */ /* 0x000fe2000f8e00ff */
[----:B------:R-:W-:Y:S02]  /*1b30*/  UIMAD UR6, UR4, UR8, URZ ;  /* 0x00000008040672a4 */ /* 0x000fe4000f8e02ff */
[----:B------:R-:W-:-:S02]  /*1b40*/  UIMAD UR18, UR65, UR18, UR19 ;  /* 0x00000012411272a4 */ /* 0x000fc4000f8e0213 */
[----:B------:R-:W-:Y:S01]  /*1b50*/  IABS R3, R3 ;  /* 0x0000000300037213 */ /* 0x000fe20000000000 */
[----:B------:R-:W-:Y:S01]  /*1b60*/  UMOV UR4, URZ ;  /* 0x000000ff00047c82 */ /* 0x000fe20008000000 */
[----:B------:R-:W2:Y:S01]  /*1b70*/  I2F.RP R0, UR9 ;  /* 0x0000000900007d06 */ /* 0x000ea20008209400 */
[----:B------:R-:W-:Y:S01]  /*1b80*/  UIMAD.WIDE.U32 UR4, UR5, UR6, UR4 ;  /* 0x00000006050472a5 */ /* 0x000fe2000f8e0004 */
[----:B------:R-:W-:Y:S01]  /*1b90*/  R2UR UR10, R3 ;  /* 0x00000000030a72ca */ /* 0x000fe200000e0000 */
[----:B------:R-:W-:Y:S01]  /*1ba0*/  IMAD.U32 R3, RZ, RZ, UR35 ;  /* 0x00000023ff037e24 */ /* 0x000fe2000f8e00ff */
[----:B------:R-:W-:-:S04]  /*1bb0*/  ULEA UR18, UR18, UR67, 0x7 ;  /* 0x0000004312127291 */ /* 0x000fc8000f8e38ff */
[----:B------:R-:W-:Y:S01]  /*1bc0*/  UMOV UR4, UR5 ;  /* 0x0000000500047c82 */ /* 0x000fe20008000000 */
[----:B------:R-:W-:-:S06]  /*1bd0*/  SHF.L.U32 R3, R3, 0x1f, RZ ;  /* 0x0000001f03037819 */ /* 0x000fcc00000006ff */
[----:B------:R-:W-:Y:S01]  /*1be0*/  UIMAD.WIDE.U32 UR4, UR4, UR10, URZ ;  /* 0x0000000a040472a5 */ /* 0x000fe2000f8e00ff */
[----:B--2---:R-:W2:Y:S06]  /*1bf0*/  MUFU.RCP R0, R0 ;  /* 0x0000000000007308 */ /* 0x004eac0000001000 */
[----:B------:R-:W-:Y:S02]  /*1c00*/  UMOV UR4, UR5 ;  /* 0x0000000500047c82 */ /* 0x000fe40008000000 */
[----:B------:R-:W-:-:S04]  /*1c10*/  UIADD3 UR5, UPT, UPT, -UR4, URZ, URZ ;  /* 0x000000ff04057290 */ /* 0x000fc8000fffe1ff */
[----:B------:R-:W-:-:S04]  /*1c20*/  UIMAD UR5, UR8, UR5, UR10 ;  /* 0x00000005080572a4 */ /* 0x000fc8000f8e020a */
[----:B------:R-:W-:Y:S01]  /*1c30*/  UISETP.GT.U32.AND UP0, UPT, UR8, UR5, UPT ;  /* 0x000000050800728c */ /* 0x000fe2000bf04070 */
[----:B--2---:R-:W-:-:S06]  /*1c40*/  VIADD R0, R0, 0xffffffe ;  /* 0x0ffffffe00007836 */ /* 0x004fcc0000000000 */
[----:B------:R-:W2:Y:S04]  /*1c50*/  F2I.FTZ.U32.TRUNC.NTZ R0, R0 ;  /* 0x0000000000007305 */ /* 0x000ea8000021f000 */
[----:B------:R-:W-:Y:S02]  /*1c60*/  @!UP0 UIADD3 UR5, UPT, UPT, UR5, -UR8, URZ ;  /* 0x8000000805058290 */ /* 0x000fe4000fffe0ff */
[----:B------:R-:W-:Y:S02]  /*1c70*/  @!UP0 UIADD3 UR4, UPT, UPT, UR4, 0x1, URZ ;  /* 0x0000000104048890 */ /* 0x000fe4000fffe0ff */
[----:B------:R-:W-:Y:S01]  /*1c80*/  UISETP.GE.U32.AND UP1, UPT, UR5, UR8, UPT ;  /* 0x000000080500728c */ /* 0x000fe2000bf26070 */
[----:B------:R-:W4:Y:S01]  /*1c90*/  S2UR UR8, SR_CgaCtaId ;  /* 0x00000000000879c3 */ /* 0x000f220000008800 */
[----:B------:R-:W-:-:S04]  /*1ca0*/  ULOP3.LUT UR5, UR7, UR64, URZ, 0x3c, !UPT ;  /* 0x0000004007057292 */ /* 0x000fc8000f8e3cff */
[----:B------:R-:W-:-:S03]  /*1cb0*/  UISETP.GE.AND UP0, UPT, UR5, URZ, UPT ;  /* 0x000000ff0500728c */ /* 0x000fc6000bf06270 */
[----:B--2---:R-:W-:Y:S02]  /*1cc0*/  R2UR UR5, R0 ;  /* 0x00000000000572ca */ /* 0x004fe400000e0000 */
[----:B------:R-:W-:Y:S02]  /*1cd0*/  @UP1 UIADD3 UR4, UPT, UPT, UR4, 0x1, URZ ;  /* 0x0000000104041890 */ /* 0x000fe4000fffe0ff */
[----:B------:R-:W-:-:S05]  /*1ce0*/  UISETP.NE.AND UP1, UPT, UR64, URZ, UPT ;  /* 0x000000ff4000728c */ /* 0x000fca000bf25270 */
[----:B------:R-:W-:Y:S02]  /*1cf0*/  UMOV UR6, UR4 ;  /* 0x0000000400067c82 */ /* 0x000fe40008000000 */
[----:B------:R-:W-:Y:S02]  /*1d00*/  @!UP0 UIADD3 UR6, UPT, UPT, -UR6, URZ, URZ ;  /* 0x000000ff06068290 */ /* 0x000fe4000fffe1ff */
[----:B------:R-:W-:Y:S02]  /*1d10*/  UIADD3 UR4, UPT, UPT, URZ, -UR5, URZ ;  /* 0x80000005ff047290 */ /* 0x000fe4000fffe0ff */
[----:B------:R-:W-:Y:S02]  /*1d20*/  @!UP1 ULOP3.LUT UR6, URZ, UR64, URZ, 0x33, !UPT ;  /* 0x00000040ff069292 */ /* 0x000fe4000f8e33ff */
[----:B----4-:R-:W-:-:S04]  /*1d30*/  ULEA UR42, UR8, UR42, 0x18 ;  /* 0x0000002a082a7291 */ /* 0x010fc8000f8ec0ff */
[----:B------:R-:W-:Y:S01]  /*1d40*/  ULEA UR8, UR38, UR42, 0x3 ;  /* 0x0000002a26087291 */ /* 0x000fe2000f8e18ff */
[----:B------:R-:W-:-:S05]  /*1d50*/  IMAD.U32 R0, RZ, RZ, UR6 ;  /* 0x00000006ff007e24 */ /* 0x000fca000f8e00ff */
[----:B------:R-:W-:-:S03]  /*1d60*/  IABS R0, R0 ;  /* 0x0000000000007213 */ /* 0x000fc60000000000 */
[----:B------:R2:W4:Y:S01]  /*1d70*/  SYNCS.PHASECHK.TRANS64.TRYWAIT P0, [UR8+0x30], R3 ;  /* 0x00003003ff0075a7 */ /* 0x0005220008001108 */
[----:B------:R-:W-:Y:S01]  /*1d80*/  R2UR UR10, R0 ;  /* 0x00000000000a72ca */ /* 0x000fe200000e0000 */
[----:B------:R-:W-:-:S03]  /*1d90*/  UIMAD UR8, UR4, UR9, URZ ;  /* 0x00000009040872a4 */ /* 0x000fc6000f8e02ff */
[----:B------:R-:W-:Y:S02]  /*1da0*/  UMOV UR4, URZ ;  /* 0x000000ff00047c82 */ /* 0x000fe40008000000 */
[----:B------:R-:W-:Y:S02]  /*1db0*/  UIMAD.WIDE.U32 UR4, UR5, UR8, UR4 ;  /* 0x00000008050472a5 */ /* 0x000fe4000f8e0004 */
[----:B------:R-:W-:-:S04]  /*1dc0*/  ULEA.HI UR8, UR20, UR20, URZ, 0x1 ;  /* 0x0000001414087291 */ /* 0x000fc8000f8f08ff */
[----:B------:R-:W-:Y:S01]  /*1dd0*/  USHF.L.U32 UR8, UR8, 0x6, URZ ;  /* 0x0000000608087899 */ /* 0x000fe200080006ff */
[----:B------:R-:W-:Y:S02]  /*1de0*/  UMOV UR4, UR5 ;  /* 0x0000000500047c82 */ /* 0x000fe40008000000 */
[----:B------:R-:W-:Y:S02]  /*1df0*/  UIMAD.WIDE.U32 UR4, UR4, UR10, URZ ;  /* 0x0000000a040472a5 */ /* 0x000fe4000f8e00ff */
[----:B------:R-:W-:-:S05]  /*1e00*/  ULOP3.LUT UR46, UR67, 0xffffff80, UR8, 0xf8, !UPT ;  /* 0xffffff80432e7892 */ /* 0x000fca000f8ef808 */
[----:B------:R-:W-:Y:S02]  /*1e10*/  UMOV UR4, UR5 ;  /* 0x0000000500047c82 */ /* 0x000fe40008000000 */
[----:B------:R-:W-:-:S04]  /*1e20*/  UIADD3 UR5, UPT, UPT, -UR4, URZ, URZ ;  /* 0x000000ff04057290 */ /* 0x000fc8000fffe1ff */
[----:B------:R-:W-:-:S04]  /*1e30*/  UIMAD UR5, UR9, UR5, UR10 ;  /* 0x00000005090572a4 */ /* 0x000fc8000f8e020a */
[----:B------:R-:W-:-:S11]  /*1e40*/  UISETP.GT.U32.AND UP0, UPT, UR9, UR5, UPT ;  /* 0x000000050900728c */ /* 0x000fd6000bf04070 */
[----:B------:R-:W-:Y:S02]  /*1e50*/  @!UP0 UIADD3 UR5, UPT, UPT, UR5, -UR9, URZ ;  /* 0x8000000905058290 */ /* 0x000fe4000fffe0ff */
[----:B------:R-:W-:Y:S02]  /*1e60*/  @!UP0 UIADD3 UR4, UPT, UPT, UR4, 0x1, URZ ;  /* 0x0000000104048890 */ /* 0x000fe4000fffe0ff */
[----:B------:R-:W-:Y:S02]  /*1e70*/  UISETP.GE.U32.AND UP1, UPT, UR5, UR9, UPT ;  /* 0x000000090500728c */ /* 0x000fe4000bf26070 */
[----:B------:R-:W-:-:S04]  /*1e80*/  ULOP3.LUT UR5, UR6, UR57, URZ, 0x3c, !UPT ;  /* 0x0000003906057292 */ /* 0x000fc8000f8e3cff */
[----:B------:R-:W-:Y:S02]  /*1e90*/  UISETP.GE.AND UP0, UPT, UR5, URZ, UPT ;  /* 0x000000ff0500728c */ /* 0x000fe4000bf06270 */
[----:B------:R-:W-:-:S03]  /*1ea0*/  UIADD3 UR5, UPT, UPT, -UR6, URZ, URZ ;  /* 0x000000ff06057290 */ /* 0x000fc6000fffe1ff */
[----:B------:R-:W-:Y:S02]  /*1eb0*/  @UP1 UIADD3 UR4, UPT, UPT, UR4, 0x1, URZ ;  /* 0x0000000104041890 */ /* 0x000fe4000fffe0ff */
[----:B------:R-:W-:-:S05]  /*1ec0*/  UIMAD UR64, UR64, UR5, UR7 ;  /* 0x00000005404072a4 */ /* 0x000fca000f8e0207 */
[----:B------:R-:W-:Y:S02]  /*1ed0*/  UMOV UR56, UR4 ;  /* 0x0000000400387c82 */ /* 0x000fe40008000000 */
[----:B------:R-:W-:Y:S02]  /*1ee0*/  @!UP0 UIADD3 UR56, UPT, UPT, -UR56, URZ, URZ ;  /* 0x000000ff38388290 */ /* 0x000fe4000fffe1ff */
[----:B------:R-:W-:Y:S02]  /*1ef0*/  UISETP.GE.U32.AND UP0, UPT, UR72, 0x7f, UPT ;  /* 0x0000007f4800788c */ /* 0x000fe4000bf06070 */
[----:B------:R-:W-:-:S04]  /*1f00*/  @!UP2 ULOP3.LUT UR56, URZ, UR57, URZ, 0x33, !UPT ;  /* 0x00000039ff38a292 */ /* 0x000fc8000f8e33ff */
[----:B------:R-:W-:-:S04]  /*1f10*/  UIADD3 UR4, UPT, UPT, -UR56, URZ, URZ ;  /* 0x000000ff38047290 */ /* 0x000fc8000fffe1ff */
[----:B------:R-:W-:Y:S01]  /*1f20*/  UIMAD UR57, UR57, UR4, UR6 ;  /* 0x00000004393972a4 */ /* 0x000fe2000f8e0206 */
[----:B--2---:R-:W-:Y:S11]  /*1f30*/  BRA.U !UP0, `(.L_x_22) ;  /* 0x0000000508a47547 */ /* 0x004ff6000b800000 */
[----:B------:R-:W2:Y:S01]  /*1f40*/  LDCU.64 UR10, c[0x0][0x5c0] ;  /* 0x0000b800ff0a77ac */ /* 0x000ea20008000a00 */
[----:B------:R-:W2:Y:S01]  /*1f50*/  LDCU.64 UR8, c[0x0][0x5f8] ;  /* 0x0000bf00ff0877ac */ /* 0x000ea20008000a00 */
[----:B------:R-:W3:Y:S01]  /*1f60*/  LDCU UR12, c[0x0][0x5c8] ;  /* 0x0000b900ff0c77ac */ /* 0x000ee20008000800 */
[----:B------:R-:W3:Y:S01]  /*1f70*/  LDCU UR43, c[0x0][0x600] ;  /* 0x0000c000ff2b77ac */ /* 0x000ee20008000800 */
[----:B------:R-:W1:Y:S01]  /*1f80*/  LDCU UR30, c[0x0][0x5a8] ;  /* 0x0000b500ff1e77ac */ /* 0x000e620008000800 */
[----:B------:R-:W1:Y:S01]  /*1f90*/  LDCU UR29, c[0x0][0x59c] ;  /* 0x0000b380ff1d77ac */ /* 0x000e620008000800 */
[----:B--2---:R-:W-:Y:S01]  /*1fa0*/  UIMAD UR53, UR64, UR10, UR8 ;  /* 0x0000000a403572a4 */ /* 0x004fe2000f8e0208 */
[----:B------:R-:W2:Y:S01]  /*1fb0*/  LDCU UR28, c[0x0][0x590] ;  /* 0x0000b200ff1c77ac */ /* 0x000ea20008000800 */
[----:B------:R-:W2:Y:S01]  /*1fc0*/  LDCU UR34, c[0x0][0x594] ;  /* 0x0000b280ff2277ac */ /* 0x000ea20008000800 */
[----:B------:R-:W2:Y:S01]  /*1fd0*/  LDCU UR33, c[0x0][0x598] ;  /* 0x0000b300ff2177ac */ /* 0x000ea20008000800 */
[----:B------:R-:W2:Y:S01]  /*1fe0*/  LDCU UR32, c[0x0][0x5ac] ;  /* 0x0000b580ff2077ac */ /* 0x000ea20008000800 */
[----:B------:R-:W2:Y:S01]  /*1ff0*/  LDCU UR31, c[0x0][0x5b0] ;  /* 0x0000b600ff1f77ac */ /* 0x000ea20008000800 */
[----:B------:R-:W2:Y:S01]  /*2000*/  LDCU UR5, c[0x0][0x5cc] ;  /* 0x0000b980ff0577ac */ /* 0x000ea20008000800 */
[----:B------:R-:W2:Y:S01]  /*2010*/  LDCU UR4, c[0x0][0x5ec] ;  /* 0x0000bd80ff0477ac */ /* 0x000ea20008000800 */
[----:B------:R-:W2:Y:S01]  /*2020*/  LDCU.64 UR26, c[0x0][0x5a0] ;  /* 0x0000b400ff1a77ac */ /* 0x000ea20008000a00 */
[----:B------:R-:W2:Y:S01]  /*2030*/  LDCU.64 UR24, c[0x0][0x5d0] ;  /* 0x0000ba00ff1877ac */ /* 0x000ea20008000a00 */
[----:B------:R-:W2:Y:S01]  /*2040*/  LDCU.64 UR6, c[0x0][0x5f0] ;  /* 0x0000be00ff0677ac */ /* 0x000ea20008000a00 */
[----:B-1----:R-:W-:-:S02]  /*2050*/  UIMAD UR52, UR57, UR11, UR9 ;  /* 0x0000000b393472a4 */ /* 0x002fc4000f8e0209 */
[----:B------:R-:W-:Y:S02]  /*2060*/  UIADD3 UR50, UPT, UPT, UR46, 0x20, URZ ;  /* 0x000000202e327890 */ /* 0x000fe4000fffe0ff */
[----:B------:R-:W-:Y:S02]  /*2070*/  UIADD3 UR10, UPT, UPT, UR18, 0x20, URZ ;  /* 0x00000020120a7890 */ /* 0x000fe4000fffe0ff */
[----:B---3--:R-:W-:Y:S01]  /*2080*/  UIMAD UR43, UR56, UR12, UR43 ;  /* 0x0000000c382b72a4 */ /* 0x008fe2000f8e022b */
[----:B------:R-:W-:Y:S01]  /*2090*/  UMOV UR15, URZ ;  /* 0x000000ff000f7c82 */ /* 0x000fe20008000000 */
[----:B------:R-:W-:-:S10]  /*20a0*/  UMOV UR13, UR38 ;  /* 0x00000026000d7c82 */ /* 0x000fd40008000000 */
.L_x_28:
[----:B---3--:R-:W-:Y:S01]  /*20b0*/  @!P3 MOV R3, 0x10000 ;  /* 0x000100000003b802 */ /* 0x008fe20000000f00 */
[----:B------:R-:W-:Y:S01]  /*20c0*/  ULEA UR12, UR13, UR42, 0x3 ;  /* 0x0000002a0d0c7291 */ /* 0x000fe2000f8e18ff */
[----:B----4-:R-:W-:Y:S11]  /*20d0*/  @P0 BRA `(.L_x_23) ;  /* 0x0000000000100947 */ /* 0x010ff60003800000 */
[----:B------:R-:W-:Y:S04]  /*20e0*/  MOV R4, UR35 ;  /* 0x0000002300047c02 */ /* 0x000fe80008000f00 */
[----:B------:R-:W-:Y:S04]  /*20f0*/  SHF.L.U32 R4, R4, 0x1f, RZ ;  /* 0x0000001f04047819 */ /* 0x000fe800000006ff */
[----:B------:R-:W1:Y:S02]  /*2100*/  SYNCS.PHASECHK.TRANS64.TRYWAIT P0, [UR12+0x30], R4 ;  /* 0x00003004ff0075a7 */ /* 0x000e64000800110c */
[----:B-1----:R-:W-:Y:S05]  /*2110*/  @!P0 BRA `(.L_x_24) ;  /* 0x0000008800008947 */ /* 0x002fea0003800000 */
.L_x_23:
[----:B------:R3:W-:Y:S01]  /*2120*/  @!P3 SYNCS.ARRIVE.TRANS64 RZ, [UR12], R3 ;  /* 0x00000003ffffb9a7 */ /* 0x0007e2000800000c */
[----:B------:R-:W-:Y:S04]  /*2130*/  ULOP3.LUT UR8, UR59, 0x2, URZ, 0xfc, !UPT ;  /* 0x000000023b087892 */ /* 0x000fe8000f8efcff */
[----:B------:R-:W-:Y:S09]  /*2140*/  UISETP.NE.AND UP0, UPT, UR8, 0x2, UPT ;  /* 0x000000020800788c */ /* 0x000ff2000bf05270 */
[----:B------:R-:W-:Y:S05]  /*2150*/  BRA.U UP0, `(.L_x_25) ;  /* 0x0000000100047547 */ /* 0x000fea000b800000 */
[----:B--2---:R-:W-:Y:S05]  /*2160*/  BPT.TRAP 0x1 ;  /* 0x000000040000795c */ /* 0x004fea0000300000 */
.L_x_25:
[----:B------:R-:W-:Y:S04]  /*2170*/  BSSY.RECONVERGENT B0, `(.L_x_26) ;  /* 0x0000003000007945 */ /* 0x000fe80003800200 */
[----:B------:R-:W-:Y:S05]  /*2180*/  @P2 BRA `(.L_x_27) ;  /* 0x0000000000042947 */ /* 0x000fea0003800000 */
[----:B--2---:R-:W-:Y:S05]  /*2190*/  BPT.TRAP 0x1 ;  /* 0x000000040000795c */ /* 0x004fea0000300000 */
.L_x_27:
[----:B--2---:R-:W-:Y:S05]  /*21a0*/  BSYNC.RECONVERGENT B0 ;  /* 0x0000000000007941 */ /* 0x004fea0003800200 */
.L_x_26:
[----:B------:R-:W-:Y:S02]  /*21b0*/  UIADD3 UR8, UPT, UPT, UR13, 0x1, URZ ;  /* 0x000000010d087890 */ /* 0x000fe4000fffe0ff */
[----:B------:R-:W-:Y:S02]  /*21c0*/  USHF.L.U32 UR47, UR15, 0x6, URZ ;  /* 0x000000060f2f7899 */ /* 0x000fe400080006ff */
[----:B------:R-:W-:Y:S02]  /*21d0*/  UISETP.NE.AND UP0, UPT, UR8, 0x6, UPT ;  /* 0x000000060800788c */ /* 0x000fe4000bf05270 */
[----:B------:R-:W-:Y:S02]  /*21e0*/  UISETP.NE.AND UP2, UPT, UR28, 0x1, UPT ;  /* 0x000000011c00788c */ /* 0x000fe4000bf45270 */
[----:B------:R-:W-:Y:S02]  /*21f0*/  USEL UR9, URZ, 0x1, UP0 ;  /* 0x00000001ff097887 */ /* 0x000fe40008000000 */
[----:B------:R-:W-:Y:S02]  /*2200*/  USEL UR38, UR8, URZ, UP0 ;  /* 0x000000ff08267287 */ /* 0x000fe40008000000 */
[----:B------:R-:W-:Y:S02]  /*2210*/  ULOP3.LUT UR35, UR35, UR9, URZ, 0x3c, !UPT ;  /* 0x0000000923237292 */ /* 0x000fe4000f8e3cff */
[----:B------:R-:W-:Y:S02]  /*2220*/  ULEA UR8, UR38, UR42, 0x3 ;  /* 0x0000002a26087291 */ /* 0x000fe4000f8e18ff */
[----:B------:R-:W-:Y:S02]  /*2230*/  ULOP3.LUT UR45, UR12, 0xfefffff8, URZ, 0xc0, !UPT ;  /* 0xfefffff80c2d7892 */ /* 0x000fe4000f8ec0ff */
[----:B------:R-:W-:Y:S01]  /*2240*/  ULEA UR14, UR52, UR53, 0x5 ;  /* 0x00000035340e7291 */ /* 0x000fe2000f8e28ff */
[----:B-1----:R-:W-:Y:S01]  /*2250*/  MOV R0, UR35 ;  /* 0x0000002300007c02 */ /* 0x002fe20008000f00 */
[----:B------:R-:W-:Y:S02]  /*2260*/  ULEA UR19, UR13, UR42, 0xe ;  /* 0x0000002a0d137291 */ /* 0x000fe4000f8e70ff */
[----:B------:R-:W-:Y:S01]  /*2270*/  UIADD3 UR36, UP1, UPT, UR60, 0x80, URZ ;  /* 0x000000803c247890 */ /* 0x000fe2000ff3e0ff */
[----:B------:R-:W-:Y:S01]  /*2280*/  SHF.L.U32 R0, R0, 0x1f, RZ ;  /* 0x0000001f00007819 */ /* 0x000fe200000006ff */
[----:B------:R-:W-:Y:S02]  /*2290*/  ULEA UR23, UR43, UR14, 0xa ;  /* 0x0000000e2b177291 */ /* 0x000fe4000f8e50ff */
[----:B------:R-:W-:Y:S01]  /*22a0*/  UISETP.NE.AND UP3, UPT, UR30, 0x1, UPT ;  /* 0x000000011e00788c */ /* 0x000fe2000bf65270 */
[----:B------:R1:W2:Y:S01]  /*22b0*/  SYNCS.PHASECHK.TRANS64.TRYWAIT P0, [UR8+0x30], R0 ;  /* 0x00003000ff0075a7 */ /* 0x0002a20008001108 */
[----:B------:R-:W-:Y:S02]  /*22c0*/  UIMAD.WIDE.U32 UR8, UR47, UR34, URZ ;  /* 0x000000222f0872a5 */ /* 0x000fe4000f8e00ff */
[----:B------:R-:W-:Y:S02]  /*22d0*/  UIADD3.X UR37, UPT, UPT, URZ, UR61, URZ, UP1, !UPT ;  /* 0x0000003dff257290 */ /* 0x000fe40008ffe4ff */
[----:B------:R-:W-:Y:S02]  /*22e0*/  UIADD3 UR44, UPT, UPT, UR19, 0x8400, URZ ;  /* 0x00008400132c7890 */ /* 0x000fe4000fffe0ff */
[----:B------:R-:W-:Y:S02]  /*22f0*/  UIADD3 UR48, UPT, UPT, UR19, 0xa400, URZ ;  /* 0x0000a40013307890 */ /* 0x000fe4000fffe0ff */
[----:B------:R-:W-:Y:S02]  /*2300*/  UIADD3 UR16, UPT, UPT, UR19, 0x20400, URZ ;  /* 0x0002040013107890 */ /* 0x000fe4000fffe0ff */
[----:B------:R-:W-:Y:S02]  /*2310*/  UIADD3 UR40, UP0, UPT, UR60, 0x180, URZ ;  /* 0x000001803c287890 */ /* 0x000fe4000ff1e0ff */
[----:B------:R-:W-:Y:S02]  /*2320*/  UPRMT UR23, UR23, 0x5410, URZ ;  /* 0x0000541017177896 */ /* 0x000fe400080000ff */
[----:B------:R-:W-:Y:S02]  /*2330*/  UIADD3.X UR41, UPT, UPT, URZ, UR61, URZ, UP0, !UPT ;  /* 0x0000003dff297290 */ /* 0x000fe400087fe4ff */
[----:B------:R-:W-:Y:S01]  /*2340*/  UIADD3 UR15, UPT, UPT, UR15, 0x1, URZ ;  /* 0x000000010f0f7890 */ /* 0x000fe2000fffe0ff */
[----:B------:R-:W-:Y:S01]  /*2350*/  UMOV UR54, 0x0 ;  /* 0x0000000000367882 */ /* 0x000fe20000000000 */
[----:B------:R-:W-:Y:S02]  /*2360*/  UMOV UR55, 0x10000000 ;  /* 0x1000000000377882 */ /* 0x000fe40000000000 */
[----:B------:R-:W-:Y:S01]  /*2370*/  UISETP.NE.AND UP0, UPT, UR15, UR58, UPT ;  /* 0x0000003a0f00728c */ /* 0x000fe2000bf05270 */
[----:B------:R-:W-:Y:S01]  /*2380*/  UTMALDG.2D.2CTA [UR44], [UR36], desc[UR54] ;  /* 0x0000362c240075b4 */ /* 0x000fe20008209000 */
[----:B------:R-:W-:Y:S01]  /*2390*/  UMOV UR49, UR45 ;  /* 0x0000002d00317c82 */ /* 0x000fe20008000000 */
[----:B------:R-:W-:Y:S01]  /*23a0*/  UMOV UR51, UR47 ;  /* 0x0000002f00337c82 */ /* 0x000fe20008000000 */
[----:B------:R-:W-:Y:S01]  /*23b0*/  UMOV UR17, UR45 ;  /* 0x0000002d00117c82 */ /* 0x000fe20008000000 */
[----:B------:R-:W-:Y:S02]  /*23c0*/  UMOV UR8, UR9 ;  /* 0x0000000900087c82 */ /* 0x000fe40008000000 */
[----:B------:R-:W-:Y:S01]  /*23d0*/  USHF.R.U32.HI UR11, URZ, UR33, UR8 ;  /* 0x00000021ff0b7299 */ /* 0x000fe20008011608 */
[----:B------:R-:W-:Y:S03]  /*23e0*/  UTMALDG.2D.2CTA [UR48], [UR36], desc[UR54] ;  /* 0x00003630240075b4 */ /* 0x000fe60008209000 */
[----:B------:R-:W-:Y:S02]  /*23f0*/  USEL UR11, UR47, UR11, !UP2 ;  /* 0x0000000b2f0b7287 */ /* 0x000fe4000d000000 */
[----:B------:R-:W-:Y:S02]  /*2400*/  UISETP.NE.AND UP2, UPT, UR29, 0x1, UPT ;  /* 0x000000011d00788c */ /* 0x000fe4000bf45270 */
[----:B------:R-:W-:Y:S02]  /*2410*/  UIMAD.WIDE.U32 UR8, UR11, UR26, URZ ;  /* 0x0000001a0b0872a5 */ /* 0x000fe4000f8e00ff */
[----:B------:R-:W-:Y:S04]  /*2420*/  UIADD3 UR13, UPT, UPT, -UR11, URZ, URZ ;  /* 0x000000ff0b0d7290 */ /* 0x000fe8000fffe1ff */
[----:B------:R-:W-:Y:S01]  /*2430*/  UIMAD UR14, UR28, UR13, UR47 ;  /* 0x0000000d1c0e72a4 */ /* 0x000fe2000f8e022f */
[----:B------:R-:W-:Y:S02]  /*2440*/  UMOV UR8, UR9 ;  /* 0x0000000900087c82 */ /* 0x000fe40008000000 */
[----:B------:R-:W-:Y:S04]  /*2450*/  USHF.R.U32.HI UR8, URZ, UR27, UR8 ;  /* 0x0000001bff087299 */ /* 0x000fe80008011608 */
[----:B------:R-:W-:Y:S04]  /*2460*/  USEL UR12, UR11, UR8, !UP2 ;  /* 0x000000080b0c7287 */ /* 0x000fe8000d000000 */
[----:B------:R-:W-:Y:S07]  /*2470*/  UIMAD.WIDE.U32 UR8, UR12, UR32, URZ ;  /* 0x000000200c0872a5 */ /* 0x000fee000f8e00ff */
[----:B------:R-:W-:Y:S01]  /*2480*/  UMOV UR8, UR9 ;  /* 0x0000000900087c82 */ /* 0x000fe20008000000 */
[----:B------:R-:W-:Y:S01]  /*2490*/  UMOV UR9, UR45 ;  /* 0x0000002d00097c82 */ /* 0x000fe20008000000 */
[----:B------:R-:W-:Y:S02]  /*24a0*/  USHF.R.U32.HI UR13, URZ, UR31, UR8 ;  /* 0x0000001fff0d7299 */ /* 0x000fe40008011608 */
[----:B------:R-:W-:Y:S02]  /*24b0*/  UIADD3 UR8, UPT, UPT, UR19, 0x22400, URZ ;  /* 0x0002240013087890 */ /* 0x000fe4000fffe0ff */
[----:B------:R-:W-:Y:S02]  /*24c0*/  USEL UR22, UR12, UR13, !UP3 ;  /* 0x0000000d0c167287 */ /* 0x000fe4000d800000 */
[----:B------:R-:W-:Y:S02]  /*24d0*/  UIADD3 UR13, UPT, UPT, -UR12, URZ, URZ ;  /* 0x000000ff0c0d7290 */ /* 0x000fe4000fffe1ff */
[----:B------:R-:W-:Y:S02]  /*24e0*/  UIMAD UR19, UR14, UR5, UR4 ;  /* 0x000000050e1372a4 */ /* 0x000fe4000f8e0204 */
[----:B------:R-:W-:Y:S02]  /*24f0*/  UIADD3 UR14, UPT, UPT, -UR22, URZ, URZ ;  /* 0x000000ff160e7290 */ /* 0x000fe4000fffe1ff */
[----:B------:R-:W-:Y:S02]  /*2500*/  UIMAD UR11, UR29, UR13, UR11 ;  /* 0x0000000d1d0b72a4 */ /* 0x000fe4000f8e020b */
[----:B------:R-:W-:Y:S02]  /*2510*/  UIMAD UR12, UR30, UR14, UR12 ;  /* 0x0000000e1e0c72a4 */ /* 0x000fe4000f8e020c */
[----:B------:R-:W-:Y:S02]  /*2520*/  UIMAD UR20, UR11, UR24, UR6 ;  /* 0x000000180b1472a4 */ /* 0x000fe4000f8e0206 */
[----:B------:R-:W-:Y:S01]  /*2530*/  UIMAD UR21, UR12, UR25, UR7 ;  /* 0x000000190c1572a4 */ /* 0x000fe2000f8e0207 */
[----:B------:R-:W-:Y:S01]  /*2540*/  UMOV UR11, UR19 ;  /* 0x00000013000b7c82 */ /* 0x000fe20008000000 */
[----:B------:R-:W-:Y:S03]  /*2550*/  UMOV UR14, UR22 ;  /* 0x00000016000e7c82 */ /* 0x000fe60008000000 */
[----:B------:R-:W-:Y:S02]  /*2560*/  UMOV UR12, UR20 ;  /* 0x00000014000c7c82 */ /* 0x000fe40008000000 */
[----:B------:R-:W-:Y:S02]  /*2570*/  UMOV UR13, UR21 ;  /* 0x00000015000d7c82 */ /* 0x000fe40008000000 */
[----:B------:R-:W-:Y:S01]  /*2580*/  UTMALDG.5D.IM2COL.2CTA [UR16], [UR40], UR23, desc[UR54] ;  /* 0x00003610280073b4 */ /* 0x000fe20008261017 */
[----:B------:R4:W-:Y:S02]  /*2590*/  UTMALDG.5D.IM2COL.2CTA [UR8], [UR40], UR23, desc[UR54] ;  /* 0x00003608280073b4 */ /* 0x0009e40008261017 */
[----:B----4-:R-:W-:Y:S01]  /*25a0*/  UMOV UR23, UR58 ;  /* 0x0000003a00177c82 */ /* 0x010fe20008000000 */
[----:B------:R-:W-:Y:S01]  /*25b0*/  UMOV UR13, UR38 ;  /* 0x00000026000d7c82 */ /* 0x000fe20008000000 */
[----:B-12---:R-:W-:Y:S05]  /*25c0*/  BRA.U UP0, `(.L_x_28) ;  /* 0xfffffff900b87547 */ /* 0x006fea000b83ffff */
.L_x_22:
[----:B------:R-:W-:Y:S01]  /*25d0*/  ULEA UR4, UR38, UR42, 0x3 ;  /* 0x0000002a26047291 */ /* 0x000fe2000f8e18ff */
[----:B------:R-:W-:Y:S01]  /*25e0*/  MOV R0, UR35 ;  /* 0x0000002300007c02 */ /* 0x000fe20008000f00 */
[----:B------:R-:W-:Y:S01]  /*25f0*/  @!P1 SYNCS.ARRIVE.TRANS64.A1T0 RZ, [UR42+0xa8], RZ ;  /* 0x0000a8ffffff99a7 */ /* 0x000fe2000810002a */
[----:B------:R-:W-:Y:S02]  /*2600*/  UISETP.GT.AND UP0, UPT, UR70, UR69, UPT ;  /* 0x000000454600728c */ /* 0x000fe4000bf04270 */
[----:B------:R-:W-:-:S04]  /*2610*/  SHF.L.U32 R0, R0, 0x1f, RZ ;  /* 0x0000001f00007819 */ /* 0x000fc800000006ff */
[----:B----4-:R2:W4:Y:S03]  /*2620*/  SYNCS.PHASECHK.TRANS64.TRYWAIT P0, [UR4+0x30], R0 ;  /* 0x00003000ff0075a7 */ /* 0x0105260008001104 */
[----:B------:R-:W-:Y:S05]  /*2630*/  BRA.U !UP0, `(.L_x_29) ;  /* 0x0000000508a07547 */ /* 0x000fea000b800000 */
[----:B-1----:R-:W1:Y:S01]  /*2640*/  LDCU.64 UR52, c[0x0][0x5c0] ;  /* 0x0000b800ff3477ac */ /* 0x002e620008000a00 */
[----:B------:R-:W1:Y:S01]  /*2650*/  LDCU.64 UR4, c[0x0][0x5f8] ;  /* 0x0000bf00ff0477ac */ /* 0x000e620008000a00 */
[----:B------:R-:W3:Y:S01]  /*2660*/  LDCU UR8, c[0x0][0x5c8] ;  /* 0x0000b900ff0877ac */ /* 0x000ee20008000800 */
[----:B------:R-:W2:Y:S01]  /*2670*/  LDCU UR29, c[0x0][0x5a8] ;  /* 0x0000b500ff1d77ac */ /* 0x000ea20008000800 */
[----:B------:R-:W2:Y:S01]  /*2680*/  LDCU UR28, c[0x0][0x59c] ;  /* 0x0000b380ff1c77ac */ /* 0x000ea20008000800 */
[----:B------:R-:W2:Y:S01]  /*2690*/  LDCU UR15, c[0x0][0x590] ;  /* 0x0000b200ff0f77ac */ /* 0x000ea20008000800 */
[----:B-1----:R-:W-:Y:S01]  /*26a0*/  UIMAD UR55, UR64, UR52, UR4 ;  /* 0x00000034403772a4 */ /* 0x002fe2000f8e0204 */
[----:B------:R-:W3:Y:S01]  /*26b0*/  LDCU UR52, c[0x0][0x600] ;  /* 0x0000c000ff3477ac */ /* 0x000ee20008000800 */
[----:B------:R-:W-:Y:S01]  /*26c0*/  UIMAD UR53, UR57, UR53, UR5 ;  /* 0x00000035393572a4 */ /* 0x000fe2000f8e0205 */
[----:B------:R-:W1:Y:S01]  /*26d0*/  LDCU UR33, c[0x0][0x594] ;  /* 0x0000b280ff2177ac */ /* 0x000e620008000800 */
[----:B------:R-:W1:Y:S01]  /*26e0*/  LDCU UR32, c[0x0][0x598] ;  /* 0x0000b300ff2077ac */ /* 0x000e620008000800 */
[----:B------:R-:W1:Y:S01]  /*26f0*/  LDCU UR31, c[0x0][0x5ac] ;  /* 0x0000b580ff1f77ac */ /* 0x000e620008000800 */
[----:B------:R-:W1:Y:S01]  /*2700*/  LDCU UR30, c[0x0][0x5b0] ;  /* 0x0000b600ff1e77ac */ /* 0x000e620008000800 */
[----:B------:R-:W1:Y:S01]  /*2710*/  LDCU UR5, c[0x0][0x5cc] ;  /* 0x0000b980ff0577ac */ /* 0x000e620008000800 */
[----:B------:R-:W1:Y:S01]  /*2720*/  LDCU UR4, c[0x0][0x5ec] ;  /* 0x0000bd80ff0477ac */ /* 0x000e620008000800 */
[----:B------:R-:W1:Y:S01]  /*2730*/  LDCU.64 UR26, c[0x0][0x5a0] ;  /* 0x0000b400ff1a77ac */ /* 0x000e620008000a00 */
[----:B------:R-:W1:Y:S01]  /*2740*/  LDCU.64 UR24, c[0x0][0x5d0] ;  /* 0x0000ba00ff1877ac */ /* 0x000e620008000a00 */
[----:B------:R-:W1:Y:S01]  /*2750*/  LDCU.64 UR6, c[0x0][0x5f0] ;  /* 0x0000be00ff0677ac */ /* 0x000e620008000a00 */
[----:B------:R-:W-:-:S02]  /*2760*/  UIADD3 UR54, UPT, UPT, UR71, UR23, URZ ;  /* 0x0000001747367290 */ /* 0x000fc4000fffe0ff */
[----:B------:R-:W-:Y:S02]  /*2770*/  UIADD3 UR50, UPT, UPT, UR46, 0x20, URZ ;  /* 0x000000202e327890 */ /* 0x000fe4000fffe0ff */
[----:B------:R-:W-:Y:S02]  /*2780*/  UIADD3 UR10, UPT, UPT, UR18, 0x20, URZ ;  /* 0x00000020120a7890 */ /* 0x000fe4000fffe0ff */
[----:B---3--:R-:W-:Y:S01]  /*2790*/  UIMAD UR52, UR56, UR8, UR52 ;  /* 0x00000008383472a4 */ /* 0x008fe2000f8e0234 */
[----:B--2---:R-:W-:-:S11]  /*27a0*/  UMOV UR12, UR38 ;  /* 0x00000026000c7c82 */ /* 0x004fd60008000000 */
.L_x_35:
[----:B---3--:R-:W-:Y:S01]  /*27b0*/  @!P3 MOV R3, 0x10000 ;  /* 0x000100000003b802 */ /* 0x008fe20000000f00 */
[----:B------:R-:W-:Y:S01]  /*27c0*/  ULEA UR11, UR12, UR42, 0x3 ;  /* 0x0000002a0c0b7291 */ /* 0x000fe2000f8e18ff */
[----:B----4-:R-:W-:Y:S11]  /*27d0*/  @P0 BRA `(.L_x_30) ;  /* 0x0000000000100947 */ /* 0x010ff60003800000 */
[----:B------:R-:W-:Y:S04]  /*27e0*/  MOV R4, UR35 ;  /* 0x0000002300047c02 */ /* 0x000fe80008000f00 */
[----:B------:R-:W-:Y:S04]  /*27f0*/  SHF.L.U32 R4, R4, 0x1f, RZ ;  /* 0x0000001f04047819 */ /* 0x000fe800000006ff */
[----:B------:R-:W2:Y:S02]  /*2800*/  SYNCS.PHASECHK.TRANS64.TRYWAIT P0, [UR11+0x30], R4 ;  /* 0x00003004ff0075a7 */ /* 0x000ea4000800110b */
[----:B--2---:R-:W-:Y:S05]  /*2810*/  @!P0 BRA `(.L_x_31) ;  /* 0x0000008000588947 */ /* 0x004fea0003800000 */
.L_x_30:
[----:B------:R3:W-:Y:S01]  /*2820*/  @!P3 SYNCS.ARRIVE.TRANS64 RZ, [UR11], R3 ;  /* 0x00000003ffffb9a7 */ /* 0x0007e2000800000b */
[----:B------:R-:W-:Y:S04]  /*2830*/  ULOP3.LUT UR8, UR59, 0x2, URZ, 0xfc, !UPT ;  /* 0x000000023b087892 */ /* 0x000fe8000f8efcff */
[----:B------:R-:W-:Y:S09]  /*2840*/  UISETP.NE.AND UP0, UPT, UR8, 0x2, UPT ;  /* 0x000000020800788c */ /* 0x000ff2000bf05270 */
[----:B------:R-:W-:Y:S05]  /*2850*/  BRA.U UP0, `(.L_x_32) ;  /* 0x0000000100047547 */ /* 0x000fea000b800000 */
[----:B-1----:R-:W-:Y:S05]  /*2860*/  BPT.TRAP 0x1 ;  /* 0x000000040000795c */ /* 0x002fea0000300000 */
.L_x_32:
[----:B------:R-:W-:Y:S04]  /*2870*/  BSSY.RECONVERGENT B0, `(.L_x_33) ;  /* 0x0000003000007945 */ /* 0x000fe80003800200 */
[----:B------:R-:W-:Y:S05]  /*2880*/  @P2 BRA `(.L_x_34) ;  /* 0x0000000000042947 */ /* 0x000fea0003800000 */
[----:B-1----:R-:W-:Y:S05]  /*2890*/  BPT.TRAP 0x1 ;  /* 0x000000040000795c */ /* 0x002fea0000300000 */
.L_x_34:
[----:B-1----:R-:W-:Y:S05]  /*28a0*/  BSYNC.RECONVERGENT B0 ;  /* 0x0000000000007941 */ /* 0x002fea0003800200 */
.L_x_33:
[----:B------:R-:W-:Y:S02]  /*28b0*/  UIADD3 UR8, UPT, UPT, UR12, 0x1, URZ ;  /* 0x000000010c087890 */ /* 0x000fe4000fffe0ff */
[----:B------:R-:W-:Y:S02]  /*28c0*/  USHF.L.U32 UR47, UR23, 0x6, URZ ;  /* 0x00000006172f7899 */ /* 0x000fe400080006ff */
[----:B------:R-:W-:Y:S02]  /*28d0*/  UISETP.NE.AND UP0, UPT, UR8, 0x6, UPT ;  /* 0x000000060800788c */ /* 0x000fe4000bf05270 */
[----:B------:R-:W-:Y:S02]  /*28e0*/  ULEA UR34, UR12, UR42, 0xe ;  /* 0x0000002a0c227291 */ /* 0x000fe4000f8e70ff */
[----:B------:R-:W-:Y:S02]  /*28f0*/  USEL UR9, URZ, 0x1, UP0 ;  /* 0x00000001ff097887 */ /* 0x000fe40008000000 */
[----:B------:R-:W-:Y:S02]  /*2900*/  USEL UR38, UR8, URZ, UP0 ;  /* 0x000000ff08267287 */ /* 0x000fe40008000000 */
[----:B------:R-:W-:Y:S02]  /*2910*/  ULOP3.LUT UR35, UR35, UR9, URZ, 0x3c, !UPT ;  /* 0x0000000923237292 */ /* 0x000fe4000f8e3cff */
[----:B------:R-:W-:Y:S02]  /*2920*/  ULEA UR8, UR38, UR42, 0x3 ;  /* 0x0000002a26087291 */ /* 0x000fe4000f8e18ff */
[----:B------:R-:W-:Y:S02]  /*2930*/  UISETP.NE.AND UP0, UPT, UR15, 0x1, UPT ;  /* 0x000000010f00788c */ /* 0x000fe4000bf05270 */
[----:B------:R-:W-:Y:S01]  /*2940*/  ULOP3.LUT UR45, UR11, 0xfefffff8, URZ, 0xc0, !UPT ;  /* 0xfefffff80b2d7892 */ /* 0x000fe2000f8ec0ff */
[----:B--2---:R-:W-:Y:S01]  /*2950*/  MOV R0, UR35 ;  /* 0x0000002300007c02 */ /* 0x004fe20008000f00 */
[----:B------:R-:W-:Y:S02]  /*2960*/  UISETP.NE.AND UP3, UPT, UR28, 0x1, UPT ;  /* 0x000000011c00788c */ /* 0x000fe4000bf65270 */
[----:B------:R-:W-:Y:S01]  /*2970*/  UIADD3 UR40, UP1, UPT, UR60, 0x80, URZ ;  /* 0x000000803c287890 */ /* 0x000fe2000ff3e0ff */
[----:B------:R-:W-:Y:S01]  /*2980*/  SHF.L.U32 R0, R0, 0x1f, RZ ;  /* 0x0000001f00007819 */ /* 0x000fe200000006ff */
[----:B------:R-:W-:Y:S02]  /*2990*/  UISETP.NE.AND UP2, UPT, UR29, 0x1, UPT ;  /* 0x000000011d00788c */ /* 0x000fe4000bf45270 */
[----:B------:R-:W-:Y:S01]  /*29a0*/  UIADD3.X UR41, UPT, UPT, URZ, UR61, URZ, UP1, !UPT ;  /* 0x0000003dff297290 */ /* 0x000fe20008ffe4ff */
[----:B------:R1:W2:Y:S01]  /*29b0*/  SYNCS.PHASECHK.TRANS64.TRYWAIT P0, [UR8+0x30], R0 ;  /* 0x00003000ff0075a7 */ /* 0x0002a20008001108 */
[----:B------:R-:W-:Y:S02]  /*29c0*/  UIMAD.WIDE.U32 UR8, UR47, UR33, URZ ;  /* 0x000000212f0872a5 */ /* 0x000fe4000f8e00ff */
[----:B------:R-:W-:Y:S02]  /*29d0*/  UIADD3 UR44, UPT, UPT, UR34, 0x8400, URZ ;  /* 0x00008400222c7890 */ /* 0x000fe4000fffe0ff */
[----:B------:R-:W-:Y:S02]  /*29e0*/  UIADD3 UR48, UPT, UPT, UR34, 0xa400, URZ ;  /* 0x0000a40022307890 */ /* 0x000fe4000fffe0ff */
[----:B------:R-:W-:Y:S02]  /*29f0*/  UIADD3 UR16, UPT, UPT, UR34, 0x20400, URZ ;  /* 0x0002040022107890 */ /* 0x000fe4000fffe0ff */
[----:B------:R-:W-:Y:S01]  /*2a00*/  UIADD3 UR23, UPT, UPT, UR23, 0x1, URZ ;  /* 0x0000000117177890 */ /* 0x000fe2000fffe0ff */
[----:B------:R-:W-:Y:S01]  /*2a10*/  UMOV UR56, 0x0 ;  /* 0x0000000000387882 */ /* 0x000fe20000000000 */
[----:B------:R-:W-:Y:S01]  /*2a20*/  UMOV UR57, 0x10000000 ;  /* 0x1000000000397882 */ /* 0x000fe20000000000 */
[----:B------:R-:W-:Y:S01]  /*2a30*/  UMOV UR49, UR45 ;  /* 0x0000002d00317c82 */ /* 0x000fe20008000000 */
[----:B------:R-:W-:Y:S01]  /*2a40*/  UTMALDG.2D.2CTA [UR44], [UR40], desc[UR56] ;  /* 0x0000382c280075b4 */ /* 0x000fe20008209000 */
[----:B------:R-:W-:Y:S01]  /*2a50*/  UMOV UR51, UR47 ;  /* 0x0000002f00337c82 */ /* 0x000fe20008000000 */
[----:B------:R-:W-:Y:S01]  /*2a60*/  UMOV UR17, UR45 ;  /* 0x0000002d00117c82 */ /* 0x000fe20008000000 */
[----:B------:R-:W-:Y:S01]  /*2a70*/  UMOV UR8, UR9 ;  /* 0x0000000900087c82 */ /* 0x000fe20008000000 */
[----:B------:R-:W-:Y:S02]  /*2a80*/  ULEA UR9, UR53, UR55, 0x5 ;  /* 0x0000003735097291 */ /* 0x000fe4000f8e28ff */
[----:B------:R-:W-:Y:S02]  /*2a90*/  USHF.R.U32.HI UR8, URZ, UR32, UR8 ;  /* 0x00000020ff087299 */ /* 0x000fe40008011608 */
[----:B------:R-:W-:Y:S01]  /*2aa0*/  ULEA UR43, UR52, UR9, 0xa ;  /* 0x00000009342b7291 */ /* 0x000fe2000f8e50ff */
[----:B------:R-:W-:Y:S01]  /*2ab0*/  UTMALDG.2D.2CTA [UR48], [UR40], desc[UR56] ;  /* 0x00003830280075b4 */ /* 0x000fe20008209000 */
[----:B------:R-:W-:Y:S02]  /*2ac0*/  USEL UR8, UR47, UR8, !UP0 ;  /* 0x000000082f087287 */ /* 0x000fe4000c000000 */
[----:B------:R-:W-:Y:S02]  /*2ad0*/  UIADD3 UR36, UP0, UPT, UR60, 0x180, URZ ;  /* 0x000001803c247890 */ /* 0x000fe4000ff1e0ff */
[----:B------:R-:W-:Y:S02]  /*2ae0*/  UIMAD.WIDE.U32 UR12, UR8, UR26, URZ ;  /* 0x0000001a080c72a5 */ /* 0x000fe4000f8e00ff */
[----:B------:R-:W-:Y:S02]  /*2af0*/  UIADD3 UR9, UPT, UPT, -UR8, URZ, URZ ;  /* 0x000000ff08097290 */ /* 0x000fe4000fffe1ff */
[----:B------:R-:W-:Y:S02]  /*2b00*/  UIADD3.X UR37, UPT, UPT, URZ, UR61, URZ, UP0, !UPT ;  /* 0x0000003dff257290 */ /* 0x000fe400087fe4ff */
[----:B------:R-:W-:Y:S02]  /*2b10*/  UIMAD UR14, UR15, UR9, UR47 ;  /* 0x000000090f0e72a4 */ /* 0x000fe4000f8e022f */
[----:B------:R-:W-:Y:S02]  /*2b20*/  UISETP.NE.AND UP0, UPT, UR23, UR54, UPT ;  /* 0x000000361700728c */ /* 0x000fe4000bf05270 */
[----:B------:R-:W-:Y:S01]  /*2b30*/  UIMAD UR19, UR14, UR5, UR4 ;  /* 0x000000050e1372a4 */ /* 0x000fe2000f8e0204 */
[----:B------:R-:W-:Y:S02]  /*2b40*/  UMOV UR11, UR13 ;  /* 0x0000000d000b7c82 */ /* 0x000fe40008000000 */
[----:B------:R-:W-:Y:S04]  /*2b50*/  USHF.R.U32.HI UR11, URZ, UR27, UR11 ;  /* 0x0000001bff0b7299 */ /* 0x000fe8000801160b */
[----:B------:R-:W-:Y:S04]  /*2b60*/  USEL UR11, UR8, UR11, !UP3 ;  /* 0x0000000b080b7287 */ /* 0x000fe8000d800000 */
[----:B------:R-:W-:Y:S07]  /*2b70*/  UIMAD.WIDE.U32 UR12, UR11, UR31, URZ ;  /* 0x0000001f0b0c72a5 */ /* 0x000fee000f8e00ff */
[----:B------:R-:W-:Y:S02]  /*2b80*/  UMOV UR9, UR13 ;  /* 0x0000000d00097c82 */ /* 0x000fe40008000000 */
[----:B------:R-:W-:Y:S03]  /*2b90*/  USHF.R.U32.HI UR12, URZ, UR30, UR9 ;  /* 0x0000001eff0c7299 */ /* 0x000fe60008011609 */
[----:B------:R-:W-:Y:S01]  /*2ba0*/  UMOV UR9, UR45 ;  /* 0x0000002d00097c82 */ /* 0x000fe20008000000 */
[----:B------:R-:W-:Y:S02]  /*2bb0*/  USEL UR22, UR11, UR12, !UP2 ;  /* 0x0000000c0b167287 */ /* 0x000fe4000d000000 */
[----:B------:R-:W-:Y:S02]  /*2bc0*/  UIADD3 UR12, UPT, UPT, -UR11, URZ, URZ ;  /* 0x000000ff0b0c7290 */ /* 0x000fe4000fffe1ff */
[----:B------:R-:W-:Y:S02]  /*2bd0*/  UIADD3 UR13, UPT, UPT, -UR22, URZ, URZ ;  /* 0x000000ff160d7290 */ /* 0x000fe4000fffe1ff */
[----:B------:R-:W-:Y:S02]  /*2be0*/  UIMAD UR8, UR28, UR12, UR8 ;  /* 0x0000000c1c0872a4 */ /* 0x000fe4000f8e0208 */
[----:B------:R-:W-:Y:S02]  /*2bf0*/  UIMAD UR11, UR29, UR13, UR11 ;  /* 0x0000000d1d0b72a4 */ /* 0x000fe4000f8e020b */
[----:B------:R-:W-:Y:S02]  /*2c00*/  UIMAD UR20, UR8, UR24, UR6 ;  /* 0x00000018081472a4 */ /* 0x000fe4000f8e0206 */
[----:B------:R-:W-:Y:S02]  /*2c10*/  UIADD3 UR8, UPT, UPT, UR34, 0x22400, URZ ;  /* 0x0002240022087890 */ /* 0x000fe4000fffe0ff */
[----:B------:R-:W-:Y:S02]  /*2c20*/  UIMAD UR21, UR11, UR25, UR7 ;  /* 0x000000190b1572a4 */ /* 0x000fe4000f8e0207 */
[----:B------:R-:W-:Y:S01]  /*2c30*/  UPRMT UR34, UR43, 0x5410, URZ ;  /* 0x000054102b227896 */ /* 0x000fe200080000ff */
[----:B------:R-:W-:Y:S01]  /*2c40*/  UMOV UR11, UR19 ;  /* 0x00000013000b7c82 */ /* 0x000fe20008000000 */
[----:B------:R-:W-:Y:S01]  /*2c50*/  UMOV UR12, UR20 ;  /* 0x00000014000c7c82 */ /* 0x000fe20008000000 */
[----:B------:R-:W-:Y:S02]  /*2c60*/  UMOV UR14, UR22 ;  /* 0x00000016000e7c82 */ /* 0x000fe40008000000 */
[----:B------:R-:W-:Y:S04]  /*2c70*/  UMOV UR13, UR21 ;  /* 0x00000015000d7c82 */ /* 0x000fe80008000000 */
[----:B------:R-:W-:Y:S01]  /*2c80*/  UTMALDG.5D.IM2COL.2CTA [UR16], [UR36], UR34, desc[UR56] ;  /* 0x00003810240073b4 */ /* 0x000fe20008261022 */
[----:B------:R4:W-:Y:S02]  /*2c90*/  UTMALDG.5D.IM2COL.2CTA [UR8], [UR36], UR34, desc[UR56] ;  /* 0x00003808240073b4 */ /* 0x0009e40008261022 */
[----:B----4-:R-:W-:Y:S01]  /*2ca0*/  UMOV UR12, UR38 ;  /* 0x00000026000c7c82 */ /* 0x010fe20008000000 */
[----:B-12---:R-:W-:Y:S05]  /*2cb0*/  BRA.U UP0, `(.L_x_35) ;  /* 0xfffffff900bc7547 */ /* 0x006fea000b83ffff */
.L_x_29:
[----:B---3--:R-:W-:Y:S01]  /*2cc0*/  SHF.L.U32 R3, R2, 0x1f, RZ ;  /* 0x0000001f02037819 */ /* 0x008fe200000006ff */
[----:B------:R-:W-:-:S03]  /*2cd0*/  NOP ;  /* 0x0000000000007918 */ /* 0x000fc60000000000 */
[----:B----4-:R-:W3:Y:S02]  /*2ce0*/  SYNCS.PHASECHK.TRANS64.TRYWAIT P0, [UR42+0xb0], R3 ;  /* 0x0000b003ff0075a7 */ /* 0x010ee4000800112a */
[----:B---3--:R-:W-:Y:S05]  /*2cf0*/  @!P0 BRA `(.L_x_36) ;  /* 0x0000007c00388947 */ /* 0x008fea0003800000 */
.L_x_147:
[----:B------:R-:W3:Y:S01]  /*2d00*/  LDS.128 R4, [UR42+0xf0] ;  /* 0x0000f02aff047984 */ /* 0x000ee20008000c00 */
[----:B------:R-:W-:Y:S02]  /*2d10*/  UIADD3 UR4, UPT, UPT, UR42, 0xb8, URZ ;  /* 0x000000b82a047890 */ /* 0x000fe4000fffe0ff */
[----:B------:R-:W-:Y:S01]  /*2d20*/  UISETP.GE.AND UP0, UPT, UR39, 0x1, UPT ;  /* 0x000000012700788c */ /* 0x000fe2000bf06270 */
[----:B------:R-:W-:Y:S01]  /*2d30*/  @!PT LDS RZ, [RZ] ;  /* 0x00000000fffff984 */ /* 0x000fe20000000800 */
[----:B------:R-:W-:Y:S01]  /*2d40*/  @!PT LDS RZ, [RZ] ;  /* 0x00000000fffff984 */ /* 0x000fe20000000800 */
[----:B------:R-:W-:Y:S01]  /*2d50*/  @!PT LDS RZ, [RZ] ;  /* 0x00000000fffff984 */ /* 0x000fe20000000800 */
[----:B------:R-:W-:Y:S01]  /*2d60*/  @!PT LDS RZ, [RZ] ;  /* 0x00000000fffff984 */ /* 0x000fe20000000800 */
[----:B------:R4:W-:Y:S06]  /*2d70*/  MEMBAR.ALL.CTA ;  /* 0x0000000000007992 */ /* 0x0009ec0000008000 */
[----:B----4-:R-:W4:Y:S01]  /*2d80*/  FENCE.VIEW.ASYNC.S ;  /* 0x00000000000073c6 */ /* 0x010f220000000000 */
[----:B------:R-:W-:-:S09]  /*2d90*/  UPRMT UR4, URZ, 0x654, UR4 ;  /* 0x00000654ff047896 */ /* 0x000fd20008000004 */
[----:B----4-:R-:W-:Y:S01]  /*2da0*/  SYNCS.ARRIVE.TRANS64.RED.A1T0 RZ, [UR4], RZ ;  /* 0x000000ffffff79a7 */ /* 0x010fe20008100404 */
[----:B---3--:R-:W-:-:S13]  /*2db0*/  LOP3.LUT P0, RZ, R6, 0x1, RZ, 0xc0, !PT ;  /* 0x0000000106ff7812 */ /* 0x008fda000780c0ff */
[----:B------:R-:W-:Y:S01]  /*2dc0*/  VOTEU.ANY UP1, P0 ;  /* 0x0000000000ff7886 */ /* 0x000fe20000020100 */
[----:B------:R-:W-:-:S13]  /*2dd0*/  PLOP3.LUT P0, PT, PT, PT, UP1, 0x80, 0x8 ;  /* 0x000000000008781c */ /* 0x000fda0003f0f018 */
[----:B--2---:R-:W-:Y:S02]  /*2de0*/  @P0 MOV R0, R4 ;  /* 0x0000000400000202 */ /* 0x004fe40000000f00 */
[----:B------:R-:W-:Y:S02]  /*2df0*/  @P0 LOP3.LUT R4, R5, 0xffff, RZ, 0xc0, !PT ;  /* 0x0000ffff05040812 */ /* 0x000fe400078ec0ff */
[----:B------:R-:W-:Y:S02]  /*2e00*/  @P0 R2UR UR6, R0 ;  /* 0x00000000000602ca */ /* 0x000fe400000e0000 */
[----:B------:R-:W-:-:S11]  /*2e10*/  @P0 R2UR UR5, R4 ;  /* 0x00000000040502ca */ /* 0x000fd600000e0000 */
[----:B------:R-:W-:Y:S02]  /*2e20*/  @UP1 UMOV UR63, UR6 ;  /* 0x00000006003f1c82 */ /* 0x000fe40008000000 */
[----:B------:R-:W-:Y:S01]  /*2e30*/  @UP1 UMOV UR62, UR5 ;  /* 0x00000005003e1c82 */ /* 0x000fe20008000000 */
[----:B------:R-:W-:Y:S05]  /*2e40*/  BRA.U !UP0, `(.L_x_37) ;  /* 0x0000000108d47547 */ /* 0x000fea000b800000 */
[----:B------:R-:W2:Y:S01]  /*2e50*/  LDCU.128 UR16, c[0x0][0xc10] ;  /* 0x00018200ff1077ac */ /* 0x000ea20008000c00 */
[----:B------:R-:W3:Y:S01]  /*2e60*/  LDCU UR20, c[0x0][0xc20] ;  /* 0x00018400ff1477ac */ /* 0x000ee20008000800 */
[----:B------:R-:W4:Y:S01]  /*2e70*/  LDCU UR13, c[0x0][0xc0c] ;  /* 0x00018180ff0d77ac */ /* 0x000f220008000800 */
[----:B------:R-:W1:Y:S01]  /*2e80*/  LDCU.64 UR14, c[0x0][0xc28] ;  /* 0x00018500ff0e77ac */ /* 0x000e620008000a00 */
[----:B------:R-:W-:Y:S02]  /*2e90*/  UISETP.NE.AND UP3, UPT, UR39, 0x1, UPT ;  /* 0x000000012700788c */ /* 0x000fe4000bf65270 */
[----:B--2---:R-:W-:Y:S02]  /*2ea0*/  UIMAD.WIDE.U32 UR4, UR66, UR19, URZ ;  /* 0x00000013420472a5 */ /* 0x004fe4000f8e00ff */
[----:B------:R-:W-:Y:S02]  /*2eb0*/  UIMAD.WIDE.U32 UR6, UR68, UR16, URZ ;  /* 0x00000010440672a5 */ /* 0x000fe4000f8e00ff */
[----:B------:R-:W-:-:S02]  /*2ec0*/  UISETP.NE.AND UP0, UPT, UR18, 0x1, UPT ;  /* 0x000000011200788c */ /* 0x000fc4000bf05270 */
[----:B------:R-:W-:Y:S01]  /*2ed0*/  UIMAD.WIDE.U32 UR10, UR62, UR19, URZ ;  /* 0x000000133e0a72a5 */ /* 0x000fe2000f8e00ff */
[----:B------:R-:W-:Y:S01]  /*2ee0*/  UMOV UR4, UR5 ;  /* 0x0000000500047c82 */ /* 0x000fe20008000000 */
[----:B----4-:R-:W-:Y:S02]  /*2ef0*/  UISETP.NE.AND UP2, UPT, UR13, 0x1, UPT ;  /* 0x000000010d00788c */ /* 0x010fe4000bf45270 */
[----:B---3--:R-:W-:Y:S02]  /*2f00*/  USHF.R.U32.HI UR5, URZ, UR20, UR4 ;  /* 0x00000014ff057299 */ /* 0x008fe40008011604 */
[----:B------:R-:W-:Y:S01]  /*2f10*/  UIMAD.WIDE.U32 UR8, UR63, UR16, URZ ;  /* 0x000000103f0872a5 */ /* 0x000fe2000f8e00ff */
[----:B------:R-:W-:Y:S01]  /*2f20*/  UMOV UR4, UR7 ;  /* 0x0000000700047c82 */ /* 0x000fe20008000000 */
[----:B------:R-:W-:Y:S02]  /*2f30*/  USEL UR5, UR66, UR5, !UP0 ;  /* 0x0000000542057287 */ /* 0x000fe4000c000000 */
[----:B------:R-:W-:-:S02]  /*2f40*/  USHF.R.U32.HI UR4, URZ, UR17, UR4 ;  /* 0x00000011ff047299 */ /* 0x000fc40008011604 */
[----:B-1----:R-:W-:Y:S02]  /*2f50*/  UIMAD.WIDE.U32 UR6, UR5, UR14, URZ ;  /* 0x0000000e050672a5 */ /* 0x002fe4000f8e00ff */
[----:B------:R-:W-:Y:S01]  /*2f60*/  USEL UR12, UR68, UR4, !UP2 ;  /* 0x00000004440c7287 */ /* 0x000fe2000d000000 */
[----:B------:R-:W-:Y:S02]  /*2f70*/  UMOV UR8, UR9 ;  /* 0x0000000900087c82 */ /* 0x000fe40008000000 */
[----:B------:R-:W-:Y:S01]  /*2f80*/  UMOV UR4, UR11 ;  /* 0x0000000b00047c82 */ /* 0x000fe20008000000 */
[----:B------:R-:W-:Y:S01]  /*2f90*/  UIMAD.WIDE.U32 UR10, UR12, UR14, URZ ;  /* 0x0000000e0c0a72a5 */ /* 0x000fe2000f8e00ff */
[----:B------:R-:W-:Y:S01]  /*2fa0*/  UMOV UR6, UR7 ;  /* 0x0000000700067c82 */ /* 0x000fe20008000000 */
[----:B------:R-:W-:Y:S02]  /*2fb0*/  USHF.R.U32.HI UR4, URZ, UR20, UR4 ;  /* 0x00000014ff047299 */ /* 0x000fe40008011604 */
[----:B------:R-:W-:-:S02]  /*2fc0*/  @UP3 USHF.R.U32.HI UR5, URZ, UR15, UR6 ;  /* 0x0000000fff053299 */ /* 0x000fc40008011606 */
[----:B------:R-:W-:Y:S01]  /*2fd0*/  USHF.R.U32.HI UR17, URZ, UR17, UR8 ;  /* 0x00000011ff117299 */ /* 0x000fe20008011608 */
[----:B------:R-:W-:Y:S01]  /*2fe0*/  UMOV UR6, UR11 ;  /* 0x0000000b00067c82 */ /* 0x000fe20008000000 */
[----:B------:R-:W-:Y:S02]  /*2ff0*/  USEL UR4, UR62, UR4, !UP0 ;  /* 0x000000043e047287 */ /* 0x000fe4000c000000 */
[----:B------:R-:W-:Y:S02]  /*3000*/  @UP3 USHF.R.U32.HI UR12, URZ, UR15, UR6 ;  /* 0x0000000fff0c3299 */ /* 0x000fe40008011606 */
[----:B------:R-:W-:Y:S02]  /*3010*/  UIMAD UR6, UR39, UR5, URZ ;  /* 0x00000005270672a4 */ /* 0x000fe4000f8e02ff */
[----:B------:R-:W-:Y:S02]  /*3020*/  USEL UR5, UR63, UR17, !UP2 ;  /* 0x000000113f057287 */ /* 0x000fe4000d000000 */
[----:B------:R-:W-:-:S02]  /*3030*/  UIMAD UR8, UR39, UR12, URZ ;  /* 0x0000000c270872a4 */ /* 0x000fc4000f8e02ff */
[----:B------:R-:W-:Y:S02]  /*3040*/  UISETP.GE.AND UP0, UPT, UR4, UR6, UPT ;  /* 0x000000060400728c */ /* 0x000fe4000bf06270 */
[----:B------:R-:W-:Y:S02]  /*3050*/  UIMAD.WIDE.U32 UR6, UR4, UR14, URZ ;  /* 0x0000000e040672a5 */ /* 0x000fe4000f8e00ff */
[----:B------:R-:W-:Y:S02]  /*3060*/  UISETP.GE.OR UP0, UPT, UR5, UR8, UP0 ;  /* 0x000000080500728c */ /* 0x000fe40008706670 */
[----:B------:R-:W-:Y:S02]  /*3070*/  UIMAD.WIDE.U32 UR8, UR5, UR14, URZ ;  /* 0x0000000e050872a5 */ /* 0x000fe4000f8e00ff */
[----:B------:R-:W-:Y:S01]  /*3080*/  UIADD3 UR10, UPT, UPT, -UR4, URZ, URZ ;  /* 0x000000ff040a7290 */ /* 0x000fe2000fffe1ff */
[----:B------:R-:W-:Y:S02]  /*3090*/  UMOV UR6, UR7 ;  /* 0x0000000700067c82 */ /* 0x000fe40008000000 */
[----:B------:R-:W-:-:S02]  /*30a0*/  USHF.R.U32.HI UR6, URZ, UR15, UR6 ;  /* 0x0000000fff067299 */ /* 0x000fc40008011606 */
[----:B------:R-:W-:Y:S02]  /*30b0*/  UIMAD UR10, UR18, UR10, UR62 ;  /* 0x0000000a120a72a4 */ /* 0x000fe4000f8e023e */
[----:B------:R-:W-:Y:S01]  /*30c0*/  USEL UR6, UR4, UR6, !UP3 ;  /* 0x0000000604067287 */ /* 0x000fe2000d800000 */
[----:B------:R-:W-:Y:S01]  /*30d0*/  @!UP0 UMOV UR7, UR9 ;  /* 0x0000000900078c82 */ /* 0x000fe20008000000 */
[----:B------:R-:W-:Y:S02]  /*30e0*/  UIADD3 UR9, UPT, UPT, -UR5, URZ, URZ ;  /* 0x000000ff05097290 */ /* 0x000fe4000fffe1ff */
[----:B------:R-:W-:Y:S02]  /*30f0*/  @!UP0 USHF.R.U32.HI UR7, URZ, UR15, UR7 ;  /* 0x0000000fff078299 */ /* 0x000fe40008011607 */
[----:B------:R-:W-:Y:S02]  /*3100*/  UIADD3 UR8, UPT, UPT, -UR6, URZ, URZ ;  /* 0x000000ff06087290 */ /* 0x000fe4000fffe1ff */
[----:B------:R-:W-:-:S02]  /*3110*/  @!UP0 USEL UR7, UR5, UR7, !UP3 ;  /* 0x0000000705078287 */ /* 0x000fc4000d800000 */
[----:B------:R-:W-:Y:S02]  /*3120*/  UIMAD UR8, UR39, UR8, UR4 ;  /* 0x00000008270872a4 */ /* 0x000fe4000f8e0204 */
[----:B------:R-:W-:Y:S02]  /*3130*/  @!UP0 UIADD3 UR6, UPT, UPT, UR6, -UR7, URZ ;  /* 0x8000000706068290 */ /* 0x000fe4000fffe0ff */
[----:B------:R-:W-:Y:S02]  /*3140*/  @!UP0 UIMAD UR7, UR8, UR12, UR7 ;  /* 0x0000000c080782a4 */ /* 0x000fe4000f8e0207 */
[----:B------:R-:W-:Y:S02]  /*3150*/  @!UP0 UIMAD UR4, UR39, UR6, UR5 ;  /* 0x00000006270482a4 */ /* 0x000fe4000f8e0205 */
[----:B------:R-:W-:Y:S02]  /*3160*/  UIMAD UR6, UR13, UR9, UR63 ;  /* 0x000000090d0672a4 */ /* 0x000fe4000f8e023f */
[----:B------:R-:W-:Y:S01]  /*3170*/  UIMAD UR62, UR4, UR18, UR10 ;  /* 0x00000012043e72a4 */ /* 0x000fe2000f8e020a */
[----:B------:R-:W-:-:S02]  /*3180*/  @!UP0 UMOV UR5, UR7 ;  /* 0x0000000700058c82 */ /* 0x000fc40008000000 */
[----:B------:R-:W-:-:S12]  /*3190*/  UIMAD UR63, UR5, UR13, UR6 ;  /* 0x0000000d053f72a4 */ /* 0x000fd8000f8e0206 */
.L_x_37:
[----:B------:R-:W2:Y:S02]  /*31a0*/  LDCU UR4, c[0x0][0xc30] ;  /* 0x00018600ff0477ac */ /* 0x000ea40008000800 */
[----:B--2---:R-:W-:-:S09]  /*31b0*/  UISETP.NE.AND UP0, UPT, UR4, 0x1, UPT ;  /* 0x000000010400788c */ /* 0x004fd2000bf05270 */
[----:B------:R-:W-:Y:S05]  /*31c0*/  BRA.U UP0, `(.L_x_38) ;  /* 0x0000000100447547 */ /* 0x000fea000b800000 */
[----:B------:R-:W2:Y:S01]  /*31d0*/  LDCU.128 UR8, c[0x0][0xc10] ;  /* 0x00018200ff0877ac */ /* 0x000ea20008000c00 */
[----:B------:R-:W3:Y:S01]  /*31e0*/  LDCU UR12, c[0x0][0xc0c] ;  /* 0x00018180ff0c77ac */ /* 0x000ee20008000800 */
[----:B------:R-:W4:Y:S01]  /*31f0*/  LDCU UR13, c[0x0][0xc20] ;  /* 0x00018400ff0d77ac */ /* 0x000f220008000800 */
[----:B--2---:R-:W-:Y:S02]  /*3200*/  UIMAD.WIDE.U32 UR6, UR63, UR8, URZ ;  /* 0x000000083f0672a5 */ /* 0x004fe4000f8e00ff */
[----:B------:R-:W-:Y:S02]  /*3210*/  UIMAD.WIDE.U32 UR4, UR62, UR11, URZ ;  /* 0x0000000b3e0472a5 */ /* 0x000fe4000f8e00ff */
[----:B---3--:R-:W-:Y:S02]  /*3220*/  UISETP.NE.AND UP2, UPT, UR12, 0x1, UPT ;  /* 0x000000010c00788c */ /* 0x008fe4000bf45270 */
[----:B------:R-:W-:Y:S01]  /*3230*/  UISETP.NE.AND UP0, UPT, UR10, 0x1, UPT ;  /* 0x000000010a00788c */ /* 0x000fe2000bf05270 */
[----:B------:R-:W-:-:S02]  /*3240*/  UMOV UR6, UR7 ;  /* 0x0000000700067c82 */ /* 0x000fc40008000000 */
[----:B------:R-:W-:Y:S01]  /*3250*/  UMOV UR4, UR5 ;  /* 0x0000000500047c82 */ /* 0x000fe20008000000 */
[----:B------:R-:W-:Y:S02]  /*3260*/  USHF.R.U32.HI UR6, URZ, UR9, UR6 ;  /* 0x00000009ff067299 */ /* 0x000fe40008011606 */
[----:B----4-:R-:W-:Y:S02]  /*3270*/  USHF.R.U32.HI UR4, URZ, UR13, UR4 ;  /* 0x0000000dff047299 */ /* 0x010fe40008011604 */
[----:B------:R-:W-:Y:S02]  /*3280*/  USEL UR5, UR63, UR6, !UP2 ;  /* 0x000000063f057287 */ /* 0x000fe4000d000000 */
[----:B------:R-:W-:-:S04]  /*3290*/  USEL UR4, UR62, UR4, !UP0 ;  /* 0x000000043e047287 */ /* 0x000fc8000c000000 */
[----:B------:R-:W-:Y:S02]  /*32a0*/  UIADD3 UR6, UPT, UPT, UR5, -UR4, URZ ;  /* 0x8000000405067290 */ /* 0x000fe4000fffe0ff */
[----:B------:R-:W-:Y:S02]  /*32b0*/  UIADD3 UR4, UPT, UPT, -UR5, UR4, URZ ;  /* 0x0000000405047290 */ /* 0x000fe4000fffe1ff */
[----:B------:R-:W-:Y:S02]  /*32c0*/  UIMAD UR62, UR6, UR10, UR62 ;  /* 0x0000000a063e72a4 */ /* 0x000fe4000f8e023e */
[----:B------:R-:W-:-:S12]  /*32d0*/  UIMAD UR63, UR4, UR12, UR63 ;  /* 0x0000000c043f72a4 */ /* 0x000fd8000f8e023f */
.L_x_38:
[----:B------:R-:W-:Y:S02]  /*32e0*/  R2UR UR5, R55 ;  /* 0x00000000370572ca */ /* 0x000fe400000e0000 */
[----:B------:R-:W-:Y:S02]  /*32f0*/  R2UR UR4, R54 ;  /* 0x00000000360472ca */ /* 0x000fe400000e0000 */
[----:B------:R-:W-:Y:S02]  /*3300*/  PLOP3.LUT P1, PT, PT, PT, PT, 0x80, 0x8 ;  /* 0x000000000008781c */ /* 0x000fe40003f2f070 */
[----:B------:R-:W-:-:S07]  /*3310*/  LOP3.LUT R2, R2, 0x1, RZ, 0x3c, !PT ;  /* 0x0000000102027812 */ /* 0x000fce00078e3cff */
[----:B------:R-:W-:Y:S02]  /*3320*/  UIADD3 UR20, UPT, UPT, UR63, UR5, URZ ;  /* 0x000000053f147290 */ /* 0x000fe4000fffe0ff */
[----:B------:R-:W-:Y:S01]  /*3330*/  UIADD3 UR19, UPT, UPT, UR62, UR4, URZ ;  /* 0x000000043e137290 */ /* 0x000fe2000fffe0ff */
[----:B------:R-:W-:Y:S11]  /*3340*/  BRA.U UP1, `(.L_x_39) ;  /* 0xffffffe501287547 */ /* 0x000ff6000b83ffff */
[----:B------:R-:W-:Y:S01]  /*3350*/  UIADD3 UR42, UPT, UPT, UR42, 0x30, URZ ;  /* 0x000000302a2a7890 */ /* 0x000fe2000fffe0ff */
[----:B------:R-:W-:-:S03]  /*3360*/  MOV R2, UR35 ;  /* 0x0000002300027c02 */ /* 0x000fc60008000f00 */
[----:B------:R-:W-:Y:S01]  /*3370*/  ULEA UR4, UR38, UR42, 0x3 ;  /* 0x0000002a26047291 */ /* 0x000fe2000f8e18ff */
[----:B------:R-:W-:-:S08]  /*3380*/  SHF.L.U32 R2, R2, 0x1f, RZ ;  /* 0x0000001f02027819 */ /* 0x000fd000000006ff */
[----:B------:R-:W2:Y:S02]  /*3390*/  SYNCS.PHASECHK.TRANS64.TRYWAIT P0, [UR4], R2 ;  /* 0x00000002ff0075a7 */ /* 0x000ea40008001104 */
[----:B--2---:R-:W-:Y:S05]  /*33a0*/  @!P0 BRA `(.L_x_40) ;  /* 0x0000007400a48947 */ /* 0x004fea0003800000 */
.L_x_149:
[----:B------:R-:W-:-:S04]  /*33b0*/  UIADD3 UR4, UPT, UPT, UR38, 0x1, URZ ;  /* 0x0000000126047890 */ /* 0x000fc8000fffe0ff */
[----:B------:R-:W-:-:S04]  /*33c0*/  UISETP.NE.AND UP0, UPT, UR4, 0x6, UPT ;  /* 0x000000060400788c */ /* 0x000fc8000bf05270 */
[----:B------:R-:W-:Y:S02]  /*33d0*/  USEL UR5, URZ, 0x1, UP0 ;  /* 0x00000001ff057887 */ /* 0x000fe40008000000 */
[----:B------:R-:W-:Y:S02]  /*33e0*/  USEL UR4, UR4, URZ, UP0 ;  /* 0x000000ff04047287 */ /* 0x000fe40008000000 */
[----:B------:R-:W-:Y:S02]  /*33f0*/  ULOP3.LUT UR6, UR35, UR5, URZ, 0x3c, !UPT ;  /* 0x0000000523067292 */ /* 0x000fe4000f8e3cff */
[----:B------:R-:W-:-:S04]  /*3400*/  ULEA UR5, UR4, UR42, 0x3 ;  /* 0x0000002a04057291 */ /* 0x000fc8000f8e18ff */
[----:B--2---:R-:W-:-:S04]  /*3410*/  MOV R2, UR6 ;  /* 0x0000000600027c02 */ /* 0x004fc80008000f00 */
[----:B------:R-:W-:-:S04]  /*3420*/  SHF.L.U32 R2, R2, 0x1f, RZ ;  /* 0x0000001f02027819 */ /* 0x000fc800000006ff */
[----:B------:R-:W2:Y:S02]  /*3430*/  SYNCS.PHASECHK.TRANS64.TRYWAIT P0, [UR5], R2 ;  /* 0x00000002ff0075a7 */ /* 0x000ea40008001105 */
[----:B--2---:R-:W-:Y:S05]  /*3440*/  @!P0 BRA `(.L_x_41) ;  /* 0x0000007400948947 */ /* 0x004fea0003800000 */
.L_x_151:
        /* <DEDUP_REMOVED lines=10> */
.L_x_153:
        /* <DEDUP_REMOVED lines=10> */
.L_x_155:
        /* <DEDUP_REMOVED lines=10> */
.L_x_157:
[----:B------:R-:W-:-:S04]  /*3630*/  UIADD3 UR4, UPT, UPT, UR4, 0x1, URZ ;  /* 0x0000000104047890 */ /* 0x000fc8000fffe0ff */
[----:B------:R-:W-:-:S04]  /*3640*/  UISETP.NE.AND UP0, UPT, UR4, 0x6, UPT ;  /* 0x000000060400788c */ /* 0x000fc8000bf05270 */
[----:B------:R-:W-:Y:S02]  /*3650*/  USEL UR5, URZ, 0x1, UP0 ;  /* 0x00000001ff057887 */ /* 0x000fe40008000000 */
[----:B------:R-:W-:Y:S02]  /*3660*/  USEL UR4, UR4, URZ, UP0 ;  /* 0x000000ff04047287 */ /* 0x000fe40008000000 */
[----:B------:R-:W-:Y:S02]  /*3670*/  ULOP3.LUT UR5, UR6, UR5, URZ, 0x3c, !UPT ;  /* 0x0000000506057292 */ /* 0x000fe4000f8e3cff */
[----:B------:R-:W-:-:S04]  /*3680*/  ULEA UR4, UR4, UR42, 0x3 ;  /* 0x0000002a04047291 */ /* 0x000fc8000f8e18ff */
[----:B--2---:R-:W-:Y:S02]  /*3690*/  IMAD.U32 R2, RZ, RZ, UR5 ;  /* 0x00000005ff027e24 */ /* 0x004fe4000f8e00ff */
[----:B------:R-:W-:-:S03]  /*36a0*/  MOV R0, UR4 ;  /* 0x0000000400007c02 */ /* 0x000fc60008000f00 */
[----:B------:R-:W-:-:S07]  /*36b0*/  SHF.L.U32 R2, R2, 0x1f, RZ ;  /* 0x0000001f02027819 */ /* 0x000fce00000006ff */
.L_x_45:
[----:B--2---:R2:W3:Y:S02]  /*36c0*/  SYNCS.PHASECHK.TRANS64.TRYWAIT P0, [R0+URZ], R2 ;  /* 0x00000002000075a7 */ /* 0x0044e400080011ff */
[----:B---3--:R-:W-:Y:S05]  /*36d0*/  @!P0 NANOSLEEP.SYNCS 0x989680 ;  /* 0x009896800000895d */ /* 0x008fea0003900000 */
[----:B------:R-:W3:Y:S02]  /*36e0*/  @!P0 SYNCS.PHASECHK.TRANS64 P0, [R0+URZ], R2 ;  /* 0x00000002000085a7 */ /* 0x000ee400080010ff */
[----:B-1-3--:R-:W-:Y:S05]  /*36f0*/  @P0 EXIT ;  /* 0x000000000000094d */ /* 0x00afea0003800000 */
[----:B------:R-:W-:Y:S05]  /*3700*/  BRA `(.L_x_45) ;  /* 0xfffffffc00ec7947 */ /* 0x000fea000383ffff */
.L_x_21:
[----:B------:R-:W2:Y:S02]  /*3710*/  S2UR UR4, SR_CgaCtaId ;  /* 0x00000000000479c3 */ /* 0x000ea40000008800 */
[----:B--2---:R-:W-:-:S04]  /*3720*/  UISETP.NE.AND UP0, UPT, UR4, URZ, UPT ;  /* 0x000000ff0400728c */ /* 0x004fc8000bf05270 */
[----:B------:R-:W-:-:S09]  /*3730*/  UISETP.NE.OR UP0, UPT, UR18, 0x1, UP0 ;  /* 0x000000011200788c */ /* 0x000fd20008705670 */
[----:B------:R-:W-:Y:S05]  /*3740*/  BRA.U UP0, `(.L_x_46) ;  /* 0x0000000100b47547 */ /* 0x000fea000b800000 */
[----:B------:R-:W2:Y:S01]  /*3750*/  S2UR UR5, SR_CgaCtaId ;  /* 0x00000000000579c3 */ /* 0x000ea20000008800 */
[----:B------:R-:W-:Y:S01]  /*3760*/  UMOV UR4, 0x400 ;  /* 0x0000040000047882 */ /* 0x000fe20000000000 */
[----:B------:R-:W-:Y:S01]  /*3770*/  HFMA2 R2, -RZ, RZ, 0, 5.9604644775390625e-08 ;  /* 0x00000001ff027431 */ /* 0x000fe200000001ff */
[----:B------:R-:W-:Y:S01]  /*3780*/  ISETP.GE.U32.AND P0, PT, R3, 0x2, PT ;  /* 0x000000020300780c */ /* 0x000fe20003f06070 */
[----:B------:R-:W-:Y:S01]  /*3790*/  IMAD.MOV.U32 R8, RZ, RZ, RZ ;  /* 0x000000ffff087224 */ /* 0x000fe200078e00ff */
[----:B--2---:R-:W-:-:S04]  /*37a0*/  ULEA UR4, UR5, UR4, 0x18 ;  /* 0x0000000405047291 */ /* 0x004fc8000f8ec0ff */
[----:B------:R-:W-:Y:S02]  /*37b0*/  UIADD3 UR5, UPT, UPT, UR4, 0xb8, URZ ;  /* 0x000000b804057890 */ /* 0x000fe4000fffe0ff */
[----:B------:R-:W-:Y:S02]  /*37c0*/  UIADD3 UR8, UPT, UPT, UR4, 0xb0, URZ ;  /* 0x000000b004087890 */ /* 0x000fe4000fffe0ff */
[----:B------:R-:W-:-:S12]  /*37d0*/  UPRMT UR5, URZ, 0x654, UR5 ;  /* 0x00000654ff057896 */ /* 0x000fd80008000005 */
.L_x_49:
[----:B------:R-:W-:Y:S01]  /*37e0*/  SHF.L.U32 R6, R2, 0x1f, RZ ;  /* 0x0000001f02067819 */ /* 0x000fe200000006ff */
[----:B------:R-:W-:Y:S02]  /*37f0*/  IMAD.U32 R4, RZ, RZ, UR8 ;  /* 0x00000008ff047e24 */ /* 0x000fe4000f8e00ff */
[----:B------:R-:W-:Y:S01]  /*3800*/  @!P0 IMAD.MOV.U32 R5, RZ, RZ, 0x10 ;  /* 0x00000010ff058424 */ /* 0x000fe200078e00ff */
[----:B------:R-:W2:Y:S02]  /*3810*/  SYNCS.PHASECHK.TRANS64.TRYWAIT P1, [UR4+0xb8], R6 ;  /* 0x0000b806ff0075a7 */ /* 0x000ea40008021104 */
[----:B------:R-:W-:-:S04]  /*3820*/  PRMT R4, R3, 0x654, R4 ;  /* 0x0000065403047816 */ /* 0x000fc80000000004 */
[----:B------:R-:W-:Y:S01]  /*3830*/  SEL R0, R4, R0, !P0 ;  /* 0x0000000004007207 */ /* 0x000fe20004000000 */
[----:B--2---:R-:W-:Y:S06]  /*3840*/  @!P1 BRA `(.L_x_47) ;  /* 0x0000007000f49947 */ /* 0x004fec0003800000 */
.L_x_159:
[----:B------:R-:W-:Y:S01]  /*3850*/  UIADD3 UR6, UPT, UPT, UR4, 0xf0, URZ ;  /* 0x000000f004067890 */ /* 0x000fe2000fffe0ff */
[----:B------:R3:W-:Y:S01]  /*3860*/  @!P0 SYNCS.ARRIVE.TRANS64.RED RZ, [R0+URZ], R5 ;  /* 0x0000000500ff89a7 */ /* 0x0007e200080004ff */
[----:B------:R-:W-:Y:S01]  /*3870*/  UIADD3 UR7, UPT, UPT, UR4, 0xb0, URZ ;  /* 0x000000b004077890 */ /* 0x000fe2000fffe0ff */
[----:B------:R-:W-:-:S08]  /*3880*/  LOP3.LUT R2, R2, 0x1, RZ, 0x3c, !PT ;  /* 0x0000000102027812 */ /* 0x000fd000078e3cff */
[----:B------:R-:W-:Y:S06]  /*3890*/  UGETNEXTWORKID.BROADCAST [UR6], [UR7] ;  /* 0x00000000060073ca */ /* 0x000fec0008000100 */
[----:B---3--:R-:W-:-:S04]  /*38a0*/  SHF.L.U32 R5, R8, 0x1f, RZ ;  /* 0x0000001f08057819 */ /* 0x008fc800000006ff */
[----:B------:R-:W3:Y:S02]  /*38b0*/  SYNCS.PHASECHK.TRANS64.TRYWAIT P1, [UR4+0xb0], R5 ;  /* 0x0000b005ff0075a7 */ /* 0x000ee40008021104 */
[----:B---3--:R-:W-:Y:S05]  /*38c0*/  @!P1 BRA `(.L_x_48) ;  /* 0x0000007000ec9947 */ /* 0x008fea0003800000 */
.L_x_161:
[----:B--2---:R-:W2:Y:S01]  /*38d0*/  LDS.128 R4, [UR4+0xf0] ;  /* 0x0000f004ff047984 */ /* 0x004ea20008000c00 */
[----:B------:R-:W-:Y:S01]  /*38e0*/  LOP3.LUT R8, R8, 0x1, RZ, 0x3c, !PT ;  /* 0x0000000108087812 */ /* 0x000fe200078e3cff */
[----:B------:R-:W-:Y:S01]  /*38f0*/  @!PT LDS RZ, [RZ] ;  /* 0x00000000fffff984 */ /* 0x000fe20000000800 */
[----:B------:R-:W-:Y:S01]  /*3900*/  @!PT LDS RZ, [RZ] ;  /* 0x00000000fffff984 */ /* 0x000fe20000000800 */
[----:B------:R-:W-:Y:S01]  /*3910*/  @!PT LDS RZ, [RZ] ;  /* 0x00000000fffff984 */ /* 0x000fe20000000800 */
[----:B------:R-:W-:Y:S01]  /*3920*/  @!PT LDS RZ, [RZ] ;  /* 0x00000000fffff984 */ /* 0x000fe20000000800 */
[----:B------:R3:W-:Y:S06]  /*3930*/  MEMBAR.ALL.CTA ;  /* 0x0000000000007992 */ /* 0x0007ec0000008000 */
[----:B---3--:R-:W3:Y:S02]  /*3940*/  FENCE.VIEW.ASYNC.S ;  /* 0x00000000000073c6 */ /* 0x008ee40000000000 */
[----:B---3--:R-:W-:Y:S01]  /*3950*/  SYNCS.ARRIVE.TRANS64.RED.A1T0 RZ, [UR5], RZ ;  /* 0x000000ffffff79a7 */ /* 0x008fe20008100405 */
[----:B--2---:R-:W-:-:S13]  /*3960*/  LOP3.LUT P1, RZ, R6, 0x1, RZ, 0xc0, !PT ;  /* 0x0000000106ff7812 */ /* 0x004fda000782c0ff */
[----:B------:R-:W-:Y:S05]  /*3970*/  @P1 BRA `(.L_x_49) ;  /* 0xfffffffc00981947 */ /* 0x000fea000383ffff */
[----:B------:R-:W-:-:S04]  /*3980*/  SHF.L.U32 R0, R2, 0x1f, RZ ;  /* 0x0000001f02007819 */ /* 0x000fc800000006ff */
[----:B------:R-:W2:Y:S02]  /*3990*/  SYNCS.PHASECHK.TRANS64 P0, [UR4+0xb8], R0 ;  /* 0x0000b800ff0075a7 */ /* 0x000ea40008001004 */
[----:B-12---:R-:W-:Y:S05]  /*39a0*/  @P0 EXIT ;  /* 0x000000000000094d */ /* 0x006fea0003800000 */
[----:B------:R-:W-:-:S07]  /*39b0*/  MOV R0, UR4 ;  /* 0x0000000400007c02 */ /* 0x000fce0008000f00 */
.L_x_50:
[----:B-1----:R-:W-:-:S04]  /*39c0*/  SHF.L.U32 R3, R2, 0x1f, RZ ;  /* 0x0000001f02037819 */ /* 0x002fc800000006ff */
[----:B------:R1:W2:Y:S03]  /*39d0*/  SYNCS.PHASECHK.TRANS64.TRYWAIT P0, [R0+URZ+0xb8], R3 ;  /* 0x0000b803000075a7 */ /* 0x0002a600080011ff */
[----:B--2---:R-:W-:Y:S05]  /*39e0*/  @!P0 NANOSLEEP.SYNCS 0x989680 ;  /* 0x009896800000895d */ /* 0x004fea0003900000 */
[----:B------:R-:W2:Y:S02]  /*39f0*/  @!P0 SYNCS.PHASECHK.TRANS64 P0, [R0+URZ+0xb8], R3 ;  /* 0x0000b803000085a7 */ /* 0x000ea400080010ff */
[----:B--2---:R-:W-:Y:S05]  /*3a00*/  @P0 EXIT ;  /* 0x000000000000094d */ /* 0x004fea0003800000 */
[----:B------:R-:W-:Y:S05]  /*3a10*/  BRA `(.L_x_50) ;  /* 0xfffffffc00e87947 */ /* 0x000fea000383ffff */
.L_x_46:
[----:B------:R-:W-:Y:S05]  /*3a20*/  BRA.U UP4, `(.L_x_51) ;  /* 0x0000001504247547 */ /* 0x000fea000b800000 */
[----:B------:R-:W2:Y:S01]  /*3a30*/  S2UR UR4, SR_CgaCtaId ;  /* 0x00000000000479c3 */ /* 0x000ea20000008800 */
[----:B------:R-:W-:Y:S01]  /*3a40*/  UMOV UR5, 0x40 ;  /* 0x0000004000057882 */ /* 0x000fe20000000000 */
[----:B------:R-:W-:Y:S01]  /*3a50*/  NOP ;  /* 0x0000000000007918 */ /* 0x000fe20000000000 */
[----:B------:R-:W-:Y:S01]  /*3a60*/  UMOV UR6, 0x400 ;  /* 0x0000040000067882 */ /* 0x000fe20000000000 */
[----:B--2---:R-:W-:Y:S02]  /*3a70*/  ULEA UR5, UR4, UR5, 0x18 ;  /* 0x0000000504057291 */ /* 0x004fe4000f8ec0ff */
[----:B------:R-:W-:-:S07]  /*3a80*/  ULEA UR6, UR4, UR6, 0x18 ;  /* 0x0000000604067291 */ /* 0x000fce000f8ec0ff */
[----:B------:R-:W2:Y:S02]  /*3a90*/  LDS.U8 R3, [UR5+0x1c] ;  /* 0x00001c05ff037984 */ /* 0x000ea40008000000 */
[----:B--2---:R-:W-:-:S13]  /*3aa0*/  ISETP.NE.AND P0, PT, R3, RZ, PT ;  /* 0x000000ff0300720c */ /* 0x004fda0003f05270 */
[----:B------:R-:W-:Y:S05]  /*3ab0*/  @P0 BRA `(.L_x_52) ;  /* 0x0000000400080947 */ /* 0x000fea0003800000 */
[----:B------:R-:W-:Y:S02]  /*3ac0*/  UISETP.NE.U32.AND UP1, UPT, UR51, 0x1, UPT ;  /* 0x000000013300788c */ /* 0x000fe4000bf25070 */
[----:B------:R-:W-:-:S07]  /*3ad0*/  UIADD3 UR7, UPT, UPT, UR5, 0x8, URZ ;  /* 0x0000000805077890 */ /* 0x000fce000fffe0ff */
[----:B------:R-:W-:Y:S05]  /*3ae0*/  BRA.U !UP1, `(.L_x_53) ;  /* 0x00000001099c7547 */ /* 0x000fea000b800000 */
[----:B------:R-:W-:Y:S01]  /*3af0*/  ELECT P0, URZ, PT ;  /* 0x0000000000ff782f */ /* 0x000fe20003800000 */
[----:B------:R-:W-:-:S12]  /*3b00*/  BSSY B0, `(.L_x_53) ;  /* 0x0000025000007945 */ /* 0x000fd80003800000 */
[----:B------:R-:W-:Y:S05]  /*3b10*/  @!P0 BRA `(.L_x_54) ;  /* 0x00000000008c8947 */ /* 0x000fea0003800000 */
[----:B------:R-:W-:-:S05]  /*3b20*/  UMOV UR4, 0x10 ;  /* 0x0000001000047882 */ /* 0x000fca0000000000 */
[----:B------:R-:W-:Y:S04]  /*3b30*/  DEPBAR.LE SB2, 0x36 ;  /* 0x0000ad800000791a */ /* 0x000fe80000000000 */
[----:B------:R-:W2:Y:S02]  /*3b40*/  UTCATOMSWS.2CTA.FIND_AND_SET.ALIGN UP0, UR4, UR4 ;  /* 0x00000004000475e3 */ /* 0x000ea40008200800 */
[----:B--2---:R-:W-:Y:S01]  /*3b50*/  MOV R10, UR4 ;  /* 0x00000004000a7c02 */ /* 0x004fe20008000f00 */
[----:B------:R-:W-:Y:S06]  /*3b60*/  BRA.U UP0, `(.L_x_55) ;  /* 0x0000000100187547 */ /* 0x000fec000b800000 */
.L_x_56:
[----:B------:R-:W-:Y:S05]  /*3b70*/  NANOSLEEP 0x64 ;  /* 0x000000640000795d */ /* 0x000fea0003800000 */
[----:B------:R-:W-:-:S05]  /*3b80*/  UMOV UR4, 0x10 ;  /* 0x0000001000047882 */ /* 0x000fca0000000000 */
[----:B------:R-:W-:Y:S04]  /*3b90*/  DEPBAR.LE SB2, 0x36 ;  /* 0x0000ad800000791a */ /* 0x000fe80000000000 */
[----:B------:R-:W2:Y:S02]  /*3ba0*/  UTCATOMSWS.2CTA.FIND_AND_SET.ALIGN UP0, UR4, UR4 ;  /* 0x00000004000475e3 */ /* 0x000ea40008200800 */
[----:B--2---:R-:W-:Y:S01]  /*3bb0*/  MOV R10, UR4 ;  /* 0x00000004000a7c02 */ /* 0x004fe20008000f00 */
[----:B------:R-:W-:Y:S05]  /*3bc0*/  BRA.U !UP0, `(.L_x_56) ;  /* 0xfffffffd08e87547 */ /* 0x000fea000b83ffff */
.L_x_55:
[----:B------:R-:W2:Y:S01]  /*3bd0*/  LDS R6, [UR5+0x10] ;  /* 0x00001005ff067984 */ /* 0x000ea20008000800 */
[----:B------:R-:W-:Y:S01]  /*3be0*/  IMAD.U32 R3, RZ, RZ, UR6 ;  /* 0x00000006ff037e24 */ /* 0x000fe2000f8e00ff */
[----:B------:R-:W-:-:S03]  /*3bf0*/  MOV R4, UR50 ;  /* 0x0000003200047c02 */ /* 0x000fc60008000f00 */
[----:B------:R-:W-:Y:S01]  /*3c00*/  VIADD R3, R3, 0x100 ;  /* 0x0000010003037836 */ /* 0x000fe20000000000 */
[----:B--2---:R-:W-:-:S04]  /*3c10*/  SHF.L.U32 R6, R6, 0x1f, RZ ;  /* 0x0000001f06067819 */ /* 0x004fc800000006ff */
[----:B------:R-:W2:Y:S02]  /*3c20*/  SYNCS.PHASECHK.TRANS64.TRYWAIT P0, [UR5+0x8], R6 ;  /* 0x00000806ff0075a7 */ /* 0x000ea40008001105 */
[----:B--2---:R-:W-:Y:S05]  /*3c30*/  @P0 BRA `(.L_x_57) ;  /* 0x0000000000080947 */ /* 0x004fea0003800000 */
[----:B------:R-:W2:Y:S02]  /*3c40*/  SYNCS.PHASECHK.TRANS64.TRYWAIT P0, [UR5+0x8], R6 ;  /* 0x00000806ff0075a7 */ /* 0x000ea40008001105 */
[----:B--2---:R-:W-:Y:S05]  /*3c50*/  @!P0 BRA `(.L_x_58) ;  /* 0x0000007000208947 */ /* 0x004fea0003800000 */
.L_x_57:
[----:B------:R-:W-:Y:S01]  /*3c60*/  PRMT R4, R4, 0x654, R3 ;  /* 0x0000065404047816 */ /* 0x000fe20000000003 */
[----:B------:R-:W-:Y:S01]  /*3c70*/  HFMA2 R3, -RZ, RZ, 0, 5.9604644775390625e-08 ;  /* 0x00000001ff037431 */ /* 0x000fe200000001ff */
[----:B------:R-:W-:Y:S01]  /*3c80*/  UPRMT UR4, UR50, 0x654, UR7 ;  /* 0x0000065432047896 */ /* 0x000fe20008000007 */
[----:B------:R-:W-:Y:S02]  /*3c90*/  IMAD.MOV.U32 R8, RZ, RZ, 0xffff ;  /* 0x0000ffffff087424 */ /* 0x000fe400078e00ff */
[----:B--2---:R-:W-:Y:S02]  /*3ca0*/  IMAD.MOV.U32 R6, RZ, RZ, 0x4 ;  /* 0x00000004ff067424 */ /* 0x004fe400078e00ff */
[----:B------:R-:W-:Y:S01]  /*3cb0*/  IMAD.SHL.U32 R9, R10, 0x20, RZ ;  /* 0x000000200a097824 */ /* 0x000fe200078e00ff */
[----:B------:R-:W-:Y:S02]  /*3cc0*/  MOV R5, UR4 ;  /* 0x0000000400057c02 */ /* 0x000fe40008000f00 */
[-C--:B------:R-:W-:Y:S01]  /*3cd0*/  SHF.L.U32 R8, R8, R10.reuse, RZ ;  /* 0x0000000a08087219 */ /* 0x080fe200000006ff */
[----:B------:R2:W-:Y:S01]  /*3ce0*/  SYNCS.ARRIVE.TRANS64.RED RZ, [UR4], R6 ;  /* 0x00000006ffff79a7 */ /* 0x0005e20008000404 */
[----:B------:R-:W-:Y:S01]  /*3cf0*/  SHF.L.U32 R7, R3, R10, RZ ;  /* 0x0000000a03077219 */ /* 0x000fe200000006ff */
[----:B------:R2:W-:Y:S04]  /*3d00*/  STS [UR6+0x100], R9 ;  /* 0x00010009ff007988 */ /* 0x0005e80008000806 */
[----:B------:R2:W-:Y:S04]  /*3d10*/  STAS [R4.64], R10 ;  /* 0x0000000a04007dbd */ /* 0x0005e8000c0008ff */
[----:B------:R2:W-:Y:S04]  /*3d20*/  ATOMS.OR RZ, [UR5+0x14], R8 ;  /* 0x00001408ffff798c */ /* 0x0005e8000b000005 */
[----:B------:R2:W-:Y:S04]  /*3d30*/  ATOMS.OR RZ, [UR5+0x18], R7 ;  /* 0x00001807ffff798c */ /* 0x0005e8000b000005 */
[----:B------:R2:W-:Y:S02]  /*3d40*/  ATOMS.XOR RZ, [UR5+0x10], R3 ;  /* 0x00001003ffff798c */ /* 0x0005e4000b800005 */
.L_x_54:
[----:B-1----:R-:W-:Y:S05]  /*3d50*/  BSYNC B0 ;  /* 0x0000000000007941 */ /* 0x002fea0003800000 */
.L_x_53:
[----:B------:R-:W-:Y:S05]  /*3d60*/  BRA.U UP1, `(.L_x_59) ;  /* 0x00000001016c7547 */ /* 0x000fea000b800000 */
[----:B------:R-:W-:-:S03]  /*3d70*/  UMOV UR4, 0xffffffff ;  /* 0xffffffff00047882 */ /* 0x000fc60000000000 */
[----:B------:R-:W-:Y:S05]  /*3d80*/  BRA.DIV UR4, `(.L_x_60) ;  /* 0x0000006e04ec7947 */ /* 0x000fea000b800000 */
[----:B------:R-:W-:-:S13]  /*3d90*/  ELECT P0, URZ, PT ;  /* 0x0000000000ff782f */ /* 0x000fda0003800000 */
.L_x_164:
[----:B------:R-:W-:Y:S05]  /*3da0*/  @!P0 BRA `(.L_x_59) ;  /* 0x00000000005c8947 */ /* 0x000fea0003800000 */
[----:B--2---:R-:W2:Y:S02]  /*3db0*/  LDS R4, [UR5+0x10] ;  /* 0x00001005ff047984 */ /* 0x004ea40008000800 */
[----:B--2---:R-:W-:-:S04]  /*3dc0*/  SHF.L.U32 R4, R4, 0x1f, RZ ;  /* 0x0000001f04047819 */ /* 0x004fc800000006ff */
[----:B------:R-:W2:Y:S02]  /*3dd0*/  SYNCS.PHASECHK.TRANS64.TRYWAIT P0, [UR5+0x8], R4 ;  /* 0x00000804ff0075a7 */ /* 0x000ea40008001105 */
[----:B--2---:R-:W-:Y:S05]  /*3de0*/  @P0 BRA `(.L_x_61) ;  /* 0x0000000000080947 */ /* 0x004fea0003800000 */
[----:B------:R-:W2:Y:S02]  /*3df0*/  SYNCS.PHASECHK.TRANS64.TRYWAIT P0, [UR5+0x8], R4 ;  /* 0x00000804ff0075a7 */ /* 0x000ea40008001105 */
[----:B--2---:R-:W-:Y:S05]  /*3e00*/  @!P0 BRA `(.L_x_62) ;  /* 0x0000006c00f08947 */ /* 0x004fea0003800000 */
.L_x_61:
[----:B------:R-:W3:Y:S01]  /*3e10*/  LDS R6, [UR6+0x100] ;  /* 0x00010006ff067984 */ /* 0x000ee20008000800 */
[----:B--2---:R-:W-:Y:S02]  /*3e20*/  HFMA2 R3, -RZ, RZ, 0, 5.9604644775390625e-08 ;  /* 0x00000001ff037431 */ /* 0x004fe400000001ff */
[----:B------:R-:W-:Y:S01]  /*3e30*/  IMAD.MOV.U32 R4, RZ, RZ, 0xffff ;  /* 0x0000ffffff047424 */ /* 0x000fe200078e00ff */
[----:B------:R-:W-:Y:S01]  /*3e40*/  UPRMT UR4, UR50, 0x654, UR7 ;  /* 0x0000065432047896 */ /* 0x000fe20008000007 */
[----:B---3--:R-:W-:-:S03]  /*3e50*/  IMAD.SHL.U32 R5, R6, 0x20, RZ ;  /* 0x0000002006057824 */ /* 0x008fc600078e00ff */
[-C--:B------:R-:W-:Y:S02]  /*3e60*/  SHF.L.U32 R4, R4, R6.reuse, RZ ;  /* 0x0000000604047219 */ /* 0x080fe400000006ff */
[----:B------:R-:W-:Y:S01]  /*3e70*/  SHF.L.U32 R6, R3, R6, RZ ;  /* 0x0000000603067219 */ /* 0x000fe200000006ff */
[----:B------:R3:W-:Y:S04]  /*3e80*/  STS [UR6+0x100], R5 ;  /* 0x00010005ff007988 */ /* 0x0007e80008000806 */
[----:B------:R3:W-:Y:S04]  /*3e90*/  ATOMS.OR RZ, [UR5+0x14], R4 ;  /* 0x00001404ffff798c */ /* 0x0007e8000b000005 */
[----:B------:R3:W-:Y:S01]  /*3ea0*/  ATOMS.OR RZ, [UR5+0x18], R6 ;  /* 0x00001806ffff798c */ /* 0x0007e2000b000005 */
[----:B------:R-:W-:Y:S03]  /*3eb0*/  SYNCS.ARRIVE.TRANS64.RED.A1T0 RZ, [UR4], RZ ;  /* 0x000000ffffff79a7 */ /* 0x000fe60008100404 */
[----:B------:R3:W-:Y:S01]  /*3ec0*/  ATOMS.XOR RZ, [UR5+0x10], R3 ;  /* 0x00001003ffff798c */ /* 0x0007e2000b800005 */
[----:B------:R-:W-:Y:S05]  /*3ed0*/  BRA `(.L_x_59) ;  /* 0x0000000000107947 */ /* 0x000fea0003800000 */
.L_x_52:
[----:B------:R-:W-:Y:S02]  /*3ee0*/  MOV R3, 0xffffffff ;  /* 0xffffffff00037802 */ /* 0x000fe40000000f00 */
[----:B------:R-:W-:-:S03]  /*3ef0*/  MOV R4, 0x3f20 ;  /* 0x00003f2000047802 */ /* 0x000fc60000000f00 */
[----:B------:R2:W-:Y:S04]  /*3f00*/  STS [UR6+0x100], R3 ;  /* 0x00010003ff007988 */ /* 0x0005e80008000806 */
[----:B-12--5:R-:W-:Y:S05]  /*3f10*/  CALL.REL.NOINC `($__internal_1_$__cuda_sm10x_tcgen05_guardrail_trap_phase_invalid_during_alloc) ;  /* 0x0000007400a07944 */ /* 0x026fea0003c00000 */
.L_x_59:
[----:B------:R-:W-:Y:S05]  /*3f20*/  WARPSYNC.ALL ;  /* 0x0000000000007948 */ /* 0x000fea0003800000 */
[----:B------:R-:W4:Y:S01]  /*3f30*/  S2UR UR23, SR_CgaCtaId ;  /* 0x00000000001779c3 */ /* 0x000f220000008800 */
[----:B------:R-:W-:Y:S01]  /*3f40*/  UMOV UR4, 0x400 ;  /* 0x0000040000047882 */ /* 0x000fe20000000000 */
[----:B------:R-:W-:-:S06]  /*3f50*/  NOP ;  /* 0x0000000000007918 */ /* 0x000fcc0000000000 */
[----:B------:R-:W-:Y:S06]  /*3f60*/  BAR.ARV 0x6, 0xa0 ;  /* 0x0182800000007b1d */ /* 0x000fec0000002000 */
[----:B------:R-:W1:Y:S01]  /*3f70*/  LDCU UR7, c[0x0][0x394] ;  /* 0x00007280ff0777ac */ /* 0x000e620008000800 */
[----:B------:R-:W-:Y:S01]  /*3f80*/  LOP3.LUT R2, R2, 0xffff, RZ, 0xc0, !PT ;  /* 0x0000ffff02027812 */ /* 0x000fe200078ec0ff */
[----:B--2---:R-:W-:Y:S01]  /*3f90*/  IMAD.MOV.U32 R8, RZ, RZ, 0x1 ;  /* 0x00000001ff087424 */ /* 0x004fe200078e00ff */
[----:B------:R-:W-:Y:S01]  /*3fa0*/  LOP3.LUT R0, R0, 0xffff, RZ, 0xc0, !PT ;  /* 0x0000ffff00007812 */ /* 0x000fe200078ec0ff */
[----:B------:R-:W-:Y:S01]  /*3fb0*/  UMOV UR27, URZ ;  /* 0x000000ff001b7c82 */ /* 0x000fe20008000000 */
[----:B------:R-:W-:Y:S01]  /*3fc0*/  R2UR UR24, R2 ;  /* 0x00000000021872ca */ /* 0x000fe200000e0000 */
[----:B------:R-:W-:Y:S01]  /*3fd0*/  IMAD.MOV.U32 R2, RZ, RZ, RZ ;  /* 0x000000ffff027224 */ /* 0x000fe200078e00ff */
[----:B------:R-:W-:Y:S01]  /*3fe0*/  R2UR UR47, R0 ;  /* 0x00000000002f72ca */ /* 0x000fe200000e0000 */
[----:B------:R-:W-:Y:S01]  /*3ff0*/  IMAD.MOV.U32 R0, RZ, RZ, RZ ;  /* 0x000000ffff007224 */ /* 0x000fe200078e00ff */
[----:B------:R-:W-:Y:S01]  /*4000*/  UMOV UR20, URZ ;  /* 0x000000ff00147c82 */ /* 0x000fe20008000000 */
[----:B----4-:R-:W-:-:S02]  /*4010*/  ULEA UR23, UR23, UR4, 0x18 ;  /* 0x0000000417177291 */ /* 0x010fc4000f8ec0ff */
[----:B------:R-:W-:Y:S02]  /*4020*/  UISETP.NE.AND UP4, UPT, UR51, URZ, UPT ;  /* 0x000000ff3300728c */ /* 0x000fe4000bf85270 */
[----:B------:R-:W-:Y:S02]  /*4030*/  UIADD3 UR6, UPT, UPT, UR23, 0x8400, URZ ;  /* 0x0000840017067890 */ /* 0x000fe4000fffe0ff */
[----:B------:R-:W-:Y:S02]  /*4040*/  UIADD3 UR5, UPT, UPT, UR23, 0x20400, URZ ;  /* 0x0002040017057890 */ /* 0x000fe4000fffe0ff */
[----:B-1----:R-:W-:Y:S01]  /*4050*/  UIADD3 UR7, UPT, UPT, UR7, 0x3f, URZ ;  /* 0x0000003f07077890 */ /* 0x002fe2000fffe0ff */
[----:B---3--:R-:W1:Y:S01]  /*4060*/  LDS R3, [UR23+0x100] ;  /* 0x00010017ff037984 */ /* 0x008e620008000800 */
[----:B------:R-:W-:Y:S02]  /*4070*/  USHF.R.U32.HI UR6, URZ, 0x4, UR6 ;  /* 0x00000004ff067899 */ /* 0x000fe40008011606 */
[----:B------:R-:W-:-:S02]  /*4080*/  USHF.R.S32.HI UR4, URZ, 0x1f, UR7 ;  /* 0x0000001fff047899 */ /* 0x000fc40008011407 */
[----:B------:R-:W-:Y:S02]  /*4090*/  USHF.R.U32.HI UR5, URZ, 0x4, UR5 ;  /* 0x00000004ff057899 */ /* 0x000fe40008011605 */
[----:B------:R-:W-:Y:S02]  /*40a0*/  ULEA.HI UR4, UR4, UR7, URZ, 0x6 ;  /* 0x0000000704047291 */ /* 0x000fe4000f8f30ff */
[----:B------:R-:W-:Y:S02]  /*40b0*/  UIADD3 UR46, UPT, UPT, UR23, 0xb8, URZ ;  /* 0x000000b8172e7890 */ /* 0x000fe4000fffe0ff */
[----:B------:R-:W-:Y:S02]  /*40c0*/  USHF.R.S32.HI UR29, URZ, 0x6, UR4 ;  /* 0x00000006ff1d7899 */ /* 0x000fe40008011404 */
[----:B------:R-:W-:Y:S02]  /*40d0*/  ULOP3.LUT UR25, UR6, 0x3fff, URZ, 0xc0, !UPT ;  /* 0x00003fff06197892 */ /* 0x000fe4000f8ec0ff */
[----:B------:R-:W-:-:S02]  /*40e0*/  UISETP.LT.AND UP0, UPT, UR29, 0x1, UPT ;  /* 0x000000011d00788c */ /* 0x000fc4000bf01270 */
[----:B------:R-:W-:Y:S02]  /*40f0*/  ULOP3.LUT UR26, UR5, 0x3fff, URZ, 0xc0, !UPT ;  /* 0x00003fff051a7892 */ /* 0x000fe4000f8ec0ff */
[----:B------:R-:W-:Y:S01]  /*4100*/  USEL UR48, UR29, 0x1, !UP0 ;  /* 0x000000011d307887 */ /* 0x000fe2000c000000 */
[----:B------:R-:W-:Y:S01]  /*4110*/  UMOV UR44, 0x0 ;  /* 0x00000000002c7882 */ /* 0x000fe20000000000 */
[----:B------:R-:W-:Y:S01]  /*4120*/  UMOV UR45, 0x8218910 ;  /* 0x08218910002d7882 */ /* 0x000fe20000000000 */
[----:B------:R-:W-:Y:S01]  /*4130*/  UMOV UR42, 0x0 ;  /* 0x00000000002a7882 */ /* 0x000fe20000000000 */
[----:B------:R-:W-:Y:S01]  /*4140*/  UMOV UR43, 0x8218910 ;  /* 0x08218910002b7882 */ /* 0x000fe20000000000 */
[----:B------:R-:W-:Y:S01]  /*4150*/  UMOV UR40, 0x0 ;  /* 0x0000000000287882 */ /* 0x000fe20000000000 */
[----:B------:R-:W-:Y:S01]  /*4160*/  UMOV UR41, 0x8218910 ;  /* 0x0821891000297882 */ /* 0x000fe20000000000 */
[----:B------:R-:W-:Y:S01]  /*4170*/  UMOV UR38, 0x0 ;  /* 0x0000000000267882 */ /* 0x000fe20000000000 */
[----:B------:R-:W-:Y:S01]  /*4180*/  UMOV UR39, 0x8218910 ;  /* 0x0821891000277882 */ /* 0x000fe20000000000 */
[----:B------:R-:W-:-:S02]  /*4190*/  UPRMT UR46, URZ, 0x654, UR46 ;  /* 0x00000654ff2e7896 */ /* 0x000fc4000800002e */
[----:B------:R-:W-:Y:S02]  /*41a0*/  ULOP3.LUT UR25, UR25, 0x2000000, URZ, 0xfc, !UPT ;  /* 0x0200000019197892 */ /* 0x000fe4000f8efcff */
[----:B------:R-:W-:Y:S02]  /*41b0*/  ULOP3.LUT UR26, UR26, 0x2000000, URZ, 0xfc, !UPT ;  /* 0x020000001a1a7892 */ /* 0x000fe4000f8efcff */
[----:B------:R-:W-:Y:S01]  /*41c0*/  UIADD3 UR48, UPT, UPT, -UR48, URZ, URZ ;  /* 0x000000ff30307290 */ /* 0x000fe2000fffe1ff */
[----:B------:R-:W-:Y:S01]  /*41d0*/  UMOV UR36, 0x0 ;  /* 0x0000000000247882 */ /* 0x000fe20000000000 */
[----:B------:R-:W-:Y:S01]  /*41e0*/  UMOV UR37, 0x8218910 ;  /* 0x0821891000257882 */ /* 0x000fe20000000000 */
[----:B------:R-:W-:Y:S01]  /*41f0*/  UMOV UR34, 0x0 ;  /* 0x0000000000227882 */ /* 0x000fe20000000000 */
[C---:B-1----:R-:W-:Y:S01]  /*4200*/  VIADD R5, R3.reuse, 0x40 ;  /* 0x0000004003057836 */ /* 0x042fe20000000000 */
[----:B------:R-:W-:Y:S01]  /*4210*/  LOP3.LUT R4, R3, 0xffff, RZ, 0xc0, !PT ;  /* 0x0000ffff03047812 */ /* 0x000fe200078ec0ff */
[----:B------:R-:W-:Y:S01]  /*4220*/  UMOV UR35, 0x8218910 ;  /* 0x0821891000237882 */ /* 0x000fe20000000000 */
[----:B------:R-:W-:Y:S01]  /*4230*/  UMOV UR32, 0x0 ;  /* 0x0000000000207882 */ /* 0x000fe20000000000 */
[----:B------:R-:W-:Y:S01]  /*4240*/  UMOV UR33, 0x8218910 ;  /* 0x0821891000217882 */ /* 0x000fe20000000000 */
[----:B------:R-:W-:Y:S01]  /*4250*/  LOP3.LUT R5, R5, 0xffff, RZ, 0xc0, !PT ;  /* 0x0000ffff05057812 */ /* 0x000fe200078ec0ff */
[----:B------:R-:W-:Y:S01]  /*4260*/  UMOV UR30, 0x0 ;  /* 0x00000000001e7882 */ /* 0x000fe20000000000 */
[----:B------:R-:W-:-:S03]  /*4270*/  UMOV UR31, 0x8218910 ;  /* 0x08218910001f7882 */ /* 0x000fc60000000000 */
[----:B------:R1:W-:Y:S02]  /*4280*/  STL.64 [R1], R4 ;  /* 0x0000000401007387 */ /* 0x0003e40000100a00 */
.L_x_71:
[----:B-1----:R-:W-:-:S04]  /*4290*/  SHF.L.U32 R5, R2, 0x1f, RZ ;  /* 0x0000001f02057819 */ /* 0x002fc800000006ff */
[----:B------:R-:W1:Y:S02]  /*42a0*/  SYNCS.PHASECHK.TRANS64.TRYWAIT P0, [UR23+0xb0], R5 ;  /* 0x0000b005ff0075a7 */ /* 0x000e640008001117 */
[----:B-1-3--:R-:W-:Y:S05]  /*42b0*/  @!P0 BRA `(.L_x_63) ;  /* 0x0000006800dc8947 */ /* 0x00afea0003800000 */
.L_x_166:
[----:B-1----:R-:W1:Y:S01]  /*42c0*/  LDS.128 R4, [UR23+0xf0] ;  /* 0x0000f017ff047984 */ /* 0x002e620008000c00 */
[----:B------:R-:W-:Y:S01]  /*42d0*/  ULEA UR28, UR27, UR23, 0x3 ;  /* 0x000000171b1c7291 */ /* 0x000fe2000f8e18ff */
[----:B------:R-:W-:Y:S01]  /*42e0*/  @!PT LDS RZ, [RZ] ;  /* 0x00000000fffff984 */ /* 0x000fe20000000800 */
[----:B------:R-:W-:Y:S01]  /*42f0*/  @!PT LDS RZ, [RZ] ;  /* 0x00000000fffff984 */ /* 0x000fe20000000800 */
[----:B------:R-:W-:Y:S01]  /*4300*/  @!PT LDS RZ, [RZ] ;  /* 0x00000000fffff984 */ /* 0x000fe20000000800 */
[----:B------:R-:W-:Y:S01]  /*4310*/  @!PT LDS RZ, [RZ] ;  /* 0x00000000fffff984 */ /* 0x000fe20000000800 */
[----:B------:R2:W-:Y:S06]  /*4320*/  MEMBAR.ALL.CTA ;  /* 0x0000000000007992 */ /* 0x0005ec0000008000 */
[----:B--2---:R-:W2:Y:S02]  /*4330*/  FENCE.VIEW.ASYNC.S ;  /* 0x00000000000073c6 */ /* 0x004ea40000000000 */
[----:B--2---:R-:W-:Y:S01]  /*4340*/  SYNCS.ARRIVE.TRANS64.RED.A1T0 RZ, [UR46], RZ ;  /* 0x000000ffffff79a7 */ /* 0x004fe2000810042e */
[----:B-1----:R-:W-:Y:S01]  /*4350*/  LOP3.LUT P3, RZ, R6, 0x1, RZ, 0xc0, !PT ;  /* 0x0000000106ff7812 */ /* 0x002fe2000786c0ff */
[----:B------:R-:W-:-:S12]  /*4360*/  BRA.U UP4, `(.L_x_64) ;  /* 0x00000001040c7547 */ /* 0x000fd8000b800000 */
[----:B------:R-:W-:-:S04]  /*4370*/  SHF.L.U32 R5, R8, 0x1f, RZ ;  /* 0x0000001f08057819 */ /* 0x000fc800000006ff */
[----:B------:R-:W1:Y:S02]  /*4380*/  SYNCS.PHASECHK.TRANS64.TRYWAIT P0, [UR28+0xd0], R5 ;  /* 0x0000d005ff0075a7 */ /* 0x000e64000800111c */
[----:B-1----:R-:W-:Y:S05]  /*4390*/  @!P0 BRA `(.L_x_65) ;  /* 0x0000006800bc8947 */ /* 0x002fea0003800000 */
.L_x_64:
[----:B------:R-:W-:Y:S05]  /*43a0*/  BRA.U UP4, `(.L_x_66) ;  /* 0x00000005046c7547 */ /* 0x000fea000b800000 */
[----:B------:R-:W2:Y:S02]  /*43b0*/  LDCU UR4, c[0x0][0x394] ;  /* 0x00007280ff0477ac */ /* 0x000ea40008000800 */
[----:B--2---:R-:W-:-:S09]  /*43c0*/  UISETP.GE.AND UP0, UPT, UR4, 0x1, UPT ;  /* 0x000000010400788c */ /* 0x004fd2000bf06270 */
[----:B------:R-:W-:Y:S05]  /*43d0*/  BRA.U !UP0, `(.L_x_67) ;  /* 0x0000000508547547 */ /* 0x000fea000b800000 */
[----:B------:R-:W-:Y:S01]  /*43e0*/  ULEA UR4, UR27, UR49, 0x2 ;  /* 0x000000311b047291 */ /* 0x000fe2000f8e10ff */
[----:B-1----:R-:W-:-:S08]  /*43f0*/  SHF.L.U32 R4, R0, 0x1f, RZ ;  /* 0x0000001f00047819 */ /* 0x002fd000000006ff */
[----:B------:R-:W5:Y:S01]  /*4400*/  LDL R5, [UR4] ;  /* 0x00000004ff057983 */ /* 0x000f620008100800 */
[----:B------:R-:W-:Y:S02]  /*4410*/  ULEA UR4, UR20, UR23, 0x3 ;  /* 0x0000001714047291 */ /* 0x000fe4000f8e18ff */
[----:B------:R-:W-:Y:S01]  /*4420*/  UPLOP3.LUT UP2, UPT, UPT, UPT, UPT, 0x40, 0x4 ;  /* 0x000000000004789c */ /* 0x000fe20003f4e870 */
[----:B------:R-:W-:Y:S01]  /*4430*/  UMOV UR22, UR48 ;  /* 0x0000003000167c82 */ /* 0x000fe20008000000 */
[----:B------:R-:W-:-:S05]  /*4440*/  UMOV UR21, UR29 ;  /* 0x0000001d00157c82 */ /* 0x000fca0008000000 */
[----:B------:R1:W2:Y:S01]  /*4450*/  SYNCS.PHASECHK.TRANS64.TRYWAIT P2, [UR4], R4 ;  /* 0x00000004ff0075a7 */ /* 0x0002a20008041104 */
[----:B------:R-:W-:-:S05]  /*4460*/  UMOV UR4, UR20 ;  /* 0x0000001400047c82 */ /* 0x000fca0008000000 */
.L_x_70:
[----:B------:R-:W-:Y:S02]  /*4470*/  UIADD3 UR22, UPT, UPT, UR22, 0x1, URZ ;  /* 0x0000000116167890 */ /* 0x000fe4000fffe0ff */
[----:B------:R-:W-:Y:S02]  /*4480*/  ULEA UR19, UR4, UR23, 0x3 ;  /* 0x0000001704137291 */ /* 0x000fe4000f8e18ff */
[----:B------:R-:W-:Y:S01]  /*4490*/  UISETP.NE.AND UP3, UPT, UR22, URZ, UPT ;  /* 0x000000ff1600728c */ /* 0x000fe2000bf65270 */
[----:B--23--:R-:W-:Y:S10]  /*44a0*/  @P2 BRA `(.L_x_68) ;  /* 0x00000000000c2947 */ /* 0x00cff40003800000 */
[----:B------:R-:W-:Y:S04]  /*44b0*/  SHF.L.U32 R6, R0, 0x1f, RZ ;  /* 0x0000001f00067819 */ /* 0x000fe800000006ff */
[----:B------:R-:W2:Y:S02]  /*44c0*/  SYNCS.PHASECHK.TRANS64.TRYWAIT P0, [UR19], R6 ;  /* 0x00000006ff0075a7 */ /* 0x000ea40008001113 */
[----:B--2---:R-:W-:Y:S05]  /*44d0*/  @!P0 BRA `(.L_x_69) ;  /* 0x0000006800848947 */ /* 0x004fea0003800000 */
.L_x_68:
[----:B------:R-:W-:Y:S01]  /*44e0*/  UISETP.NE.AND UP0, UPT, UR21, 0x1, UPT ;  /* 0x000000011500788c */ /* 0x000fe2000bf05270 */
[----:B------:R-:W-:Y:S01]  /*44f0*/  PLOP3.LUT P2, PT, PT, PT, PT, 0x80, 0x8 ;  /* 0x000000000008781c */ /* 0x000fe20003f4f070 */
[----:B------:R-:W-:Y:S02]  /*4500*/  UIADD3 UR5, UPT, UPT, UR4, 0x1, URZ ;  /* 0x0000000104057890 */ /* 0x000fe4000fffe0ff */
[----:B------:R-:W-:Y:S02]  /*4510*/  ULEA UR16, UR4, UR26, 0xa ;  /* 0x0000001a04107291 */ /* 0x000fe4000f8e50ff */
[----:B------:R-:W-:Y:S01]  /*4520*/  UISETP.NE.AND UP1, UPT, UR5, 0x6, UPT ;  /* 0x000000060500788c */ /* 0x000fe2000bf25270 */
[----:B------:R-:W-:Y:S01]  /*4530*/  PLOP3.LUT P0, PT, PT, PT, UP0, 0x80, 0x8 ;  /* 0x000000000008781c */ /* 0x000fe20003f0f008 */
[----:B------:R-:W-:Y:S02]  /*4540*/  ULEA UR14, UR4, UR25, 0xa ;  /* 0x00000019040e7291 */ /* 0x000fe4000f8e50ff */
[----:B------:R-:W-:Y:S02]  /*4550*/  USEL UR6, URZ, 0x1, UP1 ;  /* 0x00000001ff067887 */ /* 0x000fe40008800000 */
[----:B------:R-:W-:Y:S01]  /*4560*/  USEL UR20, UR5, URZ, UP1 ;  /* 0x000000ff05147287 */ /* 0x000fe20008800000 */
[----:B------:R-:W-:Y:S11]  /*4570*/  ELECT P1, URZ, PT ;  /* 0x0000000000ff782f */ /* 0x000ff60003820000 */
[----:B------:R-:W-:Y:S02]  /*4580*/  @!UPT UIADD3 URZ, UPT, UPT, URZ, URZ, URZ ;  /* 0x000000fffffff290 */ /* 0x000fe4000fffe0ff */
[C---:B-----5:R-:W-:Y:S01]  /*4590*/  @P1 R2UR.BROADCAST UR4, R5.reuse ;  /* 0x00000000050412ca */ /* 0x060fe200008e0000 */
[----:B------:R-:W-:Y:S01]  /*45a0*/  @UP0 ULEA UR5, UR20, UR23, 0x3 ;  /* 0x0000001714050291 */ /* 0x000fe2000f8e18ff */
[----:B------:R-:W-:Y:S01]  /*45b0*/  LOP3.LUT R0, R0, UR6, RZ, 0x3c, !PT ;  /* 0x0000000600007c12 */ /* 0x000fe2000f8e3cff */
[----:B------:R-:W-:Y:S02]  /*45c0*/  UIADD3 UR10, UPT, UPT, UR16, 0x40, URZ ;  /* 0x00000040100a7890 */ /* 0x000fe4000fffe0ff */
[----:B------:R-:W-:Y:S01]  /*45d0*/  UIADD3 UR6, UPT, UPT, UR14, 0x40, URZ ;  /* 0x000000400e067890 */ /* 0x000fe2000fffe0ff */
[----:B-1----:R-:W-:Y:S01]  /*45e0*/  @P0 SHF.L.U32 R4, R0, 0x1f, RZ ;  /* 0x0000001f00040819 */ /* 0x002fe200000006ff */
[----:B------:R-:W-:Y:S02]  /*45f0*/  UIADD3 UR8, UPT, UPT, UR16, 0x80, URZ ;  /* 0x0000008010087890 */ /* 0x000fe4000fffe0ff */
[----:B------:R-:W-:Y:S01]  /*4600*/  UIADD3 UR12, UPT, UPT, UR16, 0xc0, URZ ;  /* 0x000000c0100c7890 */ /* 0x000fe2000fffe0ff */
[----:B------:R3:W4:Y:S01]  /*4610*/  @P0 SYNCS.PHASECHK.TRANS64.TRYWAIT P2, [UR5], R4 ;  /* 0x00000004ff0005a7 */ /* 0x0007220008041105 */
[----:B------:R-:W-:Y:S11]  /*4620*/  ELECT P0, URZ, PT ;  /* 0x0000000000ff782f */ /* 0x000ff60003800000 */
[----:B------:R-:W-:Y:S02]  /*4630*/  @!UPT UIADD3 URZ, UPT, UPT, URZ, URZ, URZ ;  /* 0x000000fffffff290 */ /* 0x000fe4000fffe0ff */
[C---:B------:R-:W-:Y:S02]  /*4640*/  @P0 R2UR.BROADCAST UR18, R5.reuse ;  /* 0x00000000051202ca */ /* 0x040fe400008e0000 */
[----:B------:R-:W-:Y:S01]  /*4650*/  ELECT P0, URZ, PT ;  /* 0x0000000000ff782f */ /* 0x000fe20003800000 */
[----:B------:R-:W-:Y:S01]  /*4660*/  UIADD3 UR21, UPT, UPT, UR21, -0x1, URZ ;  /* 0xffffffff15157890 */ /* 0x000fe2000fffe0ff */
[----:B------:R-:W-:Y:S01]  /*4670*/  UMOV UR17, 0x20004020 ;  /* 0x2000402000117882 */ /* 0x000fe20000000000 */
[----:B------:R-:W-:Y:S01]  /*4680*/  UMOV UR15, 0x20004020 ;  /* 0x20004020000f7882 */ /* 0x000fe20000000000 */
[----:B------:R-:W-:Y:S01]  /*4690*/  UMOV UR11, 0x20004020 ;  /* 0x20004020000b7882 */ /* 0x000fe20000000000 */
[----:B------:R1:W-:Y:S01]  /*46a0*/  UTCHMMA.2CTA gdesc[UR14], gdesc[UR16], tmem[UR4], tmem[UR44], idesc[UR45], UP2 ;  /* 0x00ff2c100e0075ea */ /* 0x0003e20009200004 */
[----:B------:R-:W-:Y:S01]  /*46b0*/  UPLOP3.LUT UP2, UPT, UPT, UPT, UPT, 0x80, 0x8 ;  /* 0x000000000008789c */ /* 0x000fe20003f4f070 */
[----:B------:R-:W-:Y:S01]  /*46c0*/  UMOV UR7, 0x20004020 ;  /* 0x2000402000077882 */ /* 0x000fe20000000000 */
[----:B------:R-:W-:Y:S03]  /*46d0*/  UMOV UR9, 0x20004020 ;  /* 0x2000402000097882 */ /* 0x000fe60000000000 */
[----:B------:R2:W-:Y:S01]  /*46e0*/  UTCHMMA.2CTA gdesc[UR6], gdesc[UR10], tmem[UR18], tmem[UR42], idesc[UR43], UPT ;  /* 0x00ff2a0a060075ea */ /* 0x0005e2000ba00012 */
[----:B------:R-:W-:Y:S01]  /*46f0*/  UMOV UR5, 0x20004020 ;  /* 0x2000402000057882 */ /* 0x000fe20000000000 */
[----:B------:R-:W-:Y:S01]  /*4700*/  UMOV UR13, 0x20004020 ;  /* 0x20004020000d7882 */ /* 0x000fe20000000000 */
[----:B-1----:R-:W-:Y:S01]  /*4710*/  UIADD3 UR4, UPT, UPT, UR14, 0x80, URZ ;  /* 0x000000800e047890 */ /* 0x002fe2000fffe0ff */
[C---:B------:R-:W-:Y:S02]  /*4720*/  @P0 R2UR.BROADCAST UR15, R5.reuse ;  /* 0x00000000050f02ca */ /* 0x040fe400008e0000 */
[----:B------:R-:W-:Y:S11]  /*4730*/  ELECT P0, URZ, PT ;  /* 0x0000000000ff782f */ /* 0x000ff60003800000 */
[----:B------:R-:W-:Y:S02]  /*4740*/  @!UPT UIADD3 URZ, UPT, UPT, URZ, URZ, URZ ;  /* 0x000000fffffff290 */ /* 0x000fe4000fffe0ff */
[C---:B------:R-:W-:Y:S02]  /*4750*/  @P0 R2UR.BROADCAST UR17, R5.reuse ;  /* 0x00000000051102ca */ /* 0x040fe400008e0000 */
[----:B------:R-:W-:Y:S01]  /*4760*/  ELECT P0, URZ, PT ;  /* 0x0000000000ff782f */ /* 0x000fe20003800000 */
[----:B--2---:R-:W-:Y:S02]  /*4770*/  UIADD3 UR6, UPT, UPT, UR14, 0xc0, URZ ;  /* 0x000000c00e067890 */ /* 0x004fe4000fffe0ff */
[----:B------:R-:W-:Y:S01]  /*4780*/  UIADD3 UR10, UPT, UPT, UR16, 0x100, URZ ;  /* 0x00000100100a7890 */ /* 0x000fe2000fffe0ff */
[----:B------:R1:W-:Y:S07]  /*4790*/  UTCHMMA.2CTA gdesc[UR4], gdesc[UR8], tmem[UR15], tmem[UR40], idesc[UR41], UPT ;  /* 0x00ff2808040075ea */ /* 0x0003ee000ba0000f */
[----:B------:R2:W-:Y:S01]  /*47a0*/  UTCHMMA.2CTA gdesc[UR6], gdesc[UR12], tmem[UR17], tmem[UR38], idesc[UR39], UPT ;  /* 0x00ff260c060075ea */ /* 0x0005e2000ba00011 */
[----:B-1----:R-:W-:Y:S01]  /*47b0*/  UIADD3 UR4, UPT, UPT, UR14, 0x100, URZ ;  /* 0x000001000e047890 */ /* 0x002fe2000fffe0ff */
[C---:B------:R-:W-:Y:S02]  /*47c0*/  @P0 R2UR.BROADCAST UR15, R5.reuse ;  /* 0x00000000050f02ca */ /* 0x040fe400008e0000 */
[----:B------:R-:W-:Y:S11]  /*47d0*/  ELECT P0, URZ, PT ;  /* 0x0000000000ff782f */ /* 0x000ff60003800000 */
[----:B------:R-:W-:Y:S02]  /*47e0*/  @!UPT UIADD3 URZ, UPT, UPT, URZ, URZ, URZ ;  /* 0x000000fffffff290 */ /* 0x000fe4000fffe0ff */
[C---:B--2---:R-:W-:Y:S01]  /*47f0*/  @P0 R2UR.BROADCAST UR17, R5.reuse ;  /* 0x00000000051102ca */ /* 0x044fe200008e0000 */
[----:B------:R-:W-:Y:S02]  /*4800*/  UIADD3 UR8, UPT, UPT, UR16, 0x140, URZ ;  /* 0x0000014010087890 */ /* 0x000fe4000fffe0ff */
[----:B------:R-:W-:Y:S01]  /*4810*/  UIADD3 UR6, UPT, UPT, UR14, 0x140, URZ ;  /* 0x000001400e067890 */ /* 0x000fe2000fffe0ff */
[----:B------:R-:W-:Y:S01]  /*4820*/  ELECT P0, URZ, PT ;  /* 0x0000000000ff782f */ /* 0x000fe20003800000 */
[----:B------:R-:W-:Y:S01]  /*4830*/  UIADD3 UR12, UPT, UPT, UR16, 0x180, URZ ;  /* 0x00000180100c7890 */ /* 0x000fe2000fffe0ff */
[----:B------:R1:W-:Y:S07]  /*4840*/  UTCHMMA.2CTA gdesc[UR4], gdesc[UR10], tmem[UR15], tmem[UR36], idesc[UR37], UPT ;  /* 0x00ff240a040075ea */ /* 0x0003ee000ba0000f */
[----:B------:R2:W-:Y:S01]  /*4850*/  UTCHMMA.2CTA gdesc[UR6], gdesc[UR8], tmem[UR17], tmem[UR34], idesc[UR35], UPT ;  /* 0x00ff2208060075ea */ /* 0x0005e2000ba00011 */
[----:B-1----:R-:W-:Y:S03]  /*4860*/  UIADD3 UR4, UPT, UPT, UR14, 0x180, URZ ;  /* 0x000001800e047890 */ /* 0x002fe6000fffe0ff */
[C---:B------:R-:W-:Y:S02]  /*4870*/  @P0 R2UR.BROADCAST UR15, R5.reuse ;  /* 0x00000000050f02ca */ /* 0x040fe400008e0000 */
[----:B------:R-:W-:Y:S11]  /*4880*/  ELECT P0, URZ, PT ;  /* 0x0000000000ff782f */ /* 0x000ff60003800000 */
[----:B------:R-:W-:Y:S02]  /*4890*/  @!UPT UIADD3 URZ, UPT, UPT, URZ, URZ, URZ ;  /* 0x000000fffffff290 */ /* 0x000fe4000fffe0ff */
[----:B--2---:R-:W-:Y:S01]  /*48a0*/  @P0 R2UR.BROADCAST UR9, R5 ;  /* 0x00000000050902ca */ /* 0x004fe200008e0000 */
[----:B------:R-:W-:Y:S02]  /*48b0*/  UIADD3 UR10, UPT, UPT, UR16, 0x1c0, URZ ;  /* 0x000001c0100a7890 */ /* 0x000fe4000fffe0ff */
[----:B------:R-:W-:Y:S02]  /*48c0*/  UIADD3 UR6, UPT, UPT, UR14, 0x1c0, URZ ;  /* 0x000001c00e067890 */ /* 0x000fe4000fffe0ff */
[----:B------:R-:W-:Y:S01]  /*48d0*/  UIADD3 UR8, UPT, UPT, UR19, 0x30, URZ ;  /* 0x0000003013087890 */ /* 0x000fe2000fffe0ff */
[----:B------:R1:W-:Y:S07]  /*48e0*/  UTCHMMA.2CTA gdesc[UR4], gdesc[UR12], tmem[UR15], tmem[UR32], idesc[UR33], UPT ;  /* 0x00ff200c040075ea */ /* 0x0003ee000ba0000f */
[----:B------:R3:W-:Y:S01]  /*48f0*/  UTCHMMA.2CTA gdesc[UR6], gdesc[UR10], tmem[UR9], tmem[UR30], idesc[UR31], UPT ;  /* 0x00ff1e0a060075ea */ /* 0x0007e2000ba00009 */
[----:B------:R3:W-:Y:S01]  /*4900*/  UTCBAR.2CTA.MULTICAST [UR8], URZ, UR24 ;  /* 0x000000ff080073e9 */ /* 0x0007e20008200818 */
[----:B-1----:R-:W-:Y:S01]  /*4910*/  UMOV UR4, UR20 ;  /* 0x0000001400047c82 */ /* 0x002fe20008000000 */
[----:B----4-:R-:W-:Y:S05]  /*4920*/  BRA.U UP3, `(.L_x_70) ;  /* 0xfffffff903d07547 */ /* 0x010fea000b83ffff */
.L_x_67:
[----:B------:R-:W-:-:S09]  /*4930*/  UIADD3 UR4, UPT, UPT, UR28, 0xc0, URZ ;  /* 0x000000c01c047890 */ /* 0x000fd2000fffe0ff */
[----:B------:R2:W-:Y:S01]  /*4940*/  UTCBAR.2CTA.MULTICAST [UR4], URZ, UR47 ;  /* 0x000000ff040073e9 */ /* 0x0005e2000820082f */
[----:B------:R-:W-:Y:S02]  /*4950*/  NOP ;  /* 0x0000000000007918 */ /* 0x000fe40000000000 */
.L_x_66:
[----:B--2---:R-:W-:Y:S01]  /*4960*/  UIADD3 UR4, UPT, UPT, UR27, 0x1, URZ ;  /* 0x000000011b047890 */ /* 0x004fe2000fffe0ff */
[----:B------:R-:W-:-:S03]  /*4970*/  LOP3.LUT R2, R2, 0x1, RZ, 0x3c, !PT ;  /* 0x0000000102027812 */ /* 0x000fc600078e3cff */
[----:B------:R-:W-:-:S04]  /*4980*/  UISETP.NE.AND UP0, UPT, UR4, 0x2, UPT ;  /* 0x000000020400788c */ /* 0x000fc8000bf05270 */
[----:B------:R-:W-:Y:S02]  /*4990*/  USEL UR5, URZ, 0x1, UP0 ;  /* 0x00000001ff057887 */ /* 0x000fe40008000000 */
[----:B------:R-:W-:-:S04]  /*49a0*/  USEL UR27, UR4, URZ, UP0 ;  /* 0x000000ff041b7287 */ /* 0x000fc80008000000 */
[----:B------:R-:W-:Y:S01]  /*49b0*/  LOP3.LUT R8, R8, UR5, RZ, 0x3c, !PT ;  /* 0x0000000508087c12 */ /* 0x000fe2000f8e3cff */
[----:B------:R-:W-:Y:S07]  /*49c0*/  @P3 BRA `(.L_x_71) ;  /* 0xfffffff800303947 */ /* 0x000fee000383ffff */
[----:B---3--:R-:W2:Y:S01]  /*49d0*/  S2UR UR8, SR_CgaCtaId ;  /* 0x00000000000879c3 */ /* 0x008ea20000008800 */
[----:B------:R-:W-:Y:S01]  /*49e0*/  ELECT P0, URZ, PT ;  /* 0x0000000000ff782f */ /* 0x000fe20003800000 */
[----:B------:R-:W-:Y:S01]  /*49f0*/  HFMA2 R0, -RZ, RZ, 0, 5.9604644775390625e-08 ;  /* 0x00000001ff007431 */ /* 0x000fe200000001ff */
[----:B------:R-:W-:-:S05]  /*4a00*/  UMOV UR4, 0x40 ;  /* 0x0000004000047882 */ /* 0x000fca0000000000 */
[----:B------:R-:W-:Y:S01]  /*4a10*/  UVIRTCOUNT.DEALLOC.SMPOOL 0x80 ;  /* 0x000000800000784c */ /* 0x000fe20000000000 */
[----:B------:R-:W-:Y:S02]  /*4a20*/  UISETP.NE.AND UP0, UPT, UR51, URZ, UPT ;  /* 0x000000ff3300728c */ /* 0x000fe4000bf05270 */
[----:B--2---:R-:W-:-:S09]  /*4a30*/  ULEA UR8, UR8, UR4, 0x18 ;  /* 0x0000000408087291 */ /* 0x004fd2000f8ec0ff */
[----:B------:R2:W-:Y:S01]  /*4a40*/  @P0 STS.U8 [UR8+0x1c], R0 ;  /* 0x00001c00ff000988 */ /* 0x0005e20008000008 */
[----:B------:R-:W-:Y:S05]  /*4a50*/  BRA.U UP0, `(.L_x_72) ;  /* 0x0000000100587547 */ /* 0x000fea000b800000 */
[----:B------:R-:W-:Y:S01]  /*4a60*/  UIADD3 UR5, UPT, UPT, UR23, 0xd0, URZ ;  /* 0x000000d017057890 */ /* 0x000fe2000fffe0ff */
[----:B------:R-:W-:-:S03]  /*4a70*/  SHF.L.U32 R2, R8, 0x1f, RZ ;  /* 0x0000001f08027819 */ /* 0x000fc600000006ff */
[----:B------:R-:W-:-:S09]  /*4a80*/  ULEA UR4, UR27, UR5, 0x3 ;  /* 0x000000051b047291 */ /* 0x000fd2000f8e18ff */
[----:B------:R-:W3:Y:S02]  /*4a90*/  SYNCS.PHASECHK.TRANS64.TRYWAIT P0, [UR4], R2 ;  /* 0x00000002ff0075a7 */ /* 0x000ee40008001104 */
[----:B---3--:R-:W-:Y:S05]  /*4aa0*/  @!P0 BRA `(.L_x_73) ;  /* 0x0000006400288947 */ /* 0x008fea0003800000 */
.L_x_170:
[----:B------:R-:W-:-:S04]  /*4ab0*/  UIADD3 UR4, UPT, UPT, UR27, 0x1, URZ ;  /* 0x000000011b047890 */ /* 0x000fc8000fffe0ff */
[----:B------:R-:W-:-:S04]  /*4ac0*/  UISETP.NE.AND UP1, UPT, UR4, 0x2, UPT ;  /* 0x000000020400788c */ /* 0x000fc8000bf25270 */
[----:B------:R-:W-:Y:S02]  /*4ad0*/  USEL UR6, URZ, 0x1, UP1 ;  /* 0x00000001ff067887 */ /* 0x000fe40008800000 */
[----:B------:R-:W-:-:S04]  /*4ae0*/  USEL UR4, UR4, URZ, UP1 ;  /* 0x000000ff04047287 */ /* 0x000fc80008800000 */
[----:B------:R-:W-:Y:S01]  /*4af0*/  ULEA UR4, UR4, UR5, 0x3 ;  /* 0x0000000504047291 */ /* 0x000fe2000f8e18ff */
[----:B--2---:R-:W-:-:S04]  /*4b00*/  LOP3.LUT R2, R8, UR6, RZ, 0x3c, !PT ;  /* 0x0000000608027c12 */ /* 0x004fc8000f8e3cff */
[----:B------:R-:W-:Y:S01]  /*4b10*/  SHF.L.U32 R2, R2, 0x1f, RZ ;  /* 0x0000001f02027819 */ /* 0x000fe200000006ff */
[----:B------:R-:W-:-:S04]  /*4b20*/  IMAD.U32 R0, RZ, RZ, UR4 ;  /* 0x00000004ff007e24 */ /* 0x000fc8000f8e00ff */
[----:B------:R2:W3:Y:S03]  /*4b30*/  SYNCS.PHASECHK.TRANS64.TRYWAIT P0, [R0+URZ], R2 ;  /* 0x00000002000075a7 */ /* 0x0004e600080011ff */
[----:B---3--:R-:W-:Y:S05]  /*4b40*/  @!P0 NANOSLEEP.SYNCS 0x989680 ;  /* 0x009896800000895d */ /* 0x008fea0003900000 */
[----:B------:R-:W3:Y:S02]  /*4b50*/  @!P0 SYNCS.PHASECHK.TRANS64 P0, [R0+URZ], R2 ;  /* 0x00000002000085a7 */ /* 0x000ee400080010ff */
[----:B---3--:R-:W-:Y:S05]  /*4b60*/  @P0 BRA `(.L_x_74) ;  /* 0x0000000000200947 */ /* 0x008fea0003800000 */
.L_x_75:
[----:B---3--:R3:W4:Y:S02]  /*4b70*/  SYNCS.PHASECHK.TRANS64.TRYWAIT P0, [R0+URZ], R2 ;  /* 0x00000002000075a7 */ /* 0x00872400080011ff */
[----:B----4-:R-:W-:Y:S05]  /*4b80*/  @!P0 NANOSLEEP.SYNCS 0x989680 ;  /* 0x009896800000895d */ /* 0x010fea0003900000 */
[----:B------:R-:W4:Y:S02]  /*4b90*/  @!P0 SYNCS.PHASECHK.TRANS64 P0, [R0+URZ], R2 ;  /* 0x00000002000085a7 */ /* 0x000f2400080010ff */
[----:B----4-:R-:W-:Y:S05]  /*4ba0*/  @!P0 BRA `(.L_x_75) ;  /* 0xfffffffc00f08947 */ /* 0x010fea000383ffff */
[----:B------:R-:W-:Y:S05]  /*4bb0*/  BRA `(.L_x_74) ;  /* 0x00000000000c7947 */ /* 0x000fea0003800000 */
.L_x_72:
[----:B------:R-:W-:-:S04]  /*4bc0*/  UIADD3 UR4, UPT, UPT, UR23, 0xe0, URZ ;  /* 0x000000e017047890 */ /* 0x000fc8000fffe0ff */
[----:B------:R-:W-:-:S09]  /*4bd0*/  UPRMT UR4, UR50, 0x654, UR4 ;  /* 0x0000065432047896 */ /* 0x000fd20008000004 */
[----:B------:R-:W-:Y:S03]  /*4be0*/  SYNCS.ARRIVE.TRANS64.RED.A1T0 RZ, [UR4], RZ ;  /* 0x000000ffffff79a7 */ /* 0x000fe60008100404 */
.L_x_74:
[----:B--23--:R-:W-:Y:S01]  /*4bf0*/  SHF.L.U32 R2, RZ, 0x1f, RZ ;  /* 0x0000001fff027819 */ /* 0x00cfe200000006ff */
[----:B------:R-:W-:Y:S01]  /*4c00*/  UIADD3 UR4, UPT, UPT, UR23, 0xe0, URZ ;  /* 0x000000e017047890 */ /* 0x000fe2000fffe0ff */
[----:B------:R-:W-:Y:S02]  /*4c10*/  PLOP3.LUT P0, PT, PT, PT, UP0, 0x80, 0x8 ;  /* 0x000000000008781c */ /* 0x000fe40003f0f008 */
[----:B------:R-:W2:Y:S02]  /*4c20*/  SYNCS.PHASECHK.TRANS64.TRYWAIT P1, [UR23+0xe0], R2 ;  /* 0x0000e002ff0075a7 */ /* 0x000ea40008021117 */
[----:B--2---:R-:W-:Y:S09]  /*4c30*/  @!P1 BRA `(.L_x_76) ;  /* 0x0000006000dc9947 */ /* 0x004ff20003800000 */
.L_x_172:
[----:B------:R-:W-:Y:S01]  /*4c40*/  @!UP0 UPRMT UR4, UR50, 0x654, UR4 ;  /* 0x0000065432048896 */ /* 0x000fe20008000004 */
[----:B------:R-:W-:Y:S01]  /*4c50*/  LOP3.LUT R3, R3, 0xffff, RZ, 0xc0, !PT ;  /* 0x0000ffff03037812 */ /* 0x000fe200078ec0ff */
[----:B--2---:R-:W-:-:S03]  /*4c60*/  IMAD.MOV.U32 R2, RZ, RZ, 0xffff ;  /* 0x0000ffffff027424 */ /* 0x004fc600078e00ff */
[----:B------:R-:W-:-:S04]  /*4c70*/  SHF.R.U32.HI R3, RZ, 0x5, R3 ;  /* 0x00000005ff037819 */ /* 0x000fc80000011603 */
[----:B------:R-:W-:Y:S01]  /*4c80*/  @!P0 SYNCS.ARRIVE.TRANS64.RED.A1T0 RZ, [UR4], RZ ;  /* 0x000000ffffff89a7 */ /* 0x000fe20008100404 */
[----:B------:R-:W-:Y:S01]  /*4c90*/  NOP ;  /* 0x0000000000007918 */ /* 0x000fe20000000000 */
[----:B------:R-:W2:Y:S01]  /*4ca0*/  LDS R0, [UR8+0x14] ;  /* 0x00001408ff007984 */ /* 0x000ea20008000800 */
[----:B------:R-:W-:-:S04]  /*4cb0*/  SHF.L.U32 R2, R2, R3, RZ ;  /* 0x0000000302027219 */ /* 0x000fc800000006ff */
[----:B--2---:R-:W-:-:S04]  /*4cc0*/  LOP3.LUT R0, R0, R2, RZ, 0xc0, !PT ;  /* 0x0000000200007212 */ /* 0x004fc800078ec0ff */
[----:B------:R-:W-:Y:S01]  /*4cd0*/  ISETP.NE.AND P0, PT, R0, R2, PT ;  /* 0x000000020000720c */ /* 0x000fe20003f05270 */
[----:B------:R-:W-:-:S05]  /*4ce0*/  IMAD.MOV.U32 R0, RZ, RZ, 0x1 ;  /* 0x00000001ff007424 */ /* 0x000fca00078e00ff */
[----:B------:R-:W-:-:S07]  /*4cf0*/  SHF.L.U32 R0, R0, R3, RZ ;  /* 0x0000000300007219 */ /* 0x000fce00000006ff */
[----:B------:R-:W-:Y:S05]  /*4d00*/  @P0 BRA `(.L_x_77) ;  /* 0x00000000005c0947 */ /* 0x000fea0003800000 */
[----:B------:R-:W2:Y:S02]  /*4d10*/  LDS R3, [UR8+0x18] ;  /* 0x00001808ff037984 */ /* 0x000ea40008000800 */
[----:B--2---:R-:W-:-:S04]  /*4d20*/  LOP3.LUT R3, R3, R0, RZ, 0xc0, !PT ;  /* 0x0000000003037212 */ /* 0x004fc800078ec0ff */
[----:B------:R-:W-:-:S13]  /*4d30*/  ISETP.NE.AND P0, PT, R3, R0, PT ;  /* 0x000000000300720c */ /* 0x000fda0003f05270 */
[----:B------:R-:W-:Y:S05]  /*4d40*/  @P0 BRA `(.L_x_78) ;  /* 0x0000000000400947 */ /* 0x000fea0003800000 */
[----:B------:R-:W-:Y:S01]  /*4d50*/  R2UR UR4, R2 ;  /* 0x00000000020472ca */ /* 0x000fe200000e0000 */
[----:B------:R-:W2:Y:S01]  /*4d60*/  S2R R3, SR_LANEID ;  /* 0x0000000000037919 */ /* 0x000ea20000000000 */
[----:B------:R-:W-:-:S04]  /*4d70*/  LOP3.LUT R0, RZ, R0, RZ, 0x33, !PT ;  /* 0x00000000ff007212 */ /* 0x000fc800078e33ff */
[----:B------:R-:W3:Y:S07]  /*4d80*/  REDUX UR6, R0 ;  /* 0x00000000000673c4 */ /* 0x000eee0000000000 */
[----:B------:R-:W-:-:S03]  /*4d90*/  ULOP3.LUT UR5, URZ, UR4, URZ, 0x33, !UPT ;  /* 0x00000004ff057292 */ /* 0x000fc6000f8e33ff */
[----:B------:R-:W-:Y:S02]  /*4da0*/  VOTEU.ANY UR4, UPT, PT ;  /* 0x0000000000047886 */ /* 0x000fe400038e0100 */
[----:B------:R-:W-:Y:S01]  /*4db0*/  UFLO.U32 UR4, UR4 ;  /* 0x00000004000472bd */ /* 0x000fe200080e0000 */
[----:B------:R-:W-:-:S04]  /*4dc0*/  IMAD.U32 R2, RZ, RZ, UR5 ;  /* 0x00000005ff027e24 */ /* 0x000fc8000f8e00ff */
[----:B------:R-:W4:Y:S02]  /*4dd0*/  REDUX UR7, R2 ;  /* 0x00000000020773c4 */ /* 0x000f240000000000 */
[----:B------:R1:W-:Y:S01]  /*4de0*/  UTCATOMSWS.AND URZ, UR5 ;  /* 0x0000000500ff79e3 */ /* 0x0003e20008000000 */
[----:B---3--:R-:W-:Y:S01]  /*4df0*/  IMAD.U32 R0, RZ, RZ, UR6 ;  /* 0x00000006ff007e24 */ /* 0x008fe2000f8e00ff */
[----:B--2---:R-:W-:Y:S01]  /*4e00*/  ISETP.EQ.U32.AND P0, PT, R3, UR4, PT ;  /* 0x0000000403007c0c */ /* 0x004fe2000bf02070 */
[----:B----4-:R-:W-:-:S12]  /*4e10*/  IMAD.U32 R2, RZ, RZ, UR7 ;  /* 0x00000007ff027e24 */ /* 0x010fd8000f8e00ff */
[----:B------:R1:W-:Y:S04]  /*4e20*/  @P0 ATOMS.AND RZ, [UR8+0x14], R2 ;  /* 0x00001402ffff098c */ /* 0x0003e8000a800008 */
[----:B------:R1:W-:Y:S01]  /*4e30*/  @P0 ATOMS.AND RZ, [UR8+0x18], R0 ;  /* 0x00001800ffff098c */ /* 0x0003e2000a800008 */
[----:B------:R-:W-:Y:S05]  /*4e40*/  BRA `(.L_x_79) ;  /* 0x0000000000147947 */ /* 0x000fea0003800000 */
.L_x_78:
[----:B------:R-:W-:Y:S02]  /*4e50*/  MOV R2, 0x4e70 ;  /* 0x00004e7000027802 */ /* 0x000fe40000000f00 */
[----:B-1---5:R-:W-:Y:S05]  /*4e60*/  CALL.REL.NOINC `($__internal_0_$__cuda_sm10x_tcgen05_guardrail_trap_col_being_dealloced_not_returned_by_alloc) ;  /* 0x0000006400c07944 */ /* 0x022fea0003c00000 */
[----:B------:R-:W-:Y:S05]  /*4e70*/  BRA `(.L_x_79) ;  /* 0x0000000000087947 */ /* 0x000fea0003800000 */
.L_x_77:
[----:B------:R-:W-:Y:S02]  /*4e80*/  MOV R2, 0x4ea0 ;  /* 0x00004ea000027802 */ /* 0x000fe40000000f00 */
[----:B-1---5:R-:W-:Y:S05]  /*4e90*/  CALL.REL.NOINC `($__internal_2_$__cuda_sm10x_tcgen05_guardrail_trap_unallocated_columns_being_dealloced) ;  /* 0x0000006400cc7944 */ /* 0x022fea0003c00000 */
.L_x_79:
[----:B------:R-:W-:Y:S01]  /*4ea0*/  NOP ;  /* 0x0000000000007918 */ /* 0x000fe20000000000 */
[----:B-1----:R-:W-:Y:S05]  /*4eb0*/  EXIT ;  /* 0x000000000000794d */ /* 0x002fea0003800000 */
.L_x_51:
[----:B------:R-:W2:Y:S01]  /*4ec0*/  LDCU UR5, c[0x0][0x384] ;  /* 0x00007080ff0577ac */ /* 0x000ea20008000800 */
[----:B------:R-:W-:Y:S02]  /*4ed0*/  UISETP.NE.OR UP0, UPT, UR18, 0x3, !UP3 ;  /* 0x000000031200788c */ /* 0x000fe4000df05670 */
[----:B--2---:R-:W-:-:S07]  /*4ee0*/  UIADD3 UR5, UPT, UPT, UR5, 0x7f, URZ ;  /* 0x0000007f05057890 */ /* 0x004fce000fffe0ff */
[----:B------:R-:W-:Y:S05]  /*4ef0*/  BRA.U UP0, `(.L_x_80) ;  /* 0x00000019007c7547 */ /* 0x000fea000b800000 */
[----:B------:R-:W2:Y:S01]  /*4f00*/  LDCU UR68, c[0x0][0x388] ;  /* 0x00007100ff4477ac */ /* 0x000ea20008000800 */
[----:B------:R-:W3:Y:S01]  /*4f10*/  S2UR UR10, SR_CgaCtaId ;  /* 0x00000000000a79c3 */ /* 0x000ee20000008800 */
[----:B------:R-:W-:Y:S01]  /*4f20*/  IMAD.MOV.U32 R10, RZ, RZ, 0x1 ;  /* 0x00000001ff0a7424 */ /* 0x000fe200078e00ff */
[----:B------:R-:W-:Y:S01]  /*4f30*/  USHF.R.S32.HI UR4, URZ, 0x1f, UR5 ;  /* 0x0000001fff047899 */ /* 0x000fe20008011405 */
[----:B------:R-:W-:Y:S01]  /*4f40*/  IMAD.MOV.U32 R9, RZ, RZ, RZ ;  /* 0x000000ffff097224 */ /* 0x000fe200078e00ff */
[----:B------:R-:W4:Y:S04]  /*4f50*/  LDCU UR51, c[0x0][0x370] ;  /* 0x00006e00ff3377ac */ /* 0x000f280008000800 */
[----:B------:R-:W1:Y:S01]  /*4f60*/  LDC.64 R14, c[0x0][0x348] ;  /* 0x0000d200ff0e7b82 */ /* 0x000e620000000a00 */
[----:B------:R-:W-:Y:S01]  /*4f70*/  ULEA.HI UR4, UR4, UR5, URZ, 0x7 ;  /* 0x0000000504047291 */ /* 0x000fe2000f8f38ff */
[----:B------:R-:W4:Y:S03]  /*4f80*/  LDCU.128 UR56, c[0x0][0xc10] ;  /* 0x00018200ff3877ac */ /* 0x000f260008000c00 */
[----:B------:R-:W-:Y:S01]  /*4f90*/  USHF.R.S32.HI UR45, URZ, 0x7, UR4 ;  /* 0x00000007ff2d7899 */ /* 0x000fe20008011404 */
[----:B--2---:R-:W-:Y:S01]  /*4fa0*/  IMAD.U32 R0, RZ, RZ, UR68 ;  /* 0x00000044ff007e24 */ /* 0x004fe2000f8e00ff */
[----:B------:R-:W2:Y:S04]  /*4fb0*/  LDCU UR50, c[0x0][0x374] ;  /* 0x00006e80ff3277ac */ /* 0x000ea80008000800 */
[----:B------:R-:W-:Y:S01]  /*4fc0*/  IMAD.U32 R3, RZ, RZ, UR45 ;  /* 0x0000002dff037e24 */ /* 0x000fe2000f8e00ff */
[----:B------:R-:W-:Y:S01]  /*4fd0*/  IABS R0, R0 ;  /* 0x0000000000007213 */ /* 0x000fe20000000000 */
[----:B------:R-:W4:Y:S03]  /*4fe0*/  LDCU.64 UR4, c[0x0][0x988] ;  /* 0x00013100ff0477ac */ /* 0x000f260008000a00 */
[----:B------:R-:W-:Y:S01]  /*4ff0*/  IABS R2, R3 ;  /* 0x0000000300027213 */ /* 0x000fe20000000000 */
[----:B------:R-:W2:Y:S01]  /*5000*/  LDCU.64 UR48, c[0x0][0x990] ;  /* 0x00013200ff3077ac */ /* 0x000ea20008000a00 */
[----:B------:R-:W-:-:S02]  /*5010*/  R2UR UR43, R0 ;  /* 0x00000000002b72ca */ /* 0x000fc400000e0000 */
[----:B------:R-:W-:Y:S01]  /*5020*/  R2UR UR44, R2 ;  /* 0x00000000022c72ca */ /* 0x000fe200000e0000 */
[----:B------:R-:W-:Y:S01]  /*5030*/  UMOV UR42, 0x400 ;  /* 0x00000400002a7882 */ /* 0x000fe20000000000 */
[----:B------:R-:W1:Y:S01]  /*5040*/  LDCU UR31, c[0x0][0xc0c] ;  /* 0x00018180ff1f77ac */ /* 0x000e620008000800 */
[----:B---3--:R-:W-:Y:S01]  /*5050*/  ULEA UR42, UR10, UR42, 0x18 ;  /* 0x0000002a0a2a7291 */ /* 0x008fe2000f8ec0ff */
[----:B------:R-:W3:Y:S07]  /*5060*/  LDCU UR70, c[0x0][0xc20] ;  /* 0x00018400ff4677ac */ /* 0x000eee0008000800 */
[----:B------:R-:W2:Y:S01]  /*5070*/  I2F.RP R0, UR43 ;  /* 0x0000002b00007d06 */ /* 0x000ea20008209400 */
[----:B----4-:R-:W-:Y:S01]  /*5080*/  UISETP.NE.U32.AND UP0, UPT, UR4, URZ, UPT ;  /* 0x000000ff0400728c */ /* 0x010fe2000bf05070 */
[----:B------:R-:W4:Y:S01]  /*5090*/  LDCU UR4, c[0x0][0xc30] ;  /* 0x00018600ff0477ac */ /* 0x000f220008000800 */
[----:B------:R-:W4:Y:S05]  /*50a0*/  LDCU UR47, c[0x0][0x38c] ;  /* 0x00007180ff2f77ac */ /* 0x000f2a0008000800 */
[----:B------:R-:W3:Y:S01]  /*50b0*/  I2F.RP R2, UR44 ;  /* 0x0000002c00027d06 */ /* 0x000ee20008209400 */
[----:B------:R-:W-:-:S02]  /*50c0*/  UISETP.NE.AND.EX UP0, UPT, UR5, URZ, UPT, UP0 ;  /* 0x000000ff0500728c */ /* 0x000fc4000bf05300 */
[----:B------:R-:W-:Y:S02]  /*50d0*/  UIADD3 UR63, UPT, UPT, UR42, 0x78, URZ ;  /* 0x000000782a3f7890 */ /* 0x000fe4000fffe0ff */
[----:B------:R-:W-:-:S03]  /*50e0*/  UIADD3 UR46, UPT, UPT, UR42, 0x60, URZ ;  /* 0x000000602a2e7890 */ /* 0x000fc6000fffe0ff */
[----:B--2---:R-:W2:Y:S01]  /*50f0*/  MUFU.RCP R0, R0 ;  /* 0x0000000000007308 */ /* 0x004ea20000001000 */
[----:B------:R-:W-:Y:S02]  /*5100*/  UIADD3 UR33, UPT, UPT, UR42, 0x68, URZ ;  /* 0x000000682a217890 */ /* 0x000fe4000fffe0ff */
[----:B------:R-:W-:Y:S02]  /*5110*/  UIADD3 UR25, UPT, UPT, UR42, 0x70, URZ ;  /* 0x000000702a197890 */ /* 0x000fe4000fffe0ff */
[----:B------:R-:W-:Y:S02]  /*5120*/  UPRMT UR63, UR10, 0x654, UR63 ;  /* 0x000006540a3f7896 */ /* 0x000fe4000800003f */
[----:B------:R-:W-:Y:S01]  /*5130*/  UPRMT UR66, UR10, 0x654, UR46 ;  /* 0x000006540a427896 */ /* 0x000fe2000800002e */
[----:B---3--:R-:W3:Y:S01]  /*5140*/  MUFU.RCP R2, R2 ;  /* 0x0000000200027308 */ /* 0x008ee20000001000 */
[----:B------:R-:W-:Y:S02]  /*5150*/  UPRMT UR65, UR10, 0x654, UR33 ;  /* 0x000006540a417896 */ /* 0x000fe40008000021 */
[----:B------:R-:W-:-:S02]  /*5160*/  UPRMT UR64, UR10, 0x654, UR25 ;  /* 0x000006540a407896 */ /* 0x000fc40008000019 */
[----:B------:R-:W-:Y:S02]  /*5170*/  UIMAD.WIDE.U32 UR12, UR51, UR56, URZ ;  /* 0x00000038330c72a5 */ /* 0x000fe4000f8e00ff */
[----:B------:R-:W-:Y:S01]  /*5180*/  UIMAD.WIDE.U32 UR14, UR50, UR59, URZ ;  /* 0x0000003b320e72a5 */ /* 0x000fe2000f8e00ff */
[----:B--2---:R-:W-:Y:S01]  /*5190*/  VIADD R0, R0, 0xffffffe ;  /* 0x0ffffffe00007836 */ /* 0x004fe20000000000 */
[----:B------:R-:W-:Y:S01]  /*51a0*/  UMOV UR8, URZ ;  /* 0x000000ff00087c82 */ /* 0x000fe20008000000 */
[----:B------:R-:W-:Y:S02]  /*51b0*/  UP2UR UR67, UPR, URZ, 0x1 ;  /* 0x00000001ff437883 */ /* 0x000fe40008000000 */
[----:B------:R-:W-:Y:S02]  /*51c0*/  UISETP.NE.AND UP0, UPT, UR39, 0x1, UPT ;  /* 0x000000012700788c */ /* 0x000fe4000bf05270 */
[----:B------:R-:W2:Y:S01]  /*51d0*/  F2I.FTZ.U32.TRUNC.NTZ R0, R0 ;  /* 0x0000000000007305 */ /* 0x000ea2000021f000 */
[----:B------:R-:W-:Y:S01]  /*51e0*/  UISETP.NE.U32.AND UP0, UPT, UR48, URZ, UPT ;  /* 0x000000ff3000728c */ /* 0x000fe2000bf05070 */
[----:B---3--:R-:W-:Y:S01]  /*51f0*/  VIADD R2, R2, 0xffffffe ;  /* 0x0ffffffe02027836 */ /* 0x008fe20000000000 */
[----:B------:R-:W-:-:S02]  /*5200*/  UIADD3 UR61, UPT, UPT, UR42, 0xb8, URZ ;  /* 0x000000b82a3d7890 */ /* 0x000fc4000fffe0ff */
[----:B------:R-:W-:Y:S02]  /*5210*/  UISETP.GE.AND UP3, UPT, UR39, 0x1, UPT ;  /* 0x000000012700788c */ /* 0x000fe4000bf66270 */
[----:B------:R-:W-:Y:S01]  /*5220*/  UISETP.NE.AND.EX UP5, UPT, UR49, URZ, UPT, UP0 ;  /* 0x000000ff3100728c */ /* 0x000fe2000bfa5300 */
[----:B------:R-:W3:Y:S01]  /*5230*/  F2I.FTZ.U32.TRUNC.NTZ R2, R2 ;  /* 0x0000000200027305 */ /* 0x000ee2000021f000 */
[----:B------:R-:W-:Y:S01]  /*5240*/  UMOV UR60, UR13 ;  /* 0x0000000d003c7c82 */ /* 0x000fe20008000000 */
[----:B------:R-:W-:Y:S01]  /*5250*/  UMOV UR55, UR15 ;  /* 0x0000000f00377c82 */ /* 0x000fe20008000000 */
[----:B-1----:R-:W-:Y:S02]  /*5260*/  UISETP.NE.AND UP3, UPT, UR31, 0x1, UPT ;  /* 0x000000011f00788c */ /* 0x002fe4000bf65270 */
[----:B------:R-:W-:Y:S01]  /*5270*/  UISETP.NE.AND UP0, UPT, UR58, 0x1, UPT ;  /* 0x000000013a00788c */ /* 0x000fe2000bf05270 */
[----:B--2---:R-:W-:Y:S01]  /*5280*/  R2UR UR7, R0 ;  /* 0x00000000000772ca */ /* 0x004fe200000e0000 */
[----:B------:R-:W-:Y:S01]  /*5290*/  UPLOP3.LUT UP2, UPT, UPT, UPT, UPT, 0x40, 0x4 ;  /* 0x000000000004789c */ /* 0x000fe20003f4e870 */
[----:B------:R-:W-:Y:S01]  /*52a0*/  IABS R0, R3 ;  /* 0x0000000300007213 */ /* 0x000fe20000000000 */
[----:B------:R-:W1:Y:S04]  /*52b0*/  LDCU.64 UR40, c[0x0][0xc28] ;  /* 0x00018500ff2877ac */ /* 0x000e680008000a00 */
[----:B------:R-:W-:Y:S01]  /*52c0*/  IMAD.MOV R0, RZ, RZ, -R0 ;  /* 0x000000ffff007224 */ /* 0x000fe200078e0a00 */
[----:B---3--:R-:W-:Y:S01]  /*52d0*/  R2UR UR9, R2 ;  /* 0x00000000020972ca */ /* 0x008fe200000e0000 */
[----:B------:R-:W-:Y:S01]  /*52e0*/  IMAD.MOV.U32 R2, RZ, RZ, 0x2000 ;  /* 0x00002000ff027424 */ /* 0x000fe200078e00ff */
[----:B------:R-:W-:-:S02]  /*52f0*/  UPRMT UR61, URZ, 0x654, UR61 ;  /* 0x00000654ff3d7896 */ /* 0x000fc4000800003d */
[----:B------:R-:W-:Y:S01]  /*5300*/  R2UR UR62, R0 ;  /* 0x00000000003e72ca */ /* 0x000fe200000e0000 */
[----:B------:R-:W-:Y:S02]  /*5310*/  UIADD3 UR5, UPT, UPT, URZ, -UR7, URZ ;  /* 0x80000007ff057290 */ /* 0x000fe4000fffe0ff */
[----:B------:R-:W-:Y:S02]  /*5320*/  USHF.R.U32.HI UR60, URZ, UR57, UR60 ;  /* 0x00000039ff3c7299 */ /* 0x000fe4000801163c */
[----:B------:R-:W-:Y:S02]  /*5330*/  UIMAD UR5, UR5, UR43, URZ ;  /* 0x0000002b050572a4 */ /* 0x000fe4000f8e02ff */
[----:B------:R-:W-:Y:S02]  /*5340*/  USHF.R.U32.HI UR55, URZ, UR70, UR55 ;  /* 0x00000046ff377299 */ /* 0x000fe40008011637 */
[----:B------:R-:W-:Y:S02]  /*5350*/  UIADD3 UR6, UPT, UPT, URZ, -UR9, URZ ;  /* 0x80000009ff067290 */ /* 0x000fe4000fffe0ff */
[----:B----4-:R-:W-:-:S02]  /*5360*/  UISETP.NE.AND UP4, UPT, UR4, 0x1, UPT ;  /* 0x000000010400788c */ /* 0x010fc4000bf85270 */
[----:B------:R-:W-:Y:S02]  /*5370*/  UIMAD UR10, UR6, UR44, URZ ;  /* 0x0000002c060a72a4 */ /* 0x000fe4000f8e02ff */
[----:B------:R-:W-:Y:S01]  /*5380*/  UISETP.NE.AND UP3, UPT, UR68, URZ, UPT ;  /* 0x000000ff4400728c */ /* 0x000fe2000bf65270 */
[----:B------:R-:W-:Y:S01]  /*5390*/  UMOV UR6, URZ ;  /* 0x000000ff00067c82 */ /* 0x000fe20008000000 */
[----:B------:R-:W-:Y:S02]  /*53a0*/  UIMAD.WIDE.U32 UR8, UR9, UR10, UR8 ;  /* 0x0000000a090872a5 */ /* 0x000fe4000f8e0008 */
[----:B------:R-:W-:Y:S02]  /*53b0*/  UIMAD.WIDE.U32 UR6, UR7, UR5, UR6 ;  /* 0x00000005070672a5 */ /* 0x000fe4000f8e0006 */
[----:B------:R-:W-:Y:S02]  /*53c0*/  UISETP.NE.AND UP0, UPT, UR47, URZ, UPT ;  /* 0x000000ff2f00728c */ /* 0x000fe4000bf05270 */
[----:B------:R-:W-:Y:S01]  /*53d0*/  UISETP.NE.AND UP6, UPT, UR45, URZ, UPT ;  /* 0x000000ff2d00728c */ /* 0x000fe2000bfc5270 */
[----:B------:R-:W-:-:S02]  /*53e0*/  UMOV UR54, UR9 ;  /* 0x0000000900367c82 */ /* 0x000fc40008000000 */
[----:B-1----:R-:W-:-:S08]  /*53f0*/  UMOV UR53, UR7 ;  /* 0x0000000700357c82 */ /* 0x002fd00008000000 */
.L_x_91:
[----:B------:R-:W-:Y:S04]  /*5400*/  SHF.L.U32 R3, R9, 0x1f, RZ ;  /* 0x0000001f09037819 */ /* 0x000fe800000006ff */
[----:B------:R-:W1:Y:S02]  /*5410*/  SYNCS.PHASECHK.TRANS64.TRYWAIT P0, [UR42+0xb0], R3 ;  /* 0x0000b003ff0075a7 */ /* 0x000e64000800112a */
[----:B-12---:R-:W-:Y:S05]  /*5420*/  @!P0 BRA `(.L_x_81) ;  /* 0x0000005800f88947 */ /* 0x006fea0003800000 */
.L_x_174:
[----:B------:R-:W2:Y:S01]  /*5430*/  LDS.128 R4, [UR42+0xf0] ;  /* 0x0000f02aff047984 */ /* 0x000ea20008000c00 */
[----:B------:R-:W-:Y:S01]  /*5440*/  UISETP.GE.AND UP0, UPT, UR39, 0x1, UPT ;  /* 0x000000012700788c */ /* 0x000fe2000bf06270 */
[----:B------:R-:W-:Y:S01]  /*5450*/  @!PT LDS RZ, [RZ] ;  /* 0x00000000fffff984 */ /* 0x000fe20000000800 */
[----:B------:R-:W-:Y:S01]  /*5460*/  @!PT LDS RZ, [RZ] ;  /* 0x00000000fffff984 */ /* 0x000fe20000000800 */
[----:B------:R-:W-:Y:S01]  /*5470*/  @!PT LDS RZ, [RZ] ;  /* 0x00000000fffff984 */ /* 0x000fe20000000800 */
[----:B------:R-:W-:Y:S01]  /*5480*/  @!PT LDS RZ, [RZ] ;  /* 0x00000000fffff984 */ /* 0x000fe20000000800 */
[----:B------:R3:W-:Y:S06]  /*5490*/  MEMBAR.ALL.CTA ;  /* 0x0000000000007992 */ /* 0x0007ec0000008000 */
[----:B---3--:R-:W3:Y:S02]  /*54a0*/  FENCE.VIEW.ASYNC.S ;  /* 0x00000000000073c6 */ /* 0x008ee40000000000 */
[----:B---3--:R-:W-:Y:S01]  /*54b0*/  SYNCS.ARRIVE.TRANS64.RED.A1T0 RZ, [UR61], RZ ;  /* 0x000000ffffff79a7 */ /* 0x008fe2000810043d */
[----:B--2---:R-:W-:Y:S11]  /*54c0*/  LOP3.LUT P0, RZ, R6, 0x1, RZ, 0xc0, !PT ;  /* 0x0000000106ff7812 */ /* 0x004ff6000780c0ff */
[----:B------:R-:W-:Y:S02]  /*54d0*/  @!UPT UIADD3 URZ, UPT, UPT, URZ, URZ, URZ ;  /* 0x000000fffffff290 */ /* 0x000fe4000fffe0ff */
[----:B------:R-:W-:Y:S01]  /*54e0*/  VOTEU.ANY UP3, P0 ;  /* 0x0000000000ff7886 */ /* 0x000fe20000060100 */
[----:B------:R-:W-:Y:S11]  /*54f0*/  PLOP3.LUT P0, PT, PT, PT, UP3, 0x80, 0x8 ;  /* 0x000000000008781c */ /* 0x000ff60003f0f038 */
[----:B------:R-:W-:Y:S02]  /*5500*/  @!UPT UIADD3 URZ, UPT, UPT, URZ, URZ, URZ ;  /* 0x000000fffffff290 */ /* 0x000fe4000fffe0ff */
[----:B-1----:R-:W-:Y:S02]  /*5510*/  @P0 MOV R3, R4 ;  /* 0x0000000400030202 */ /* 0x002fe40000000f00 */
[----:B------:R-:W-:Y:S02]  /*5520*/  @P0 LOP3.LUT R0, R5, 0xffff, RZ, 0xc0, !PT ;  /* 0x0000ffff05000812 */ /* 0x000fe400078ec0ff */
[----:B------:R-:W-:Y:S02]  /*5530*/  @P0 R2UR UR5, R3 ;  /* 0x00000000030502ca */ /* 0x000fe400000e0000 */
[----:B------:R-:W-:Y:S11]  /*5540*/  @P0 R2UR UR4, R0 ;  /* 0x00000000000402ca */ /* 0x000ff600000e0000 */
[----:B------:R-:W-:Y:S02]  /*5550*/  @UP3 UMOV UR23, UR5 ;  /* 0x0000000500173c82 */ /* 0x000fe40008000000 */
[----:B------:R-:W-:Y:S01]  /*5560*/  @UP3 UMOV UR15, UR4 ;  /* 0x00000004000f3c82 */ /* 0x000fe20008000000 */
[----:B------:R-:W-:Y:S05]  /*5570*/  BRA.U !UP0, `(.L_x_82) ;  /* 0x0000000108c07547 */ /* 0x000fea000b800000 */
[----:B------:R-:W-:Y:S02]  /*5580*/  UIMAD.WIDE.U32 UR8, UR15, UR59, URZ ;  /* 0x0000003b0f0872a5 */ /* 0x000fe4000f8e00ff */
[----:B------:R-:W-:Y:S02]  /*5590*/  UP2UR UR14, UPR, URZ, 0x4 ;  /* 0x00000004ff0e7883 */ /* 0x000fe40008000000 */
[----:B------:R-:W-:Y:S02]  /*55a0*/  UISETP.NE.AND UP2, UPT, UR58, 0x1, UPT ;  /* 0x000000013a00788c */ /* 0x000fe4000bf45270 */
[----:B------:R-:W-:Y:S02]  /*55b0*/  UIMAD.WIDE.U32 UR10, UR23, UR56, URZ ;  /* 0x00000038170a72a5 */ /* 0x000fe4000f8e00ff */
[----:B------:R-:W-:Y:S02]  /*55c0*/  USEL UR4, UR50, UR55, !UP2 ;  /* 0x0000003732047287 */ /* 0x000fe4000d000000 */
[----:B------:R-:W-:Y:S02]  /*55d0*/  UISETP.NE.AND UP0, UPT, UR31, 0x1, UPT ;  /* 0x000000011f00788c */ /* 0x000fe4000bf05270 */
[----:B------:R-:W-:Y:S02]  /*55e0*/  UP2UR UR18, UPR, URZ, 0x2 ;  /* 0x00000002ff127883 */ /* 0x000fe40008000000 */
[----:B------:R-:W-:Y:S02]  /*55f0*/  UISETP.NE.AND UP1, UPT, UR39, 0x1, UPT ;  /* 0x000000012700788c */ /* 0x000fe4000bf25270 */
[----:B------:R-:W-:Y:S02]  /*5600*/  UIMAD.WIDE.U32 UR12, UR4, UR40, URZ ;  /* 0x00000028040c72a5 */ /* 0x000fe4000f8e00ff */
[----:B------:R-:W-:Y:S01]  /*5610*/  USEL UR7, UR51, UR60, !UP0 ;  /* 0x0000003c33077287 */ /* 0x000fe2000c000000 */
[----:B------:R-:W-:Y:S02]  /*5620*/  UMOV UR5, UR9 ;  /* 0x0000000900057c82 */ /* 0x000fe40008000000 */
[----:B------:R-:W-:Y:S02]  /*5630*/  USHF.R.U32.HI UR6, URZ, UR70, UR5 ;  /* 0x00000046ff067299 */ /* 0x000fe40008011605 */
[----:B------:R-:W-:Y:S02]  /*5640*/  UIMAD.WIDE.U32 UR16, UR7, UR40, URZ ;  /* 0x00000028071072a5 */ /* 0x000fe4000f8e00ff */
[----:B------:R-:W-:Y:S02]  /*5650*/  USEL UR6, UR15, UR6, !UP2 ;  /* 0x000000060f067287 */ /* 0x000fe4000d000000 */
[----:B------:R-:W-:Y:S01]  /*5660*/  UISETP.NE.AND UP2, UPT, UR14, URZ, UPT ;  /* 0x000000ff0e00728c */ /* 0x000fe2000bf45270 */
[----:B------:R-:W-:Y:S01]  /*5670*/  UMOV UR5, UR11 ;  /* 0x0000000b00057c82 */ /* 0x000fe20008000000 */
[----:B------:R-:W-:Y:S02]  /*5680*/  UIMAD.WIDE.U32 UR10, UR6, UR40, URZ ;  /* 0x00000028060a72a5 */ /* 0x000fe4000f8e00ff */
[----:B------:R-:W-:Y:S03]  /*5690*/  USHF.R.U32.HI UR8, URZ, UR57, UR5 ;  /* 0x00000039ff087299 */ /* 0x000fe60008011605 */
[----:B------:R-:W-:Y:S02]  /*56a0*/  UMOV UR5, UR13 ;  /* 0x0000000d00057c82 */ /* 0x000fe40008000000 */
[----:B------:R-:W-:Y:S03]  /*56b0*/  @UP1 USHF.R.U32.HI UR4, URZ, UR41, UR5 ;  /* 0x00000029ff041299 */ /* 0x000fe60008011605 */
[----:B------:R-:W-:Y:S01]  /*56c0*/  UMOV UR5, UR17 ;  /* 0x0000001100057c82 */ /* 0x000fe20008000000 */
[----:B------:R-:W-:Y:S02]  /*56d0*/  UIMAD UR4, UR39, UR4, URZ ;  /* 0x00000004270472a4 */ /* 0x000fe4000f8e02ff */
[----:B------:R-:W-:Y:S02]  /*56e0*/  @UP1 USHF.R.U32.HI UR7, URZ, UR41, UR5 ;  /* 0x00000029ff071299 */ /* 0x000fe40008011605 */
[----:B------:R-:W-:Y:S02]  /*56f0*/  USEL UR5, UR23, UR8, !UP0 ;  /* 0x0000000817057287 */ /* 0x000fe4000c000000 */
[----:B------:R-:W-:Y:S02]  /*5700*/  UIMAD UR8, UR39, UR7, URZ ;  /* 0x00000007270872a4 */ /* 0x000fe4000f8e02ff */
[----:B------:R-:W-:Y:S03]  /*5710*/  UISETP.GE.AND UP0, UPT, UR6, UR4, UPT ;  /* 0x000000040600728c */ /* 0x000fe6000bf06270 */
[----:B------:R-:W-:Y:S01]  /*5720*/  UMOV UR4, UR11 ;  /* 0x0000000b00047c82 */ /* 0x000fe20008000000 */
[----:B------:R-:W-:Y:S02]  /*5730*/  UISETP.GE.OR UP0, UPT, UR5, UR8, UP0 ;  /* 0x000000080500728c */ /* 0x000fe40008706670 */
[----:B------:R-:W-:Y:S02]  /*5740*/  USHF.R.U32.HI UR4, URZ, UR41, UR4 ;  /* 0x00000029ff047299 */ /* 0x000fe40008011604 */
[----:B------:R-:W-:Y:S02]  /*5750*/  UIMAD.WIDE.U32 UR8, UR5, UR40, URZ ;  /* 0x00000028050872a5 */ /* 0x000fe4000f8e00ff */
[----:B------:R-:W-:Y:S04]  /*5760*/  USEL UR10, UR6, UR4, !UP1 ;  /* 0x00000004060a7287 */ /* 0x000fe8000c800000 */
[----:B------:R-:W-:Y:S01]  /*5770*/  UIADD3 UR11, UPT, UPT, -UR10, URZ, URZ ;  /* 0x000000ff0a0b7290 */ /* 0x000fe2000fffe1ff */
[----:B------:R-:W-:Y:S02]  /*5780*/  @!UP0 UMOV UR4, UR9 ;  /* 0x0000000900048c82 */ /* 0x000fe40008000000 */
[----:B------:R-:W-:Y:S02]  /*5790*/  @!UP0 USHF.R.U32.HI UR4, URZ, UR41, UR4 ;  /* 0x00000029ff048299 */ /* 0x000fe40008011604 */
[----:B------:R-:W-:Y:S02]  /*57a0*/  UIMAD UR8, UR39, UR11, UR6 ;  /* 0x0000000b270872a4 */ /* 0x000fe4000f8e0206 */
[----:B------:R-:W-:Y:S02]  /*57b0*/  @!UP0 USEL UR4, UR5, UR4, !UP1 ;  /* 0x0000000405048287 */ /* 0x000fe4000c800000 */
[----:B------:R-:W-:Y:S02]  /*57c0*/  UISETP.NE.AND UP1, UPT, UR18, URZ, UPT ;  /* 0x000000ff1200728c */ /* 0x000fe4000bf25270 */
[----:B------:R-:W-:Y:S02]  /*57d0*/  @!UP0 UIMAD UR7, UR7, UR8, UR4 ;  /* 0x00000008070782a4 */ /* 0x000fe4000f8e0204 */
[----:B------:R-:W-:Y:S02]  /*57e0*/  @!UP0 UIADD3 UR9, UPT, UPT, UR10, -UR4, URZ ;  /* 0x800000040a098290 */ /* 0x000fe4000fffe0ff */
[----:B------:R-:W-:Y:S02]  /*57f0*/  UIADD3 UR8, UPT, UPT, -UR6, URZ, URZ ;  /* 0x000000ff06087290 */ /* 0x000fe4000fffe1ff */
[----:B------:R-:W-:Y:S02]  /*5800*/  UIADD3 UR4, UPT, UPT, -UR5, URZ, URZ ;  /* 0x000000ff05047290 */ /* 0x000fe4000fffe1ff */
[----:B------:R-:W-:Y:S03]  /*5810*/  @!UP0 UIMAD UR6, UR9, UR39, UR5 ;  /* 0x00000027090682a4 */ /* 0x000fe6000f8e0205 */
[----:B------:R-:W-:Y:S01]  /*5820*/  @!UP0 UMOV UR5, UR7 ;  /* 0x0000000700058c82 */ /* 0x000fe20008000000 */
[----:B------:R-:W-:Y:S02]  /*5830*/  UIMAD UR7, UR31, UR4, UR23 ;  /* 0x000000041f0772a4 */ /* 0x000fe4000f8e0217 */
[----:B------:R-:W-:Y:S02]  /*5840*/  UIMAD UR4, UR58, UR8, UR15 ;  /* 0x000000083a0472a4 */ /* 0x000fe4000f8e020f */
[----:B------:R-:W-:Y:S02]  /*5850*/  UIMAD UR23, UR5, UR31, UR7 ;  /* 0x0000001f051772a4 */ /* 0x000fe4000f8e0207 */
[----:B------:R-:W-:Y:S11]  /*5860*/  UIMAD UR15, UR6, UR58, UR4 ;  /* 0x0000003a060f72a4 */ /* 0x000ff6000f8e0204 */
[----:B------:R-:W-:Y:S01]  /*5870*/  @!UPT UIADD3 URZ, UPT, UPT, URZ, URZ, URZ ;  /* 0x000000fffffff290 */ /* 0x000fe2000fffe0ff */
.L_x_82:
[----:B------:R-:W1:Y:S01]  /*5880*/  @!UP4 LDCU.128 UR8, c[0x0][0xc10] ;  /* 0x00018200ff08c7ac */ /* 0x000e620008000c00 */
[----:B------:R-:W-:Y:S04]  /*5890*/  MOV R0, UR19 ;  /* 0x0000001300007c02 */ /* 0x000fe80008000f00 */
[----:B------:R-:W-:Y:S01]  /*58a0*/  IABS R0, R0 ;  /* 0x0000000000007213 */ /* 0x000fe20000000000 */
[----:B------:R-:W2:Y:S01]  /*58b0*/  @!UP4 LDCU UR5, c[0x0][0xc0c] ;  /* 0x00018180ff05c7ac */ /* 0x000ea20008000800 */
[----:B-1----:R-:W-:Y:S07]  /*58c0*/  UIMAD.WIDE.U32 UR6, UR23, UR8, URZ ;  /* 0x00000008170672a5 */ /* 0x002fee000f8e00ff */
[----:B------:R-:W-:Y:S01]  /*58d0*/  @!UP4 UMOV UR4, UR7 ;  /* 0x000000070004cc82 */ /* 0x000fe20008000000 */
[----:B--2---:R-:W-:Y:S02]  /*58e0*/  @!UP4 UISETP.NE.AND UP0, UPT, UR5, 0x1, UPT ;  /* 0x000000010500c88c */ /* 0x004fe4000bf05270 */
[----:B------:R-:W-:Y:S02]  /*58f0*/  @!UP4 USHF.R.U32.HI UR4, URZ, UR9, UR4 ;  /* 0x00000009ff04c299 */ /* 0x000fe40008011604 */
[----:B------:R-:W-:Y:S02]  /*5900*/  UIMAD.WIDE.U32 UR6, UR15, UR11, URZ ;  /* 0x0000000b0f0672a5 */ /* 0x000fe4000f8e00ff */
[----:B------:R-:W-:Y:S02]  /*5910*/  @!UP4 USEL UR8, UR23, UR4, !UP0 ;  /* 0x000000041708c287 */ /* 0x000fe4000c000000 */
[----:B------:R-:W-:Y:S03]  /*5920*/  @!UP4 UISETP.NE.AND UP0, UPT, UR10, 0x1, UPT ;  /* 0x000000010a00c88c */ /* 0x000fe6000bf05270 */
[----:B------:R-:W-:Y:S02]  /*5930*/  @!UP4 UMOV UR6, UR7 ;  /* 0x000000070006cc82 */ /* 0x000fe40008000000 */
[----:B------:R-:W1:Y:S02]  /*5940*/  @!UP4 LDCU UR4, c[0x0][0xc20] ;  /* 0x00018400ff04c7ac */ /* 0x000e640008000800 */
[----:B-1----:R-:W-:Y:S04]  /*5950*/  @!UP4 USHF.R.U32.HI UR6, URZ, UR4, UR6 ;  /* 0x00000004ff06c299 */ /* 0x002fe80008011606 */
[----:B------:R-:W-:Y:S04]  /*5960*/  @!UP4 USEL UR6, UR15, UR6, !UP0 ;  /* 0x000000060f06c287 */ /* 0x000fe8000c000000 */
[----:B------:R-:W-:Y:S02]  /*5970*/  @!UP4 UIADD3 UR4, UPT, UPT, -UR8, UR6, URZ ;  /* 0x000000060804c290 */ /* 0x000fe4000fffe1ff */
[----:B------:R-:W-:Y:S02]  /*5980*/  @!UP4 UIADD3 UR6, UPT, UPT, UR8, -UR6, URZ ;  /* 0x800000060806c290 */ /* 0x000fe4000fffe0ff */
[----:B------:R-:W-:Y:S02]  /*5990*/  @!UP4 UIMAD UR23, UR4, UR5, UR23 ;  /* 0x000000050417c2a4 */ /* 0x000fe4000f8e0217 */
[----:B------:R-:W-:Y:S01]  /*59a0*/  @!UP4 UIMAD UR15, UR6, UR10, UR15 ;  /* 0x0000000a060fc2a4 */ /* 0x000fe2000f8e020f */
[----:B------:R-:W-:Y:S11]  /*59b0*/  BRA.U UP2, `(.L_x_83) ;  /* 0x0000000102107547 */ /* 0x000ff6000b800000 */
[----:B------:R-:W-:Y:S04]  /*59c0*/  MOV R8, UR69 ;  /* 0x0000004500087c02 */ /* 0x000fe80008000f00 */
[----:B------:R-:W-:Y:S04]  /*59d0*/  SHF.L.U32 R8, R8, 0x1f, RZ ;  /* 0x0000001f08087819 */ /* 0x000fe800000006ff */
[----:B------:R-:W1:Y:S02]  /*59e0*/  SYNCS.PHASECHK.TRANS64.TRYWAIT P1, [UR42+0xa8], R8 ;  /* 0x0000a808ff0075a7 */ /* 0x000e64000802112a */
[----:B-1----:R-:W-:Y:S05]  /*59f0*/  @!P1 BRA `(.L_x_84) ;  /* 0x00000054009c9947 */ /* 0x002fea0003800000 */
.L_x_83:
[----:B------:R-:W-:Y:S01]  /*5a00*/  UISETP.NE.AND UP2, UPT, UR68, URZ, UPT ;  /* 0x000000ff4400728c */ /* 0x000fe2000bf45270 */
[----:B------:R-:W-:Y:S01]  /*5a10*/  R2UR UR4, R0 ;  /* 0x00000000000472ca */ /* 0x000fe200000e0000 */
[----:B------:R-:W-:Y:S01]  /*5a20*/  USHF.L.U32 UR11, UR20, 0x6, URZ ;  /* 0x00000006140b7899 */ /* 0x000fe200080006ff */
[----:B-1----:R-:W-:Y:S05]  /*5a30*/  IMAD.U32 R8, RZ, RZ, UR47 ;  /* 0x0000002fff087e24 */ /* 0x002fea000f8e00ff */
[----:B------:R-:W-:Y:S04]  /*5a40*/  IABS R8, R8 ;  /* 0x0000000800087213 */ /* 0x000fe80000000000 */
[----:B------:R-:W1:Y:S02]  /*5a50*/  I2F.RP R12, R8 ;  /* 0x00000008000c7306 */ /* 0x000e640000209400 */
[----:B------:R-:W-:Y:S07]  /*5a60*/  UIMAD.WIDE.U32 UR6, UR54, UR4, URZ ;  /* 0x00000004360672a5 */ /* 0x000fee000f8e00ff */
[----:B------:R-:W-:Y:S02]  /*5a70*/  UMOV UR12, UR7 ;  /* 0x00000007000c7c82 */ /* 0x000fe40008000000 */
[----:B------:R-:W-:Y:S04]  /*5a80*/  UIMAD UR4, UR12, UR62, UR4 ;  /* 0x0000003e0c0472a4 */ /* 0x000fe8000f8e0204 */
[----:B------:R-:W-:Y:S01]  /*5a90*/  UISETP.GT.U32.AND UP0, UPT, UR44, UR4, UPT ;  /* 0x000000042c00728c */ /* 0x000fe2000bf04070 */
[----:B-1----:R-:W1:Y:S10]  /*5aa0*/  MUFU.RCP R12, R12 ;  /* 0x0000000c000c7308 */ /* 0x002e740000001000 */
[----:B------:R-:W-:Y:S02]  /*5ab0*/  @!UP0 UIADD3 UR4, UPT, UPT, UR4, -UR44, URZ ;  /* 0x8000002c04048290 */ /* 0x000fe4000fffe0ff */
[----:B------:R-:W-:Y:S02]  /*5ac0*/  @!UP0 UIADD3 UR12, UPT, UPT, UR12, 0x1, URZ ;  /* 0x000000010c0c8890 */ /* 0x000fe4000fffe0ff */
[----:B------:R-:W-:Y:S02]  /*5ad0*/  UISETP.GE.U32.AND UP0, UPT, UR4, UR44, UPT ;  /* 0x0000002c0400728c */ /* 0x000fe4000bf06070 */
[----:B------:R-:W-:Y:S01]  /*5ae0*/  ULOP3.LUT UR4, UR19, UR45, URZ, 0x3c, !UPT ;  /* 0x0000002d13047292 */ /* 0x000fe2000f8e3cff */
[----:B-1----:R-:W-:Y:S04]  /*5af0*/  VIADD R12, R12, 0xffffffe ;  /* 0x0ffffffe0c0c7836 */ /* 0x002fe80000000000 */
[----:B------:R-:W1:Y:S04]  /*5b00*/  F2I.FTZ.U32.TRUNC.NTZ R13, R12 ;  /* 0x0000000c000d7305 */ /* 0x000e68000021f000 */
[----:B------:R-:W-:Y:S02]  /*5b10*/  @UP0 UIADD3 UR12, UPT, UPT, UR12, 0x1, URZ ;  /* 0x000000010c0c0890 */ /* 0x000fe4000fffe0ff */
[----:B------:R-:W-:Y:S01]  /*5b20*/  UISETP.GE.AND UP0, UPT, UR4, URZ, UPT ;  /* 0x000000ff0400728c */ /* 0x000fe2000bf06270 */
[----:B-1----:R-:W-:Y:S01]  /*5b30*/  IADD3 R3, PT, PT, RZ, -R13, RZ ;  /* 0x8000000dff037210 */ /* 0x002fe20007ffe0ff */
[----:B------:R-:W-:Y:S09]  /*5b40*/  IMAD.MOV.U32 R12, RZ, RZ, RZ ;  /* 0x000000ffff0c7224 */ /* 0x000ff200078e00ff */
[----:B------:R-:W-:Y:S02]  /*5b50*/  @!UP0 UIADD3 UR12, UPT, UPT, -UR12, URZ, URZ ;  /* 0x000000ff0c0c8290 */ /* 0x000fe4000fffe1ff */
[----:B------:R-:W-:Y:S01]  /*5b60*/  @!UP6 ULOP3.LUT UR12, URZ, UR45, URZ, 0x33, !UPT ;  /* 0x0000002dff0ce292 */ /* 0x000fe2000f8e33ff */
[----:B------:R-:W-:Y:S04]  /*5b70*/  IMAD R3, R3, R8, RZ ;  /* 0x0000000803037224 */ /* 0x000fe800078e02ff */
[----:B------:R-:W-:Y:S04]  /*5b80*/  IMAD.HI.U32 R13, R13, R3, R12 ;  /* 0x000000030d0d7227 */ /* 0x000fe800078e000c */
[----:B------:R-:W-:Y:S05]  /*5b90*/  IMAD.U32 R0, RZ, RZ, UR12 ;  /* 0x0000000cff007e24 */ /* 0x000fea000f8e00ff */
[----:B------:R-:W-:Y:S04]  /*5ba0*/  IABS R0, R0 ;  /* 0x0000000000007213 */ /* 0x000fe80000000000 */
[----:B------:R-:W-:Y:S11]  /*5bb0*/  R2UR UR4, R0 ;  /* 0x00000000000472ca */ /* 0x000ff600000e0000 */
[----:B------:R-:W-:Y:S02]  /*5bc0*/  @!UPT UIADD3 URZ, UPT, UPT, URZ, URZ, URZ ;  /* 0x000000fffffff290 */ /* 0x000fe4000fffe0ff */
[----:B------:R-:W-:Y:S07]  /*5bd0*/  UIMAD.WIDE.U32 UR6, UR53, UR4, URZ ;  /* 0x00000004350672a5 */ /* 0x000fee000f8e00ff */
[----:B------:R-:W-:Y:S02]  /*5be0*/  UMOV UR13, UR7 ;  /* 0x00000007000d7c82 */ /* 0x000fe40008000000 */
[----:B------:R-:W-:Y:S04]  /*5bf0*/  UIADD3 UR5, UPT, UPT, -UR13, URZ, URZ ;  /* 0x000000ff0d057290 */ /* 0x000fe8000fffe1ff */
[----:B------:R-:W-:Y:S04]  /*5c00*/  UIMAD UR4, UR43, UR5, UR4 ;  /* 0x000000052b0472a4 */ /* 0x000fe8000f8e0204 */
[----:B------:R-:W-:Y:S11]  /*5c10*/  UISETP.GT.U32.AND UP0, UPT, UR43, UR4, UPT ;  /* 0x000000042b00728c */ /* 0x000ff6000bf04070 */
[----:B------:R-:W-:Y:S02]  /*5c20*/  @!UP0 UIADD3 UR4, UPT, UPT, UR4, -UR43, URZ ;  /* 0x8000002b04048290 */ /* 0x000fe4000fffe0ff */
[----:B------:R-:W-:Y:S02]  /*5c30*/  @!UP0 UIADD3 UR13, UPT, UPT, UR13, 0x1, URZ ;  /* 0x000000010d0d8890 */ /* 0x000fe4000fffe0ff */
[----:B------:R-:W-:Y:S02]  /*5c40*/  UISETP.GE.U32.AND UP0, UPT, UR4, UR43, UPT ;  /* 0x0000002b0400728c */ /* 0x000fe4000bf06070 */
[----:B------:R-:W-:Y:S09]  /*5c50*/  ULOP3.LUT UR4, UR12, UR68, URZ, 0x3c, !UPT ;  /* 0x000000440c047292 */ /* 0x000ff2000f8e3cff */
[----:B------:R-:W-:Y:S02]  /*5c60*/  @UP0 UIADD3 UR13, UPT, UPT, UR13, 0x1, URZ ;  /* 0x000000010d0d0890 */ /* 0x000fe4000fffe0ff */
[----:B------:R-:W-:Y:S11]  /*5c70*/  UISETP.GE.AND UP0, UPT, UR4, URZ, UPT ;  /* 0x000000ff0400728c */ /* 0x000ff6000bf06270 */
[----:B------:R-:W-:Y:S02]  /*5c80*/  @!UP0 UIADD3 UR13, UPT, UPT, -UR13, URZ, URZ ;  /* 0x000000ff0d0d8290 */ /* 0x000fe4000fffe1ff */
[----:B------:R-:W-:Y:S02]  /*5c90*/  @!UP2 ULOP3.LUT UR13, URZ, UR68, URZ, 0x33, !UPT ;  /* 0x00000044ff0da292 */ /* 0x000fe4000f8e33ff */
[----:B------:R-:W-:Y:S02]  /*5ca0*/  UISETP.NE.AND UP2, UPT, UR47, URZ, UPT ;  /* 0x000000ff2f00728c */ /* 0x000fe4000bf45270 */
[----:B------:R-:W-:Y:S02]  /*5cb0*/  ULOP3.LUT UR4, UR13, UR47, URZ, 0x3c, !UPT ;  /* 0x0000002f0d047292 */ /* 0x000fe4000f8e3cff */
[----:B------:R-:W-:Y:S01]  /*5cc0*/  UIADD3 UR5, UPT, UPT, -UR13, URZ, URZ ;  /* 0x000000ff0d057290 */ /* 0x000fe2000fffe1ff */
[----:B------:R-:W-:Y:S01]  /*5cd0*/  IMAD.U32 R0, RZ, RZ, UR13 ;  /* 0x0000000dff007e24 */ /* 0x000fe2000f8e00ff */
[----:B------:R-:W-:Y:S02]  /*5ce0*/  UISETP.GE.AND UP0, UPT, UR4, URZ, UPT ;  /* 0x000000ff0400728c */ /* 0x000fe4000bf06270 */
[----:B------:R-:W-:Y:S02]  /*5cf0*/  UIADD3 UR4, UPT, UPT, -UR12, URZ, URZ ;  /* 0x000000ff0c047290 */ /* 0x000fe4000fffe1ff */
[----:B------:R-:W-:Y:S01]  /*5d00*/  IABS R0, R0 ;  /* 0x0000000000007213 */ /* 0x000fe20000000000 */
[----:B------:R-:W-:Y:S02]  /*5d10*/  UIMAD UR12, UR68, UR5, UR12 ;  /* 0x00000005440c72a4 */ /* 0x000fe4000f8e020c */
[----:B------:R-:W-:Y:S02]  /*5d20*/  UIMAD UR4, UR45, UR4, UR19 ;  /* 0x000000042d0472a4 */ /* 0x000fe4000f8e0213 */
[----:B------:R-:W-:Y:S02]  /*5d30*/  IMAD.HI.U32 R13, R13, R0, RZ ;  /* 0x000000000d0d7227 */ /* 0x000fe400078e00ff */
[----:B------:R-:W-:Y:S03]  /*5d40*/  USHF.L.U32 UR4, UR4, 0x7, URZ ;  /* 0x0000000704047899 */ /* 0x000fe600080006ff */
[C---:B------:R-:W-:Y:S05]  /*5d50*/  IADD3 R3, PT, PT, -R13.reuse, RZ, RZ ;  /* 0x000000ff0d037210 */ /* 0x040fea0007ffe1ff */
[C---:B------:R-:W-:Y:S05]  /*5d60*/  IMAD R0, R8.reuse, R3, R0 ;  /* 0x0000000308007224 */ /* 0x040fea00078e0200 */
[----:B------:R-:W-:Y:S11]  /*5d70*/  ISETP.GT.U32.AND P1, PT, R8, R0, PT ;  /* 0x000000000800720c */ /* 0x000ff60003f24070 */
[----:B------:R-:W-:Y:S02]  /*5d80*/  @!UPT UIADD3 URZ, UPT, UPT, URZ, URZ, URZ ;  /* 0x000000fffffff290 */ /* 0x000fe4000fffe0ff */
[----:B------:R-:W-:Y:S02]  /*5d90*/  @!P1 IMAD.IADD R0, R0, 0x1, -R8 ;  /* 0x0000000100009824 */ /* 0x000fe400078e0a08 */
[----:B------:R-:W-:Y:S01]  /*5da0*/  @!P1 VIADD R13, R13, 0x1 ;  /* 0x000000010d0d9836 */ /* 0x000fe20000000000 */
[----:B------:R-:W-:Y:S02]  /*5db0*/  ISETP.NE.U32.AND P1, PT, RZ, UR48, PT ;  /* 0x00000030ff007c0c */ /* 0x000fe4000bf25070 */
[----:B------:R-:W-:Y:S02]  /*5dc0*/  ISETP.GE.U32.AND P2, PT, R0, R8, PT ;  /* 0x000000080000720c */ /* 0x000fe40003f46070 */
[----:B------:R-:W-:Y:S02]  /*5dd0*/  ISETP.NE.AND.EX P1, PT, RZ, UR49, PT, P1 ;  /* 0x00000031ff007c0c */ /* 0x000fe4000bf25310 */
[----:B------:R-:W-:Y:S09]  /*5de0*/  SHF.L.U32 R8, R10, 0x1f, RZ ;  /* 0x0000001f0a087819 */ /* 0x000ff200000006ff */
[----:B------:R-:W-:Y:S04]  /*5df0*/  @P2 IADD3 R13, PT, PT, R13, 0x1, RZ ;  /* 0x000000010d0d2810 */ /* 0x000fe80007ffe0ff */
[----:B------:R-:W-:Y:S11]  /*5e00*/  R2UR UR14, R13 ;  /* 0x000000000d0e72ca */ /* 0x000ff600000e0000 */
[----:B------:R-:W-:Y:S02]  /*5e10*/  @!UPT UIADD3 URZ, UPT, UPT, URZ, URZ, URZ ;  /* 0x000000fffffff290 */ /* 0x000fe4000fffe0ff */
[----:B------:R-:W-:Y:S02]  /*5e20*/  @!UP0 UIADD3 UR14, UPT, UPT, -UR14, URZ, URZ ;  /* 0x000000ff0e0e8290 */ /* 0x000fe4000fffe1ff */
[----:B------:R-:W-:Y:S04]  /*5e30*/  @!UP2 ULOP3.LUT UR14, URZ, UR47, URZ, 0x33, !UPT ;  /* 0x0000002fff0ea292 */ /* 0x000fe8000f8e33ff */
[----:B------:R-:W-:Y:S04]  /*5e40*/  UIADD3 UR6, UPT, UPT, -UR14, URZ, URZ ;  /* 0x000000ff0e067290 */ /* 0x000fe8000fffe1ff */
[----:B------:R-:W-:Y:S01]  /*5e50*/  UIMAD UR13, UR47, UR6, UR13 ;  /* 0x000000062f0d72a4 */ /* 0x000fe2000f8e020d */
[----:B------:R-:W-:Y:S11]  /*5e60*/  BRA.U !UP5, `(.L_x_85) ;  /* 0x000000010d387547 */ /* 0x000ff6000b800000 */
[----:B------:R-:W-:Y:S01]  /*5e70*/  UISETP.NE.AND UP1, UPT, UR67, URZ, UPT ;  /* 0x000000ff4300728c */ /* 0x000fe2000bf25270 */
[----:B------:R-:W-:Y:S01]  /*5e80*/  HFMA2 R0, -RZ, RZ, 0, 5.9604644775390625e-08 ;  /* 0x00000001ff007431 */ /* 0x000fe200000001ff */
[----:B------:R-:W1:Y:S01]  /*5e90*/  LDCU.64 UR8, c[0x0][0x358] ;  /* 0x00006b00ff0877ac */ /* 0x000e620008000a00 */
[----:B------:R-:W-:Y:S03]  /*5ea0*/  IMAD.MOV.U32 R52, RZ, RZ, 0x1 ;  /* 0x00000001ff347424 */ /* 0x000fe600078e00ff */
[----:B------:R-:W-:Y:S05]  /*5eb0*/  PLOP3.LUT P2, PT, PT, PT, UP1, 0x80, 0x8 ;  /* 0x000000000008781c */ /* 0x000fea0003f4f018 */
[----:B------:R-:W2:Y:S01]  /*5ec0*/  @UP1 LDCU.64 UR6, c[0x0][0x988] ;  /* 0x00013100ff0617ac */ /* 0x000ea20008000a00 */
[----:B------:R-:W-:Y:S07]  /*5ed0*/  @UP1 UIMAD UR5, UR52, UR48, URZ ;  /* 0x00000030340512a4 */ /* 0x000fee000f8e02ff */
[----:B------:R-:W-:Y:S01]  /*5ee0*/  @!P2 PRMT R52, R0, 0x7610, R52 ;  /* 0x000076100034a816 */ /* 0x000fe20000000034 */
[----:B--2---:R-:W-:Y:S03]  /*5ef0*/  @UP1 UIMAD.WIDE UR6, UR5, 0x4, UR6 ;  /* 0x00000004050618a5 */ /* 0x004fe6000f8e0206 */
[----:B------:R-:W2:Y:S03]  /*5f00*/  @!UP1 LDCU UR5, c[0x0][0x980] ;  /* 0x00013000ff0597ac */ /* 0x000ea60008000800 */
[----:B------:R-:W-:Y:S01]  /*5f10*/  IMAD.U32 R12, RZ, RZ, UR6 ;  /* 0x00000006ff0c7e24 */ /* 0x000fe2000f8e00ff */
[----:B------:R-:W-:Y:S05]  /*5f20*/  MOV R13, UR7 ;  /* 0x00000007000d7c02 */ /* 0x000fea0008000f00 */
[----:B-1---5:R1:W5:Y:S02]  /*5f30*/  @P2 LDG.E R27, desc[UR8][R12.64] ;  /* 0x000000080c1b2981 */ /* 0x022364000c1e1900 */
[----:B-12---:R-:W-:Y:S07]  /*5f40*/  @!P2 IMAD.U32 R27, RZ, RZ, UR5 ;  /* 0x00000005ff1bae24 */ /* 0x006fee000f8e00ff */
.L_x_85:
[----:B-----5:R-:W-:Y:S01]  /*5f50*/  @!P1 FSETP.EQ.AND P3, PT, R27, RZ, PT ;  /* 0x000000ff1b00920b */ /* 0x020fe20003f62000 */
[----:B------:R-:W-:Y:S01]  /*5f60*/  @!UPT UIADD3 URZ, UPT, UPT, URZ, URZ, URZ ;  /* 0x000000fffffff290 */ /* 0x000fe2000fffe0ff */
[----:B------:R-:W-:Y:S11]  /*5f70*/  @!P1 BRA `(.L_x_86) ;  /* 0x0000000000149947 */ /* 0x000ff60003800000 */
[----:B------:R-:W-:Y:S02]  /*5f80*/  LOP3.LUT P1, RZ, R52, 0xff, RZ, 0xc0, !PT ;  /* 0x000000ff34ff7812 */ /* 0x000fe4000782c0ff */
[----:B------:R-:W-:Y:S04]  /*5f90*/  PLOP3.LUT P3, PT, PT, PT, UP1, 0x80, 0x8 ;  /* 0x000000000008781c */ /* 0x000fe80003f6f018 */
[----:B------:R-:W-:Y:S07]  /*5fa0*/  PLOP3.LUT P3, PT, P3, PT, PT, 0x8, 0x80 ;  /* 0x000000000080781c */ /* 0x000fee0001f6e170 */
[----:B------:R-:W-:Y:S11]  /*5fb0*/  @P1 FSETP.EQ.AND P3, PT, R27, RZ, PT ;  /* 0x000000ff1b00120b */ /* 0x000ff60003f62000 */
[----:B------:R-:W-:Y:S02]  /*5fc0*/  @!UPT UIADD3 URZ, UPT, UPT, URZ, URZ, URZ ;  /* 0x000000fffffff290 */ /* 0x000fe4000fffe0ff */
.L_x_86:
[----:B------:R-:W1:Y:S01]  /*5fd0*/  SYNCS.PHASECHK.TRANS64.TRYWAIT P1, [UR42+0x80], R8 ;  /* 0x00008008ff0075a7 */ /* 0x000e62000802112a */
[----:B------:R-:W-:Y:S04]  /*5fe0*/  ELECT P2, URZ, PT ;  /* 0x0000000000ff782f */ /* 0x000fe80003840000 */
[----:B------:R-:W-:Y:S01]  /*5ff0*/  PLOP3.LUT P2, PT, P3, P2, PT, 0xf2, 0x2f ;  /* 0x00000000002f781c */ /* 0x000fe20001f45e72 */
[----:B------:R-:W-:Y:S01]  /*6000*/  @!UPT UIADD3 URZ, UPT, UPT, URZ, URZ, URZ ;  /* 0x000000fffffff290 */ /* 0x000fe2000fffe0ff */
[----:B-1----:R-:W-:Y:S11]  /*6010*/  @!P1 BRA `(.L_x_87) ;  /* 0x00000050002c9947 */ /* 0x002ff60003800000 */
.L_x_177:
[----:B------:R-:W-:Y:S01]  /*6020*/  @!P2 IADD3 R3, P1, PT, R14, 0x680, RZ ;  /* 0x000006800e03a810 */ /* 0x000fe20007f3e0ff */
[----:B------:R-:W-:Y:S01]  /*6030*/  VOTEU.ALL UP0, P2 ;  /* 0x0000000000ff7886 */ /* 0x000fe20001000000 */
[----:B------:R-:W-:Y:S01]  /*6040*/  UMOV UR18, 0x0 ;  /* 0x0000000000127882 */ /* 0x000fe20000000000 */
[----:B------:R-:W-:Y:S01]  /*6050*/  UMOV UR19, 0x10000000 ;  /* 0x1000000000137882 */ /* 0x000fe20000000000 */
[----:B------:R-:W-:Y:S01]  /*6060*/  @!P2 R2UR UR6, R3 ;  /* 0x000000000306a2ca */ /* 0x000fe200000e0000 */
[----:B-1----:R-:W-:Y:S01]  /*6070*/  @!P2 IMAD.X R0, RZ, RZ, R15, P1 ;  /* 0x000000ffff00a224 */ /* 0x002fe200008e060f */
[----:B------:R-:W-:Y:S02]  /*6080*/  @!UP0 UIADD3 UR8, UPT, UPT, UR42, 0x200, URZ ;  /* 0x000002002a088890 */ /* 0x000fe4000fffe0ff */
[----:B------:R-:W-:Y:S02]  /*6090*/  @!UP0 UIADD3 UR16, UPT, UPT, UR42, 0x1200, URZ ;  /* 0x000012002a108890 */ /* 0x000fe4000fffe0ff */
[----:B------:R-:W-:Y:S01]  /*60a0*/  @!P2 R2UR UR5, R0 ;  /* 0x000000000005a2ca */ /* 0x000fe200000e0000 */
[----:B------:R-:W-:Y:S01]  /*60b0*/  @!UP0 UIADD3 UR17, UPT, UPT, UR4, 0x40, URZ ;  /* 0x0000004004118890 */ /* 0x000fe2000fffe0ff */
[----:B------:R-:W-:Y:S01]  /*60c0*/  @!P2 IMAD.MOV.U32 R0, RZ, RZ, 0x2000 ;  /* 0x00002000ff00a424 */ /* 0x000fe200078e00ff */
[----:B------:R-:W-:Y:S04]  /*60d0*/  VOTEU.ALL UP0, P2 ;  /* 0x0000000000ff7886 */ /* 0x000fe80001000000 */
[----:B------:R-:W-:Y:S01]  /*60e0*/  IMAD.U32 R12, RZ, RZ, UR6 ;  /* 0x00000006ff0c7e24 */ /* 0x000fe2000f8e00ff */
[----:B------:R-:W-:Y:S01]  /*60f0*/  @!UP0 UMOV UR9, UR46 ;  /* 0x0000002e00098c82 */ /* 0x000fe20008000000 */
[----:B------:R-:W-:Y:S03]  /*6100*/  @!UP0 UMOV UR10, UR4 ;  /* 0x00000004000a8c82 */ /* 0x000fe60008000000 */
[----:B------:R-:W-:Y:S01]  /*6110*/  @!P2 R2UR UR6, R12 ;  /* 0x000000000c06a2ca */ /* 0x000fe200000e0000 */
[----:B------:R-:W-:Y:S05]  /*6120*/  IMAD.U32 R13, RZ, RZ, UR5 ;  /* 0x00000005ff0d7e24 */ /* 0x000fea000f8e00ff */
[----:B------:R-:W-:Y:S11]  /*6130*/  @!P2 R2UR UR7, R13 ;  /* 0x000000000d07a2ca */ /* 0x000ff600000e0000 */
[----:B------:R-:W-:Y:S02]  /*6140*/  @!UPT UIADD3 URZ, UPT, UPT, URZ, URZ, URZ ;  /* 0x000000fffffff290 */ /* 0x000fe4000fffe0ff */
[----:B------:R1:W-:Y:S01]  /*6150*/  @!UP0 UTMALDG.5D [UR8], [UR6], desc[UR18] ;  /* 0x00001208060085b4 */ /* 0x0003e20008021000 */
[----:B------:R-:W-:Y:S05]  /*6160*/  VOTEU.ALL UP0, P2 ;  /* 0x0000000000ff7886 */ /* 0x000fea0001000000 */
[----:B-1----:R-:W-:Y:S01]  /*6170*/  @!UP0 UMOV UR8, UR16 ;  /* 0x0000001000088c82 */ /* 0x002fe20008000000 */
[----:B------:R-:W-:Y:S01]  /*6180*/  @!UP0 UMOV UR9, UR46 ;  /* 0x0000002e00098c82 */ /* 0x000fe20008000000 */
[----:B------:R-:W-:Y:S02]  /*6190*/  @!UP0 UMOV UR10, UR17 ;  /* 0x00000011000a8c82 */ /* 0x000fe40008000000 */
[----:B------:R1:W-:Y:S01]  /*61a0*/  @!UP0 UTMALDG.5D [UR8], [UR6], desc[UR18] ;  /* 0x00001208060085b4 */ /* 0x0003e20008021000 */
[----:B------:R1:W-:Y:S01]  /*61b0*/  @!P2 SYNCS.ARRIVE.TRANS64.RED.A0TR RZ, [UR42+0x60], R0 ;  /* 0x00006000ffffa9a7 */ /* 0x0003e2000830042a */
[----:B------:R-:W-:Y:S01]  /*61c0*/  SYNCS.ARRIVE.TRANS64.RED.A1T0 RZ, [UR66], RZ ;  /* 0x000000ffffff79a7 */ /* 0x000fe20008100442 */
[----:B------:R-:W2:Y:S02]  /*61d0*/  SYNCS.PHASECHK.TRANS64.TRYWAIT P1, [UR42+0x88], R8 ;  /* 0x00008808ff0075a7 */ /* 0x000ea4000802112a */
[----:B-12---:R-:W-:Y:S05]  /*61e0*/  @!P1 BRA `(.L_x_88) ;  /* 0x0000004c00d09947 */ /* 0x006fea0003800000 */
.L_x_179:
        /* <DEDUP_REMOVED lines=11> */
[----:B------:R-:W-:Y:S01]  /*62a0*/  @!UP0 UIADD3 UR8, UPT, UPT, UR42, 0x3200, URZ ;  /* 0x000032002a088890 */ /* 0x000fe2000fffe0ff */
[----:B------:R-:W-:Y:S01]  /*62b0*/  VOTEU.ALL UP0, P2 ;  /* 0x0000000000ff7886 */ /* 0x000fe20001000000 */
[----:B------:R-:W-:Y:S02]  /*62c0*/  UMOV UR35, UR11 ;  /* 0x0000000b00237c82 */ /* 0x000fe40008000000 */
[----:B------:R-:W-:Y:S01]  /*62d0*/  IMAD.U32 R12, RZ, RZ, UR6 ;  /* 0x00000006ff0c7e24 */ /* 0x000fe2000f8e00ff */
[----:B------:R-:W-:Y:S01]  /*62e0*/  UMOV UR36, UR12 ;  /* 0x0000000c00247c82 */ /* 0x000fe20008000000 */
[----:B------:R-:W-:Y:S01]  /*62f0*/  UMOV UR37, UR13 ;  /* 0x0000000d00257c82 */ /* 0x000fe20008000000 */
[----:B------:R-:W-:Y:S01]  /*6300*/  UMOV UR38, UR14 ;  /* 0x0000000e00267c82 */ /* 0x000fe20008000000 */
[----:B------:R-:W-:Y:S01]  /*6310*/  UMOV UR9, UR33 ;  /* 0x0000002100097c82 */ /* 0x000fe20008000000 */
[----:B------:R-:W-:Y:S01]  /*6320*/  @!P2 R2UR UR6, R12 ;  /* 0x000000000c06a2ca */ /* 0x000fe200000e0000 */
[----:B------:R-:W-:Y:S05]  /*6330*/  IMAD.U32 R13, RZ, RZ, UR5 ;  /* 0x00000005ff0d7e24 */ /* 0x000fea000f8e00ff */
[----:B------:R-:W-:Y:S11]  /*6340*/  @!P2 R2UR UR7, R13 ;  /* 0x000000000d07a2ca */ /* 0x000ff600000e0000 */
[----:B------:R-:W-:Y:S02]  /*6350*/  @!UPT UIADD3 URZ, UPT, UPT, URZ, URZ, URZ ;  /* 0x000000fffffff290 */ /* 0x000fe4000fffe0ff */
[----:B------:R1:W-:Y:S01]  /*6360*/  @!UP0 UTMALDG.5D [UR32], [UR6], desc[UR16] ;  /* 0x00001020060085b4 */ /* 0x0003e20008021000 */
[----:B------:R-:W-:Y:S05]  /*6370*/  VOTEU.ALL UP0, P2 ;  /* 0x0000000000ff7886 */ /* 0x000fea0001000000 */
[----:B------:R1:W-:Y:S01]  /*6380*/  @!UP0 UTMALDG.5D [UR8], [UR6], desc[UR16] ;  /* 0x00001008060085b4 */ /* 0x0003e20008021000 */
[----:B------:R1:W-:Y:S01]  /*6390*/  @!P2 SYNCS.ARRIVE.TRANS64.RED.A0TR RZ, [UR42+0x68], R0 ;  /* 0x00006800ffffa9a7 */ /* 0x0003e2000830042a */
[----:B------:R-:W-:Y:S01]  /*63a0*/  SYNCS.ARRIVE.TRANS64.RED.A1T0 RZ, [UR65], RZ ;  /* 0x000000ffffff79a7 */ /* 0x000fe20008100441 */
[----:B------:R-:W2:Y:S02]  /*63b0*/  SYNCS.PHASECHK.TRANS64.TRYWAIT P1, [UR42+0x90], R8 ;  /* 0x00009008ff0075a7 */ /* 0x000ea4000802112a */
[----:B-12---:R-:W-:Y:S05]  /*63c0*/  @!P1 BRA `(.L_x_89) ;  /* 0x0000004c00709947 */ /* 0x006fea0003800000 */
.L_x_181:
[----:B------:R-:W-:Y:S01]  /*63d0*/  @!P2 IADD3 R3, P1, PT, R14, 0x680, RZ ;  /* 0x000006800e03a810 */ /* 0x000fe20007f3e0ff */
[----:B------:R-:W-:Y:S01]  /*63e0*/  VOTEU.ALL UP0, P2 ;  /* 0x0000000000ff7886 */ /* 0x000fe20001000000 */
[----:B------:R-:W-:Y:S01]  /*63f0*/  UMOV UR16, 0x0 ;  /* 0x0000000000107882 */ /* 0x000fe20000000000 */
[----:B------:R-:W-:Y:S01]  /*6400*/  UMOV UR17, 0x10000000 ;  /* 0x1000000000117882 */ /* 0x000fe20000000000 */
[----:B------:R-:W-:Y:S01]  /*6410*/  @!P2 R2UR UR6, R3 ;  /* 0x000000000306a2ca */ /* 0x000fe200000e0000 */
[----:B-1----:R-:W-:Y:S01]  /*6420*/  @!P2 IMAD.X R0, RZ, RZ, R15, P1 ;  /* 0x000000ffff00a224 */ /* 0x002fe200008e060f */
[----:B------:R-:W-:Y:S01]  /*6430*/  @!UP0 UIADD3 UR26, UPT, UPT, UR4, 0x20, URZ ;  /* 0x00000020041a8890 */ /* 0x000fe2000fffe0ff */
[----:B------:R-:W-:Y:S01]  /*6440*/  @P0 SHF.R.U32.HI R4, RZ, 0x10, R5 ;  /* 0x00000010ff040819 */ /* 0x000fe20000011605 */
[----:B------:R-:W-:Y:S02]  /*6450*/  @!UP0 UIADD3 UR24, UPT, UPT, UR42, 0x4200, URZ ;  /* 0x000042002a188890 */ /* 0x000fe4000fffe0ff */
[----:B------:R-:W-:Y:S01]  /*6460*/  @!P2 R2UR UR5, R0 ;  /* 0x000000000005a2ca */ /* 0x000fe200000e0000 */
[----:B------:R-:W-:Y:S01]  /*6470*/  @!UP0 UIADD3 UR10, UPT, UPT, UR4, 0x60, URZ ;  /* 0x00000060040a8890 */ /* 0x000fe2000fffe0ff */
[----:B------:R-:W-:Y:S01]  /*6480*/  @!P2 IMAD.MOV.U32 R0, RZ, RZ, 0x2000 ;  /* 0x00002000ff00a424 */ /* 0x000fe200078e00ff */
[----:B------:R-:W-:Y:S01]  /*6490*/  @!UP0 UIADD3 UR8, UPT, UPT, UR42, 0x5200, URZ ;  /* 0x000052002a088890 */ /* 0x000fe2000fffe0ff */
[----:B------:R-:W-:Y:S01]  /*64a0*/  @P0 R2UR UR52, R4 ;  /* 0x00000000043402ca */ /* 0x000fe200000e0000 */
[----:B------:R-:W-:Y:S01]  /*64b0*/  VOTEU.ALL UP0, P2 ;  /* 0x0000000000ff7886 */ /* 0x000fe20001000000 */
[----:B------:R-:W-:Y:S01]  /*64c0*/  UMOV UR27, UR11 ;  /* 0x0000000b001b7c82 */ /* 0x000fe20008000000 */
        /* <DEDUP_REMOVED lines=16> */
.L_x_183:
[----:B------:R-:W-:Y:S01]  /*65d0*/  UPLOP3.LUT UP2, UPT, UPT, UPT, UPT, 0x80, 0x8 ;  /* 0x000000000008789c */ /* 0x000fe20003f4f070 */
[----:B------:R-:W-:Y:S01]  /*65e0*/  @!P2 IADD3 R3, P0, PT, R14, 0x680, RZ ;  /* 0x000006800e03a810 */ /* 0x000fe20007f1e0ff */
[----:B------:R-:W-:Y:S01]  /*65f0*/  UMOV UR6, 0x0 ;  /* 0x0000000000067882 */ /* 0x000fe20000000000 */
[----:B------:R-:W-:Y:S01]  /*6600*/  VOTEU.ALL UP0, P2 ;  /* 0x0000000000ff7886 */ /* 0x000fe20001000000 */
[----:B------:R-:W-:Y:S01]  /*6610*/  UMOV UR7, 0x10000000 ;  /* 0x1000000000077882 */ /* 0x000fe20000000000 */
[----:B------:R-:W-:Y:S01]  /*6620*/  @!P2 R2UR UR5, R3 ;  /* 0x000000000305a2ca */ /* 0x000fe200000e0000 */
[----:B-1----:R-:W-:Y:S01]  /*6630*/  @!P2 IMAD.X R0, RZ, RZ, R15, P0 ;  /* 0x000000ffff00a224 */ /* 0x002fe200000e060f */
[----:B------:R-:W-:Y:S01]  /*6640*/  UMOV UR19, UR11 ;  /* 0x0000000b00137c82 */ /* 0x000fe20008000000 */
[----:B------:R-:W-:Y:S01]  /*6650*/  @!UP0 UIADD3 UR18, UPT, UPT, UR4, 0x30, URZ ;  /* 0x0000003004128890 */ /* 0x000fe2000fffe0ff */
[----:B------:R-:W-:Y:S01]  /*6660*/  R2UR UR26, R54 ;  /* 0x00000000361a72ca */ /* 0x000fe200000e0000 */
[----:B------:R-:W-:Y:S01]  /*6670*/  @!UP0 UIADD3 UR10, UPT, UPT, UR4, 0x70, URZ ;  /* 0x00000070040a8890 */ /* 0x000fe2000fffe0ff */
[----:B------:R-:W-:Y:S01]  /*6680*/  @!P2 R2UR UR4, R0 ;  /* 0x000000000004a2ca */ /* 0x000fe200000e0000 */
[----:B------:R-:W-:Y:S01]  /*6690*/  @!UP0 UIADD3 UR16, UPT, UPT, UR42, 0x6200, URZ ;  /* 0x000062002a108890 */ /* 0x000fe2000fffe0ff */
[----:B------:R-:W-:Y:S01]  /*66a0*/  R2UR UR24, R55 ;  /* 0x00000000371872ca */ /* 0x000fe200000e0000 */
[----:B------:R-:W-:Y:S01]  /*66b0*/  @!UP0 UIADD3 UR17, UPT, UPT, UR42, 0x78, URZ ;  /* 0x000000782a118890 */ /* 0x000fe2000fffe0ff */
[----:B------:R-:W-:Y:S01]  /*66c0*/  LOP3.LUT R10, R10, 0x1, RZ, 0x3c, !PT ;  /* 0x000000010a0a7812 */ /* 0x000fe200078e3cff */
[----:B------:R-:W-:Y:S01]  /*66d0*/  @!UP0 UIADD3 UR8, UPT, UPT, UR42, 0x7200, URZ ;  /* 0x000072002a088890 */ /* 0x000fe2000fffe0ff */
[----:B------:R-:W-:Y:S01]  /*66e0*/  LOP3.LUT R9, R9, 0x1, RZ, 0x3c, !PT ;  /* 0x0000000109097812 */ /* 0x000fe200078e3cff */
[----:B------:R-:W-:Y:S01]  /*66f0*/  IMAD.U32 R4, RZ, RZ, UR5 ;  /* 0x00000005ff047e24 */ /* 0x000fe2000f8e00ff */
[----:B------:R-:W-:Y:S01]  /*6700*/  VOTEU.ALL UP0, P2 ;  /* 0x0000000000ff7886 */ /* 0x000fe20001000000 */
[----:B------:R-:W-:Y:S01]  /*6710*/  UMOV UR20, UR12 ;  /* 0x0000000c00147c82 */ /* 0x000fe20008000000 */
[----:B------:R-:W-:Y:S01]  /*6720*/  UMOV UR21, UR13 ;  /* 0x0000000d00157c82 */ /* 0x000fe20008000000 */
[----:B------:R-:W-:Y:S01]  /*6730*/  UMOV UR22, UR14 ;  /* 0x0000000e00167c82 */ /* 0x000fe20008000000 */
[----:B------:R-:W-:Y:S01]  /*6740*/  UMOV UR9, UR17 ;  /* 0x0000001100097c82 */ /* 0x000fe20008000000 */
[----:B------:R-:W-:Y:S01]  /*6750*/  IMAD.U32 R5, RZ, RZ, UR4 ;  /* 0x00000004ff057e24 */ /* 0x000fe2000f8e00ff */
[----:B------:R-:W-:Y:S04]  /*6760*/  @!P2 R2UR UR4, R4 ;  /* 0x000000000404a2ca */ /* 0x000fe800000e0000 */
[----:B------:R-:W-:Y:S11]  /*6770*/  @!P2 R2UR UR5, R5 ;  /* 0x000000000505a2ca */ /* 0x000ff600000e0000 */
[----:B------:R-:W-:Y:S02]  /*6780*/  @!UPT UIADD3 URZ, UPT, UPT, URZ, URZ, URZ ;  /* 0x000000fffffff290 */ /* 0x000fe4000fffe0ff */
[----:B------:R1:W-:Y:S01]  /*6790*/  @!UP0 UTMALDG.5D [UR16], [UR4], desc[UR6] ;  /* 0x00000610040085b4 */ /* 0x0003e20008021000 */
[----:B------:R-:W-:Y:S05]  /*67a0*/  VOTEU.ALL UP0, P2 ;  /* 0x0000000000ff7886 */ /* 0x000fea0001000000 */
[----:B------:R2:W-:Y:S01]  /*67b0*/  @!UP0 UTMALDG.5D [UR8], [UR4], desc[UR6] ;  /* 0x00000608040085b4 */ /* 0x0005e20008021000 */
[----:B------:R2:W-:Y:S01]  /*67c0*/  @!P2 SYNCS.ARRIVE.TRANS64.RED.A0TR RZ, [UR42+0x78], R2 ;  /* 0x00007802ffffa9a7 */ /* 0x0005e2000830042a */
[----:B------:R-:W-:Y:S01]  /*67d0*/  SYNCS.ARRIVE.TRANS64.RED.A1T0 RZ, [UR63], RZ ;  /* 0x000000ffffff79a7 */ /* 0x000fe2000810043f */
[----:B-1----:R-:W-:Y:S02]  /*67e0*/  UIADD3 UR19, UPT, UPT, UR15, UR26, URZ ;  /* 0x0000001a0f137290 */ /* 0x002fe4000fffe0ff */
[----:B------:R-:W-:Y:S01]  /*67f0*/  UIADD3 UR20, UPT, UPT, UR23, UR24, URZ ;  /* 0x0000001817147290 */ /* 0x000fe2000fffe0ff */
[----:B------:R-:W-:Y:S11]  /*6800*/  BRA.U UP3, `(.L_x_91) ;  /* 0xffffffe903fc7547 */ /* 0x000ff6000b83ffff */
[----:B--2---:R-:W-:-:S04]  /*6810*/  SHF.L.U32 R2, R10, 0x1f, RZ ;  /* 0x0000001f0a027819 */ /* 0x004fc800000006ff */
[----:B------:R-:W1:Y:S02]  /*6820*/  SYNCS.PHASECHK.TRANS64.TRYWAIT P0, [UR42+0x80], R2 ;  /* 0x00008002ff0075a7 */ /* 0x000e64000800112a */
[----:B-1----:R-:W-:Y:S05]  /*6830*/  @!P0 BRA `(.L_x_92) ;  /* 0x0000004800848947 */ /* 0x002fea0003800000 */
.L_x_185:
[----:B------:R-:W2:Y:S02]  /*6840*/  SYNCS.PHASECHK.TRANS64.TRYWAIT P0, [UR42+0x88], R2 ;  /* 0x00008802ff0075a7 */ /* 0x000ea4000800112a */
[----:B--2---:R-:W-:Y:S05]  /*6850*/  @!P0 BRA `(.L_x_93) ;  /* 0x0000004800948947 */ /* 0x004fea0003800000 */
.L_x_187:
[----:B------:R-:W2:Y:S02]  /*6860*/  SYNCS.PHASECHK.TRANS64.TRYWAIT P0, [UR42+0x90], R2 ;  /* 0x00009002ff0075a7 */ /* 0x000ea4000800112a */
[----:B--2---:R-:W-:Y:S05]  /*6870*/  @!P0 BRA `(.L_x_94) ;  /* 0x0000004800a48947 */ /* 0x004fea0003800000 */
.L_x_189:
[----:B-1----:R-:W-:-:S07]  /*6880*/  MOV R0, UR42 ;  /* 0x0000002a00007c02 */ /* 0x002fce0008000f00 */
.L_x_95:
[----:B-1----:R-:W-:-:S04]  /*6890*/  SHF.L.U32 R2, R10, 0x1f, RZ ;  /* 0x0000001f0a027819 */ /* 0x002fc800000006ff */
[----:B------:R1:W2:Y:S03]  /*68a0*/  SYNCS.PHASECHK.TRANS64.TRYWAIT P0, [R0+URZ+0x98], R2 ;  /* 0x00009802000075a7 */ /* 0x0002a600080011ff */
[----:B--2---:R-:W-:Y:S05]  /*68b0*/  @!P0 NANOSLEEP.SYNCS 0x989680 ;  /* 0x009896800000895d */ /* 0x004fea0003900000 */
[----:B------:R-:W2:Y:S02]  /*68c0*/  @!P0 SYNCS.PHASECHK.TRANS64 P0, [R0+URZ+0x98], R2 ;  /* 0x00009802000085a7 */ /* 0x000ea400080010ff */
[----:B--2---:R-:W-:Y:S05]  /*68d0*/  @P0 EXIT ;  /* 0x000000000000094d */ /* 0x004fea0003800000 */
[----:B------:R-:W-:Y:S05]  /*68e0*/  BRA `(.L_x_95) ;  /* 0xfffffffc00e87947 */ /* 0x000fea000383ffff */
.L_x_80:
[----:B------:R-:W-:-:S06]  /*68f0*/  UISETP.GE.AND UP0, UPT, UR18, 0x4, UPT ;  /* 0x000000041200788c */ /* 0x000fcc000bf06270 */
[----:B------:R-:W-:-:S13]  /*6900*/  PLOP3.LUT P0, PT, PT, PT, UP0, 0x80, 0x8 ;  /* 0x000000000008781c */ /* 0x000fda0003f0f008 */
[----:B-1----:R-:W-:Y:S05]  /*6910*/  @!P0 EXIT ;  /* 0x000000000000894d */ /* 0x002fea0003800000 */
[----:B------:R-:W1:Y:S08]  /*6920*/  S2UR UR4, SR_CgaCtaId ;  /* 0x00000000000479c3 */ /* 0x000e700000008800 */
[----:B------:R-:W-:Y:S01]  /*6930*/  BAR.SYNC.DEFER_BLOCKING 0x6, 0xa0 ;  /* 0x0182800000007b1d */ /* 0x000fe20000010000 */
[C---:B------:R-:W-:Y:S01]  /*6940*/  IMAD.SHL.U32 R0, R64.reuse, 0x10, RZ ;  /* 0x0000001040007824 */ /* 0x040fe200078e00ff */
[C---:B------:R-:W-:Y:S01]  /*6950*/  LOP3.LUT R65, R64.reuse, 0x60, RZ, 0xc0, !PT ;  /* 0x0000006040417812 */ /* 0x040fe200078ec0ff */
[----:B------:R-:W-:Y:S01]  /*6960*/  IMAD.SHL.U32 R3, R53, 0x200, RZ ;  /* 0x0000020035037824 */ /* 0x000fe200078e00ff */
[C---:B------:R-:W-:Y:S01]  /*6970*/  LOP3.LUT R62, R64.reuse, 0x2, RZ, 0xc0, !PT ;  /* 0x00000002403e7812 */ /* 0x040fe200078ec0ff */
[----:B------:R-:W-:Y:S01]  /*6980*/  IMAD.SHL.U32 R4, R64, 0x2, RZ ;  /* 0x0000000240047824 */ /* 0x000fe200078e00ff */
[----:B------:R-:W-:Y:S01]  /*6990*/  UMOV UR50, 0x400 ;  /* 0x0000040000327882 */ /* 0x000fe20000000000 */
[C---:B------:R-:W-:Y:S01]  /*69a0*/  LOP3.LUT R63, R0.reuse, 0x590, RZ, 0xc0, !PT ;  /* 0x00000590003f7812 */ /* 0x040fe200078ec0ff */
[----:B------:R-:W2:Y:S01]  /*69b0*/  LDC.64 R50, c[0x0][0x9b0] ;  /* 0x00026c00ff327b82 */ /* 0x000ea20000000a00 */
[----:B------:R-:W3:Y:S01]  /*69c0*/  LDCU.64 UR6, c[0x0][0x990] ;  /* 0x00013200ff0677ac */ /* 0x000ee20008000a00 */
[----:B------:R-:W-:Y:S01]  /*69d0*/  LOP3.LUT R0, R0, 0x60, RZ, 0xc0, !PT ;  /* 0x0000006000007812 */ /* 0x000fe200078ec0ff */
[----:B------:R-:W-:Y:S01]  /*69e0*/  IMAD.U32 R23, R64, 0x10000, RZ ;  /* 0x0001000040177824 */ /* 0x000fe200078e00ff */
[----:B------:R-:W-:Y:S01]  /*69f0*/  LOP3.LUT R63, R63, 0x200, R3, 0xf8, !PT ;  /* 0x000002003f3f7812 */ /* 0x000fe200078ef803 */
[----:B------:R-:W-:Y:S01]  /*6a00*/  USHF.R.S32.HI UR54, URZ, 0x1f, UR5 ;  /* 0x0000001fff367899 */ /* 0x000fe20008011405 */
[----:B------:R-:W-:Y:S01]  /*6a10*/  LOP3.LUT R4, R0, 0xc, R4, 0xf8, !PT ;  /* 0x0000000c00047812 */ /* 0x000fe200078ef804 */
[----:B------:R-:W-:Y:S01]  /*6a20*/  IMAD.SHL.U32 R0, R53, 0x200000, RZ ;  /* 0x0020000035007824 */ /* 0x000fe200078e00ff */
[----:B------:R-:W4:Y:S01]  /*6a30*/  LDC.64 R48, c[0x0][0x9a8] ;  /* 0x00026a00ff307b82 */ /* 0x000f220000000a00 */
[----:B------:R-:W-:Y:S01]  /*6a40*/  LOP3.LUT R64, R64, 0x4, RZ, 0xc0, !PT ;  /* 0x0000000440407812 */ /* 0x000fe200078ec0ff */
[----:B------:R-:W-:Y:S01]  /*6a50*/  ULEA.HI UR54, UR54, UR5, URZ, 0x7 ;  /* 0x0000000536367291 */ /* 0x000fe2000f8f38ff */
[----:B------:R-:W-:Y:S01]  /*6a60*/  LOP3.LUT R63, R63, R4, RZ, 0xfc, !PT ;  /* 0x000000043f3f7212 */ /* 0x000fe200078efcff */
[----:B------:R-:W-:Y:S01]  /*6a70*/  IMAD.MOV.U32 R60, RZ, RZ, 0x1 ;  /* 0x00000001ff3c7424 */ /* 0x000fe200078e00ff */
[----:B------:R-:W-:Y:S01]  /*6a80*/  LOP3.LUT R0, R0, 0x200000, RZ, 0xc0, !PT ;  /* 0x0020000000007812 */ /* 0x000fe200078ec0ff */
[----:B------:R-:W-:Y:S01]  /*6a90*/  IMAD.MOV.U32 R22, RZ, RZ, RZ ;  /* 0x000000ffff167224 */ /* 0x000fe200078e00ff */
[----:B-1----:R-:W-:Y:S01]  /*6aa0*/  ULEA UR50, UR4, UR50, 0x18 ;  /* 0x0000003204327291 */ /* 0x002fe2000f8ec0ff */
[----:B------:R-:W-:-:S02]  /*6ab0*/  CS2R R58, SRZ ;  /* 0x00000000003a7805 */ /* 0x000fc4000001ff00 */
[----:B------:R-:W-:Y:S01]  /*6ac0*/  LOP3.LUT R23, R0, 0x400000, R23, 0xf8, !PT ;  /* 0x0040000000177812 */ /* 0x000fe200078ef817 */
[----:B------:R-:W1:Y:S01]  /*6ad0*/  LDCU UR63, c[0x0][0x370] ;  /* 0x00006e00ff3f77ac */ /* 0x000e620008000800 */
[----:B---3--:R-:W-:Y:S01]  /*6ae0*/  MOV R67, UR6 ;  /* 0x0000000600437c02 */ /* 0x008fe20008000f00 */
[----:B------:R-:W-:Y:S01]  /*6af0*/  IMAD.U32 R66, RZ, RZ, UR7 ;  /* 0x00000007ff427e24 */ /* 0x000fe2000f8e00ff */
[----:B------:R-:W-:Y:S02]  /*6b00*/  UIADD3 UR4, UPT, UPT, UR50, 0x200, URZ ;  /* 0x0000020032047890 */ /* 0x000fe4000fffe0ff */
[----:B------:R-:W3:Y:S01]  /*6b10*/  LDS R2, [UR50+0x100] ;  /* 0x00010032ff027984 */ /* 0x000ee20008000800 */
[----:B------:R-:W1:Y:S03]  /*6b20*/  LDCU UR48, c[0x0][0xc0c] ;  /* 0x00018180ff3077ac */ /* 0x000e660008000800 */
[----:B------:R-:W-:Y:S01]  /*6b30*/  IMAD.U32 R57, RZ, RZ, UR4 ;  /* 0x00000004ff397e24 */ /* 0x000fe2000f8e00ff */
[----:B------:R-:W1:Y:S04]  /*6b40*/  LDCU UR38, c[0x0][0xc30] ;  /* 0x00018600ff2677ac */ /* 0x000e680008000800 */
[----:B------:R-:W-:Y:S01]  /*6b50*/  LEA R63, R63, R57, 0x2 ;  /* 0x000000393f3f7211 */ /* 0x000fe200078e10ff */
[----:B------:R-:W1:Y:S04]  /*6b60*/  LDCU.64 UR60, c[0x0][0x988] ;  /* 0x00013100ff3c77ac */ /* 0x000e680008000a00 */
[--C-:B------:R-:W-:Y:S01]  /*6b70*/  IMAD R62, R62, -0x10, R63.reuse ;  /* 0xfffffff03e3e7824 */ /* 0x100fe200078e023f */
[----:B------:R-:W1:Y:S01]  /*6b80*/  LDCU.64 UR46, c[0x0][0xc28] ;  /* 0x00018500ff2e77ac */ /* 0x000e620008000a00 */
[----:B------:R-:W-:Y:S01]  /*6b90*/  IMAD R61, R64, -0x10, R63 ;  /* 0xfffffff0403d7824 */ /* 0x000fe200078e023f */
[----:B------:R-:W1:Y:S01]  /*6ba0*/  LDCU.128 UR56, c[0x0][0xc10] ;  /* 0x00018200ff3877ac */ /* 0x000e620008000c00 */
[----:B------:R-:W1:Y:S01]  /*6bb0*/  LDCU UR62, c[0x0][0x374] ;  /* 0x00006e80ff3e77ac */ /* 0x000e620008000800 */
[----:B------:R-:W-:Y:S01]  /*6bc0*/  USHF.R.S32.HI UR54, URZ, 0x7, UR54 ;  /* 0x00000007ff367899 */ /* 0x000fe20008011436 */
[----:B------:R-:W-:Y:S01]  /*6bd0*/  UMOV UR55, URZ ;  /* 0x000000ff00377c82 */ /* 0x000fe20008000000 */
[----:B------:R-:W-:Y:S01]  /*6be0*/  UMOV UR53, URZ ;  /* 0x000000ff00357c82 */ /* 0x000fe20008000000 */
[C---:B---3--:R-:W-:Y:S01]  /*6bf0*/  VIADD R3, R2.reuse, 0x40 ;  /* 0x0000004002037836 */ /* 0x048fe20000000000 */
[----:B------:R-:W-:-:S04]  /*6c00*/  LOP3.LUT R2, R2, 0xffff, RZ, 0xc0, !PT ;  /* 0x0000ffff02027812 */ /* 0x000fc800078ec0ff */
[----:B------:R-:W-:-:S05]  /*6c10*/  LOP3.LUT R3, R3, 0xffff, RZ, 0xc0, !PT ;  /* 0x0000ffff03037812 */ /* 0x000fca00078ec0ff */
[----:B-12-4-:R3:W-:Y:S02]  /*6c20*/  STL.64 [R1], R2 ;  /* 0x0000000201007387 */ /* 0x0167e40000100a00 */
.L_x_139:
[----:B---3--:R-:W-:Y:S04]  /*6c30*/  SHF.L.U32 R2, R58, 0x1f, RZ ;  /* 0x0000001f3a027819 */ /* 0x008fe800000006ff */
[----:B-1----:R-:W1:Y:S02]  /*6c40*/  SYNCS.PHASECHK.TRANS64.TRYWAIT P0, [UR50+0xb0], R2 ;  /* 0x0000b002ff0075a7 */ /* 0x002e640008001132 */
[----:B-1----:R-:W-:Y:S05]  /*6c50*/  @!P0 BRA `(.L_x_96) ;  /* 0x0000004400c48947 */ /* 0x002fea0003800000 */
.L_x_191:
[----:B------:R-:W2:Y:S01]  /*6c60*/  LDS.128 R4, [UR50+0xf0] ;  /* 0x0000f032ff047984 */ /* 0x000ea20008000c00 */
[----:B------:R-:W-:Y:S01]  /*6c70*/  UISETP.GE.AND UP0, UPT, UR39, 0x1, UPT ;  /* 0x000000012700788c */ /* 0x000fe2000bf06270 */
[----:B------:R-:W-:Y:S01]  /*6c80*/  @!PT LDS RZ, [RZ] ;  /* 0x00000000fffff984 */ /* 0x000fe20000000800 */
[----:B------:R-:W-:Y:S01]  /*6c90*/  @!PT LDS RZ, [RZ] ;  /* 0x00000000fffff984 */ /* 0x000fe20000000800 */
[----:B------:R-:W-:Y:S01]  /*6ca0*/  @!PT LDS RZ, [RZ] ;  /* 0x00000000fffff984 */ /* 0x000fe20000000800 */
[----:B------:R-:W-:Y:S01]  /*6cb0*/  @!PT LDS RZ, [RZ] ;  /* 0x00000000fffff984 */ /* 0x000fe20000000800 */
[----:B------:R3:W-:Y:S06]  /*6cc0*/  MEMBAR.ALL.CTA ;  /* 0x0000000000007992 */ /* 0x0007ec0000008000 */
[----:B---3--:R-:W3:Y:S01]  /*6cd0*/  FENCE.VIEW.ASYNC.S ;  /* 0x00000000000073c6 */ /* 0x008ee20000000000 */
[----:B--2---:R-:W-:Y:S11]  /*6ce0*/  LOP3.LUT P0, RZ, R6, 0x1, RZ, 0xc0, !PT ;  /* 0x0000000106ff7812 */ /* 0x004ff6000780c0ff */
[----:B------:R-:W-:Y:S02]  /*6cf0*/  @!UPT UIADD3 URZ, UPT, UPT, URZ, URZ, URZ ;  /* 0x000000fffffff290 */ /* 0x000fe4000fffe0ff */
[----:B---3--:R-:W-:Y:S01]  /*6d00*/  VOTEU.ANY UP1, P0 ;  /* 0x0000000000ff7886 */ /* 0x008fe20000020100 */
[----:B------:R-:W-:Y:S01]  /*6d10*/  PLOP3.LUT P0, PT, PT, PT, UP1, 0x80, 0x8 ;  /* 0x000000000008781c */ /* 0x000fe20003f0f018 */
[----:B------:R-:W-:Y:S06]  /*6d20*/  UP2UR UR4, UPR, URZ, 0x2 ;  /* 0x00000002ff047883 */ /* 0x000fec0008000000 */
[----:B------:R-:W-:Y:S01]  /*6d30*/  IMAD.U32 R68, RZ, RZ, UR4 ;  /* 0x00000004ff447e24 */ /* 0x000fe2000f8e00ff */
[----:B------:R-:W-:Y:S04]  /*6d40*/  UIADD3 UR4, UPT, UPT, UR50, 0xb8, URZ ;  /* 0x000000b832047890 */ /* 0x000fe8000fffe0ff */
[----:B------:R-:W-:Y:S01]  /*6d50*/  UPRMT UR4, URZ, 0x654, UR4 ;  /* 0x00000654ff047896 */ /* 0x000fe20008000004 */
[----:B-1----:R-:W-:Y:S02]  /*6d60*/  @P0 MOV R2, R4 ;  /* 0x0000000400020202 */ /* 0x002fe40000000f00 */
[----:B------:R-:W-:Y:S02]  /*6d70*/  @P0 LOP3.LUT R0, R5, 0xffff, RZ, 0xc0, !PT ;  /* 0x0000ffff05000812 */ /* 0x000fe400078ec0ff */
[----:B------:R-:W-:Y:S02]  /*6d80*/  @P0 R2UR UR6, R2 ;  /* 0x00000000020602ca */ /* 0x000fe400000e0000 */
[----:B------:R-:W-:Y:S01]  /*6d90*/  @P0 R2UR UR5, R0 ;  /* 0x00000000000502ca */ /* 0x000fe200000e0000 */
[----:B------:R-:W-:Y:S01]  /*6da0*/  IMAD.U32 R0, RZ, RZ, UR54 ;  /* 0x00000036ff007e24 */ /* 0x000fe2000f8e00ff */
[----:B------:R-:W-:Y:S04]  /*6db0*/  SYNCS.ARRIVE.TRANS64.RED.A1T0 RZ, [UR4], RZ ;  /* 0x000000ffffff79a7 */ /* 0x000fe80008100404 */
[----:B------:R-:W-:Y:S05]  /*6dc0*/  IABS R2, R0 ;  /* 0x0000000000027213 */ /* 0x000fea0000000000 */
[----:B------:R-:W-:Y:S02]  /*6dd0*/  @UP1 UMOV UR37, UR6 ;  /* 0x0000000600251c82 */ /* 0x000fe40008000000 */
[----:B------:R-:W-:Y:S01]  /*6de0*/  @UP1 UMOV UR36, UR5 ;  /* 0x0000000500241c82 */ /* 0x000fe20008000000 */
[----:B------:R-:W-:Y:S05]  /*6df0*/  BRA.U !UP0, `(.L_x_97) ;  /* 0x0000000108cc7547 */ /* 0x000fea000b800000 */
[----:B------:R-:W1:Y:S01]  /*6e00*/  LDCU UR9, c[0x0][0xc20] ;  /* 0x00018400ff0977ac */ /* 0x000e620008000800 */
[----:B------:R-:W-:Y:S02]  /*6e10*/  UIMAD.WIDE.U32 UR4, UR62, UR59, URZ ;  /* 0x0000003b3e0472a5 */ /* 0x000fe4000f8e00ff */
[----:B------:R-:W-:Y:S02]  /*6e20*/  UIMAD.WIDE.U32 UR6, UR63, UR56, URZ ;  /* 0x000000383f0672a5 */ /* 0x000fe4000f8e00ff */
[----:B------:R-:W-:Y:S02]  /*6e30*/  UIMAD.WIDE.U32 UR10, UR36, UR59, URZ ;  /* 0x0000003b240a72a5 */ /* 0x000fe4000f8e00ff */
[----:B------:R-:W-:Y:S02]  /*6e40*/  UISETP.NE.AND UP0, UPT, UR58, 0x1, UPT ;  /* 0x000000013a00788c */ /* 0x000fe4000bf05270 */
[----:B------:R-:W-:Y:S02]  /*6e50*/  UISETP.NE.AND UP1, UPT, UR48, 0x1, UPT ;  /* 0x000000013000788c */ /* 0x000fe4000bf25270 */
[----:B------:R-:W-:Y:S02]  /*6e60*/  UISETP.NE.AND UP2, UPT, UR39, 0x1, UPT ;  /* 0x000000012700788c */ /* 0x000fe4000bf45270 */
[----:B------:R-:W-:Y:S01]  /*6e70*/  UIMAD.WIDE.U32 UR12, UR37, UR56, URZ ;  /* 0x00000038250c72a5 */ /* 0x000fe2000f8e00ff */
[----:B------:R-:W-:Y:S01]  /*6e80*/  UMOV UR4, UR5 ;  /* 0x0000000500047c82 */ /* 0x000fe20008000000 */
[----:B------:R-:W-:Y:S01]  /*6e90*/  UMOV UR6, UR11 ;  /* 0x0000000b00067c82 */ /* 0x000fe20008000000 */
[----:B-1----:R-:W-:Y:S03]  /*6ea0*/  USHF.R.U32.HI UR8, URZ, UR9, UR4 ;  /* 0x00000009ff087299 */ /* 0x002fe60008011604 */
[----:B------:R-:W-:Y:S02]  /*6eb0*/  UMOV UR4, UR7 ;  /* 0x0000000700047c82 */ /* 0x000fe40008000000 */
[----:B------:R-:W-:Y:S02]  /*6ec0*/  USHF.R.U32.HI UR5, URZ, UR57, UR4 ;  /* 0x00000039ff057299 */ /* 0x000fe40008011604 */
[----:B------:R-:W-:Y:S02]  /*6ed0*/  USEL UR4, UR62, UR8, !UP0 ;  /* 0x000000083e047287 */ /* 0x000fe4000c000000 */
[----:B------:R-:W-:Y:S02]  /*6ee0*/  USHF.R.U32.HI UR8, URZ, UR9, UR6 ;  /* 0x00000009ff087299 */ /* 0x000fe40008011606 */
[----:B------:R-:W-:Y:S02]  /*6ef0*/  UIMAD.WIDE.U32 UR6, UR4, UR46, URZ ;  /* 0x0000002e040672a5 */ /* 0x000fe4000f8e00ff */
[----:B------:R-:W-:Y:S02]  /*6f00*/  USEL UR9, UR63, UR5, !UP1 ;  /* 0x000000053f097287 */ /* 0x000fe4000c800000 */
[----:B------:R-:W-:Y:S02]  /*6f10*/  USEL UR8, UR36, UR8, !UP0 ;  /* 0x0000000824087287 */ /* 0x000fe4000c000000 */
[----:B------:R-:W-:Y:S01]  /*6f20*/  UIMAD.WIDE.U32 UR10, UR9, UR46, URZ ;  /* 0x0000002e090a72a5 */ /* 0x000fe2000f8e00ff */
[----:B------:R-:W-:Y:S01]  /*6f30*/  UMOV UR6, UR7 ;  /* 0x0000000700067c82 */ /* 0x000fe20008000000 */
[----:B------:R-:W-:Y:S01]  /*6f40*/  UMOV UR5, UR13 ;  /* 0x0000000d00057c82 */ /* 0x000fe20008000000 */
[----:B------:R-:W-:Y:S02]  /*6f50*/  @UP2 USHF.R.U32.HI UR4, URZ, UR47, UR6 ;  /* 0x0000002fff042299 */ /* 0x000fe40008011606 */
[----:B------:R-:W-:Y:S02]  /*6f60*/  USHF.R.U32.HI UR5, URZ, UR57, UR5 ;  /* 0x00000039ff057299 */ /* 0x000fe40008011605 */
[----:B------:R-:W-:Y:S02]  /*6f70*/  UIMAD UR4, UR39, UR4, URZ ;  /* 0x00000004270472a4 */ /* 0x000fe4000f8e02ff */
[----:B------:R-:W-:Y:S02]  /*6f80*/  USEL UR5, UR37, UR5, !UP1 ;  /* 0x0000000525057287 */ /* 0x000fe4000c800000 */
[----:B------:R-:W-:Y:S01]  /*6f90*/  UISETP.GE.AND UP0, UPT, UR8, UR4, UPT ;  /* 0x000000040800728c */ /* 0x000fe2000bf06270 */
[----:B------:R-:W-:Y:S01]  /*6fa0*/  UMOV UR6, UR11 ;  /* 0x0000000b00067c82 */ /* 0x000fe20008000000 */
[----:B------:R-:W-:Y:S02]  /*6fb0*/  UIMAD.WIDE.U32 UR10, UR8, UR46, URZ ;  /* 0x0000002e080a72a5 */ /* 0x000fe4000f8e00ff */
[----:B------:R-:W-:Y:S04]  /*6fc0*/  @UP2 USHF.R.U32.HI UR9, URZ, UR47, UR6 ;  /* 0x0000002fff092299 */ /* 0x000fe80008011606 */
[----:B------:R-:W-:Y:S01]  /*6fd0*/  UIMAD UR6, UR39, UR9, URZ ;  /* 0x00000009270672a4 */ /* 0x000fe2000f8e02ff */
[----:B------:R-:W-:Y:S03]  /*6fe0*/  UMOV UR4, UR11 ;  /* 0x0000000b00047c82 */ /* 0x000fe60008000000 */
[----:B------:R-:W-:Y:S02]  /*6ff0*/  UISETP.GE.OR UP0, UPT, UR5, UR6, UP0 ;  /* 0x000000060500728c */ /* 0x000fe40008706670 */
[----:B------:R-:W-:Y:S02]  /*7000*/  USHF.R.U32.HI UR4, URZ, UR47, UR4 ;  /* 0x0000002fff047299 */ /* 0x000fe40008011604 */
[----:B------:R-:W-:Y:S02]  /*7010*/  UIMAD.WIDE.U32 UR6, UR5, UR46, URZ ;  /* 0x0000002e050672a5 */ /* 0x000fe4000f8e00ff */
[----:B------:R-:W-:Y:S02]  /*7020*/  USEL UR11, UR8, UR4, !UP2 ;  /* 0x00000004080b7287 */ /* 0x000fe4000d000000 */
[----:B------:R-:W-:Y:S02]  /*7030*/  UIADD3 UR6, UPT, UPT, -UR5, URZ, URZ ;  /* 0x000000ff05067290 */ /* 0x000fe4000fffe1ff */
[----:B------:R-:W-:Y:S02]  /*7040*/  UIADD3 UR10, UPT, UPT, -UR11, URZ, URZ ;  /* 0x000000ff0b0a7290 */ /* 0x000fe4000fffe1ff */
[----:B------:R-:W-:Y:S02]  /*7050*/  UIMAD UR6, UR48, UR6, UR37 ;  /* 0x00000006300672a4 */ /* 0x000fe4000f8e0225 */
[----:B------:R-:W-:Y:S01]  /*7060*/  UIMAD UR10, UR39, UR10, UR8 ;  /* 0x0000000a270a72a4 */ /* 0x000fe2000f8e0208 */
[----:B------:R-:W-:Y:S01]  /*7070*/  @!UP0 UMOV UR4, UR7 ;  /* 0x0000000700048c82 */ /* 0x000fe20008000000 */
[----:B------:R-:W-:Y:S02]  /*7080*/  UIADD3 UR7, UPT, UPT, -UR8, URZ, URZ ;  /* 0x000000ff08077290 */ /* 0x000fe4000fffe1ff */
[----:B------:R-:W-:Y:S04]  /*7090*/  @!UP0 USHF.R.U32.HI UR4, URZ, UR47, UR4 ;  /* 0x0000002fff048299 */ /* 0x000fe80008011604 */
[----:B------:R-:W-:Y:S04]  /*70a0*/  @!UP0 USEL UR4, UR5, UR4, !UP2 ;  /* 0x0000000405048287 */ /* 0x000fe8000d000000 */
[----:B------:R-:W-:Y:S02]  /*70b0*/  @!UP0 UIMAD UR9, UR9, UR10, UR4 ;  /* 0x0000000a090982a4 */ /* 0x000fe4000f8e0204 */
[----:B------:R-:W-:Y:S02]  /*70c0*/  @!UP0 UIADD3 UR10, UPT, UPT, UR11, -UR4, URZ ;  /* 0x800000040b0a8290 */ /* 0x000fe4000fffe0ff */
[----:B------:R-:W-:Y:S02]  /*70d0*/  UIMAD UR4, UR58, UR7, UR36 ;  /* 0x000000073a0472a4 */ /* 0x000fe4000f8e0224 */
[----:B------:R-:W-:Y:S03]  /*70e0*/  @!UP0 UIMAD UR8, UR10, UR39, UR5 ;  /* 0x000000270a0882a4 */ /* 0x000fe6000f8e0205 */
[----:B------:R-:W-:Y:S02]  /*70f0*/  @!UP0 UMOV UR5, UR9 ;  /* 0x0000000900058c82 */ /* 0x000fe40008000000 */
[----:B------:R-:W-:Y:S02]  /*7100*/  UIMAD UR37, UR5, UR48, UR6 ;  /* 0x00000030052572a4 */ /* 0x000fe4000f8e0206 */
[----:B------:R-:W-:Y:S11]  /*7110*/  UIMAD UR36, UR8, UR58, UR4 ;  /* 0x0000003a082472a4 */ /* 0x000ff6000f8e0204 */
[----:B------:R-:W-:Y:S01]  /*7120*/  @!UPT UIADD3 URZ, UPT, UPT, URZ, URZ, URZ ;  /* 0x000000fffffff290 */ /* 0x000fe2000fffe0ff */
.L_x_97:
[----:B------:R-:W1:Y:S01]  /*7130*/  LDCU UR16, c[0x0][0x388] ;  /* 0x00007100ff1077ac */ /* 0x000e620008000800 */
[----:B------:R-:W-:Y:S01]  /*7140*/  R2UR UR6, R2 ;  /* 0x00000000020672ca */ /* 0x000fe200000e0000 */
[----:B------:R-:W-:Y:S01]  /*7150*/  IMAD.U32 R8, RZ, RZ, UR19 ;  /* 0x00000013ff087e24 */ /* 0x000fe2000f8e00ff */
[----:B------:R-:W-:Y:S01]  /*7160*/  LEA R2, R22, UR49, 0x2 ;  /* 0x0000003116027c11 */ /* 0x000fe2000f8e10ff */
[----:B------:R-:W2:Y:S01]  /*7170*/  LDCU UR11, c[0x0][0x38c] ;  /* 0x00007180ff0b77ac */ /* 0x000ea20008000800 */
[----:B------:R-:W-:Y:S01]  /*7180*/  IABS R0, R0 ;  /* 0x0000000000007213 */ /* 0x000fe20000000000 */
[----:B------:R-:W-:Y:S01]  /*7190*/  BSSY.RECONVERGENT B6, `(.L_x_98) ;  /* 0x0000094000067945 */ /* 0x000fe20003800200 */
[----:B------:R-:W-:Y:S01]  /*71a0*/  IABS R8, R8 ;  /* 0x0000000800087213 */ /* 0x000fe20000000000 */
[----:B------:R-:W-:Y:S01]  /*71b0*/  USHF.L.U32 UR42, UR20, 0x6, URZ ;  /* 0x00000006142a7899 */ /* 0x000fe200080006ff */
[----:B------:R-:W5:Y:S01]  /*71c0*/  LDL R2, [R2] ;  /* 0x0000000002027983 */ /* 0x000f620000100800 */
[----:B------:R-:W-:Y:S01]  /*71d0*/  IMAD.MOV R0, RZ, RZ, -R0 ;  /* 0x000000ffff007224 */ /* 0x000fe200078e0a00 */
[----:B------:R-:W-:Y:S02]  /*71e0*/  R2UR UR9, R8 ;  /* 0x00000000080972ca */ /* 0x000fe400000e0000 */
[----:B------:R-:W-:Y:S01]  /*71f0*/  @P0 SHF.R.U32.HI R4, RZ, 0x10, R5 ;  /* 0x00000010ff040819 */ /* 0x000fe20000011605 */
[----:B------:R-:W3:Y:S01]  /*7200*/  I2F.RP R3, UR6 ;  /* 0x0000000600037d06 */ /* 0x000ee20008209400 */
[----:B------:R-:W-:Y:S02]  /*7210*/  R2UR UR17, R70 ;  /* 0x00000000461172ca */ /* 0x000fe400000e0000 */
[----:B------:R-:W-:Y:S02]  /*7220*/  @P0 R2UR UR17, R4 ;  /* 0x00000000041102ca */ /* 0x000fe400000e0000 */
[----:B------:R-:W-:Y:S05]  /*7230*/  LOP3.LUT P0, RZ, R57, 0x1b0, RZ, 0xc0, !PT ;  /* 0x000001b039ff7812 */ /* 0x000fea000780c0ff */
[----:B---3--:R-:W3:Y:S01]  /*7240*/  MUFU.RCP R3, R3 ;  /* 0x0000000300037308 */ /* 0x008ee20000001000 */
[----:B--2---:R-:W-:Y:S05]  /*7250*/  IMAD.U32 R8, RZ, RZ, UR11 ;  /* 0x0000000bff087e24 */ /* 0x004fea000f8e00ff */
[----:B------:R-:W-:Y:S01]  /*7260*/  IMAD.U32 R70, RZ, RZ, UR17 ;  /* 0x00000011ff467e24 */ /* 0x000fe2000f8e00ff */
[----:B------:R-:W-:Y:S04]  /*7270*/  IABS R8, R8 ;  /* 0x0000000800087213 */ /* 0x000fe80000000000 */
[----:B------:R-:W2:Y:S01]  /*7280*/  I2F.RP R10, R8 ;  /* 0x00000008000a7306 */ /* 0x000ea20000209400 */
[----:B---3--:R-:W-:Y:S09]  /*7290*/  VIADD R3, R3, 0xffffffe ;  /* 0x0ffffffe03037836 */ /* 0x008ff20000000000 */
[----:B------:R-:W3:Y:S10]  /*72a0*/  F2I.FTZ.U32.TRUNC.NTZ R3, R3 ;  /* 0x0000000300037305 */ /* 0x000ef4000021f000 */
[----:B--2---:R-:W2:Y:S01]  /*72b0*/  MUFU.RCP R10, R10 ;  /* 0x0000000a000a7308 */ /* 0x004ea20000001000 */
[----:B---3--:R-:W-:Y:S01]  /*72c0*/  R2UR UR5, R3 ;  /* 0x00000000030572ca */ /* 0x008fe200000e0000 */
[----:B-1----:R-:W-:Y:S05]  /*72d0*/  IMAD.U32 R3, RZ, RZ, UR16 ;  /* 0x00000010ff037e24 */ /* 0x002fea000f8e00ff */
[----:B------:R-:W-:Y:S04]  /*72e0*/  IABS R3, R3 ;  /* 0x0000000300037213 */ /* 0x000fe80000000000 */
[----:B------:R-:W-:Y:S01]  /*72f0*/  R2UR UR7, R3 ;  /* 0x00000000030772ca */ /* 0x000fe200000e0000 */
[----:B--2---:R-:W-:Y:S02]  /*7300*/  VIADD R10, R10, 0xffffffe ;  /* 0x0ffffffe0a0a7836 */ /* 0x004fe40000000000 */
[----:B------:R-:W-:Y:S02]  /*7310*/  UIADD3 UR4, UPT, UPT, URZ, -UR5, URZ ;  /* 0x80000005ff047290 */ /* 0x000fe4000fffe0ff */
[----:B------:R-:W1:Y:S02]  /*7320*/  F2I.FTZ.U32.TRUNC.NTZ R11, R10 ;  /* 0x0000000a000b7305 */ /* 0x000e64000021f000 */
[----:B------:R-:W-:Y:S03]  /*7330*/  UIMAD UR8, UR4, UR6, URZ ;  /* 0x00000006040872a4 */ /* 0x000fe6000f8e02ff */
[----:B------:R-:W-:Y:S02]  /*7340*/  UMOV UR4, URZ ;  /* 0x000000ff00047c82 */ /* 0x000fe40008000000 */
[----:B------:R-:W-:Y:S02]  /*7350*/  UIMAD.WIDE.U32 UR4, UR5, UR8, UR4 ;  /* 0x00000008050472a5 */ /* 0x000fe4000f8e0004 */
[----:B------:R-:W-:Y:S02]  /*7360*/  R2UR UR8, R0 ;  /* 0x00000000000872ca */ /* 0x000fe400000e0000 */
[----:B------:R-:W2:Y:S03]  /*7370*/  I2F.RP R0, UR7 ;  /* 0x0000000700007d06 */ /* 0x000ea60008209400 */
[----:B------:R-:W-:Y:S01]  /*7380*/  UMOV UR4, UR5 ;  /* 0x0000000500047c82 */ /* 0x000fe20008000000 */
[--C-:B-1----:R-:W-:Y:S01]  /*7390*/  IMAD.MOV R3, RZ, RZ, -R11.reuse ;  /* 0x000000ffff037224 */ /* 0x102fe200078e0a0b */
[----:B------:R-:W-:Y:S01]  /*73a0*/  UIMAD.WIDE.U32 UR4, UR4, UR9, URZ ;  /* 0x00000009040472a5 */ /* 0x000fe2000f8e00ff */
[----:B------:R-:W-:Y:S02]  /*73b0*/  IMAD.MOV.U32 R10, RZ, RZ, RZ ;  /* 0x000000ffff0a7224 */ /* 0x000fe400078e00ff */
[----:B------:R-:W-:Y:S04]  /*73c0*/  IMAD R3, R3, R8, RZ ;  /* 0x0000000803037224 */ /* 0x000fe800078e02ff */
[----:B------:R-:W-:Y:S01]  /*73d0*/  UMOV UR43, UR5 ;  /* 0x00000005002b7c82 */ /* 0x000fe20008000000 */
[----:B------:R-:W-:Y:S01]  /*73e0*/  IMAD.HI.U32 R11, R11, R3, R10 ;  /* 0x000000030b0b7227 */ /* 0x000fe200078e000a */
[----:B------:R-:W-:Y:S01]  /*73f0*/  UIMAD UR4, UR43, UR8, UR9 ;  /* 0x000000082b0472a4 */ /* 0x000fe2000f8e0209 */
[----:B--2---:R-:W1:Y:S03]  /*7400*/  MUFU.RCP R0, R0 ;  /* 0x0000000000007308 */ /* 0x004e660000001000 */
[----:B------:R-:W-:Y:S11]  /*7410*/  UISETP.GT.U32.AND UP0, UPT, UR6, UR4, UPT ;  /* 0x000000040600728c */ /* 0x000ff6000bf04070 */
[----:B------:R-:W-:Y:S02]  /*7420*/  @!UP0 UIADD3 UR4, UPT, UPT, UR4, -UR6, URZ ;  /* 0x8000000604048290 */ /* 0x000fe4000fffe0ff */
[----:B------:R-:W-:Y:S01]  /*7430*/  @!UP0 UIADD3 UR43, UPT, UPT, UR43, 0x1, URZ ;  /* 0x000000012b2b8890 */ /* 0x000fe2000fffe0ff */
[----:B-1----:R-:W-:Y:S01]  /*7440*/  VIADD R0, R0, 0xffffffe ;  /* 0x0ffffffe00007836 */ /* 0x002fe20000000000 */
[----:B------:R-:W-:Y:S02]  /*7450*/  UISETP.GE.U32.AND UP2, UPT, UR4, UR6, UPT ;  /* 0x000000060400728c */ /* 0x000fe4000bf46070 */
[----:B------:R-:W-:Y:S02]  /*7460*/  ULOP3.LUT UR4, UR19, UR54, URZ, 0x3c, !UPT ;  /* 0x0000003613047292 */ /* 0x000fe4000f8e3cff */
[----:B------:R-:W-:Y:S01]  /*7470*/  UISETP.NE.AND UP0, UPT, UR54, URZ, UPT ;  /* 0x000000ff3600728c */ /* 0x000fe2000bf05270 */
[----:B------:R-:W1:Y:S01]  /*7480*/  F2I.FTZ.U32.TRUNC.NTZ R0, R0 ;  /* 0x0000000000007305 */ /* 0x000e62000021f000 */
[----:B------:R-:W-:Y:S05]  /*7490*/  UISETP.GE.AND UP1, UPT, UR4, URZ, UPT ;  /* 0x000000ff0400728c */ /* 0x000fea000bf26270 */
[----:B------:R-:W-:Y:S06]  /*74a0*/  @UP2 UIADD3 UR43, UPT, UPT, UR43, 0x1, URZ ;  /* 0x000000012b2b2890 */ /* 0x000fec000fffe0ff */
[----:B------:R-:W-:Y:S02]  /*74b0*/  @!UP1 UIADD3 UR43, UPT, UPT, -UR43, URZ, URZ ;  /* 0x000000ff2b2b9290 */ /* 0x000fe4000fffe1ff */
[----:B------:R-:W-:Y:S01]  /*74c0*/  @!UP0 ULOP3.LUT UR43, URZ, UR54, URZ, 0x33, !UPT ;  /* 0x00000036ff2b8292 */ /* 0x000fe2000f8e33ff */
[----:B-1----:R-:W-:Y:S05]  /*74d0*/  R2UR UR5, R0 ;  /* 0x00000000000572ca */ /* 0x002fea00000e0000 */
[----:B------:R-:W-:Y:S05]  /*74e0*/  IMAD.U32 R0, RZ, RZ, UR43 ;  /* 0x0000002bff007e24 */ /* 0x000fea000f8e00ff */
[----:B------:R-:W-:Y:S03]  /*74f0*/  IABS R0, R0 ;  /* 0x0000000000007213 */ /* 0x000fe60000000000 */
[----:B------:R-:W-:Y:S01]  /*7500*/  UIADD3 UR4, UPT, UPT, URZ, -UR5, URZ ;  /* 0x80000005ff047290 */ /* 0x000fe2000fffe0ff */
[----:B------:R-:W-:Y:S03]  /*7510*/  R2UR UR8, R0 ;  /* 0x00000000000872ca */ /* 0x000fe600000e0000 */
[----:B------:R-:W-:Y:S03]  /*7520*/  UIMAD UR6, UR4, UR7, URZ ;  /* 0x00000007040672a4 */ /* 0x000fe6000f8e02ff */
[----:B------:R-:W-:Y:S02]  /*7530*/  UMOV UR4, URZ ;  /* 0x000000ff00047c82 */ /* 0x000fe40008000000 */
[----:B------:R-:W-:Y:S07]  /*7540*/  UIMAD.WIDE.U32 UR4, UR5, UR6, UR4 ;  /* 0x00000006050472a5 */ /* 0x000fee000f8e0004 */
[----:B------:R-:W-:Y:S02]  /*7550*/  UMOV UR4, UR5 ;  /* 0x0000000500047c82 */ /* 0x000fe40008000000 */
        /* <DEDUP_REMOVED lines=8> */
[----:B------:R-:W-:Y:S04]  /*75e0*/  ULOP3.LUT UR4, UR43, UR16, URZ, 0x3c, !UPT ;  /* 0x000000102b047292 */ /* 0x000fe8000f8e3cff */
[----:B------:R-:W-:Y:S05]  /*75f0*/  UISETP.GE.AND UP0, UPT, UR4, URZ, UPT ;  /* 0x000000ff0400728c */ /* 0x000fea000bf06270 */
[----:B------:R-:W-:Y:S02]  /*7600*/  @UP1 UIADD3 UR44, UPT, UPT, UR44, 0x1, URZ ;  /* 0x000000012c2c1890 */ /* 0x000fe4000fffe0ff */
[----:B------:R-:W-:Y:S04]  /*7610*/  UISETP.NE.AND UP1, UPT, UR16, URZ, UPT ;  /* 0x000000ff1000728c */ /* 0x000fe8000bf25270 */
[----:B------:R-:W-:Y:S07]  /*7620*/  @!UP0 UIADD3 UR44, UPT, UPT, -UR44, URZ, URZ ;  /* 0x000000ff2c2c8290 */ /* 0x000fee000fffe1ff */
[----:B------:R-:W-:Y:S02]  /*7630*/  @!UP1 ULOP3.LUT UR44, URZ, UR16, URZ, 0x33, !UPT ;  /* 0x00000010ff2c9292 */ /* 0x000fe4000f8e33ff */
[----:B------:R-:W-:Y:S04]  /*7640*/  UISETP.NE.AND UP1, UPT, UR38, 0x1, UPT ;  /* 0x000000012600788c */ /* 0x000fe8000bf25270 */
[----:B------:R-:W-:Y:S05]  /*7650*/  IMAD.U32 R0, RZ, RZ, UR44 ;  /* 0x0000002cff007e24 */ /* 0x000fea000f8e00ff */
[----:B------:R-:W-:Y:S02]  /*7660*/  IABS R0, R0 ;  /* 0x0000000000007213 */ /* 0x000fe40000000000 */
[----:B------:R-:W1:Y:S03]  /*7670*/  @!UP1 LDCU.128 UR12, c[0x0][0xc10] ;  /* 0x00018200ff0c97ac */ /* 0x000e660008000c00 */
[----:B------:R-:W-:Y:S04]  /*7680*/  IMAD.HI.U32 R11, R11, R0, RZ ;  /* 0x000000000b0b7227 */ /* 0x000fe800078e00ff */
[----:B------:R-:W-:Y:S01]  /*7690*/  IMAD.MOV R3, RZ, RZ, -R11 ;  /* 0x000000ffff037224 */ /* 0x000fe200078e0a0b */
[----:B------:R-:W2:Y:S03]  /*76a0*/  @!UP1 LDCU UR10, c[0x0][0xc20] ;  /* 0x00018400ff0a97ac */ /* 0x000ea60008000800 */
[C---:B------:R-:W-:Y:S01]  /*76b0*/  IMAD R0, R8.reuse, R3, R0 ;  /* 0x0000000308007224 */ /* 0x040fe200078e0200 */
[----:B------:R-:W3:Y:S04]  /*76c0*/  @!UP1 LDCU UR5, c[0x0][0xc0c] ;  /* 0x00018180ff0597ac */ /* 0x000ee80008000800 */
[----:B------:R-:W-:Y:S01]  /*76d0*/  ISETP.GT.U32.AND P1, PT, R8, R0, PT ;  /* 0x000000000800720c */ /* 0x000fe20003f24070 */
[----:B-1----:R-:W-:Y:S02]  /*76e0*/  UIMAD.WIDE.U32 UR6, UR36, UR15, URZ ;  /* 0x0000000f240672a5 */ /* 0x002fe4000f8e00ff */
[----:B------:R-:W-:Y:S02]  /*76f0*/  UIMAD.WIDE.U32 UR8, UR37, UR12, URZ ;  /* 0x0000000c250872a5 */ /* 0x000fe4000f8e00ff */
[----:B------:R-:W-:Y:S02]  /*7700*/  @!UP1 UISETP.NE.AND UP0, UPT, UR14, 0x1, UPT ;  /* 0x000000010e00988c */ /* 0x000fe4000bf05270 */
[----:B------:R-:W-:Y:S01]  /*7710*/  ULOP3.LUT UR8, UR44, UR11, URZ, 0x3c, !UPT ;  /* 0x0000000b2c087292 */ /* 0x000fe2000f8e3cff */
[----:B------:R-:W-:Y:S02]  /*7720*/  @!UP1 UMOV UR6, UR7 ;  /* 0x0000000700069c82 */ /* 0x000fe40008000000 */
[----:B------:R-:W-:Y:S01]  /*7730*/  @!UP1 UMOV UR4, UR9 ;  /* 0x0000000900049c82 */ /* 0x000fe20008000000 */
[----:B--2---:R-:W-:Y:S02]  /*7740*/  @!UP1 USHF.R.U32.HI UR6, URZ, UR10, UR6 ;  /* 0x0000000aff069299 */ /* 0x004fe40008011606 */
[----:B------:R-:W-:Y:S01]  /*7750*/  @!P1 IMAD.IADD R0, R0, 0x1, -R8 ;  /* 0x0000000100009824 */ /* 0x000fe200078e0a08 */
[----:B---3--:R-:W-:Y:S01]  /*7760*/  @!UP1 UISETP.NE.AND UP2, UPT, UR5, 0x1, UPT ;  /* 0x000000010500988c */ /* 0x008fe2000bf45270 */
[----:B------:R-:W-:Y:S01]  /*7770*/  @!P1 VIADD R11, R11, 0x1 ;  /* 0x000000010b0b9836 */ /* 0x000fe20000000000 */
[----:B------:R-:W-:Y:S02]  /*7780*/  @!UP1 USHF.R.U32.HI UR4, URZ, UR13, UR4 ;  /* 0x0000000dff049299 */ /* 0x000fe40008011604 */
[----:B------:R-:W-:Y:S01]  /*7790*/  @!UP1 USEL UR6, UR36, UR6, !UP0 ;  /* 0x0000000624069287 */ /* 0x000fe2000c000000 */
[----:B------:R-:W-:Y:S01]  /*77a0*/  ISETP.GE.U32.AND P2, PT, R0, R8, PT ;  /* 0x000000080000720c */ /* 0x000fe20003f46070 */
[----:B------:R-:W-:Y:S02]  /*77b0*/  @!UP1 USEL UR7, UR37, UR4, !UP2 ;  /* 0x0000000425079287 */ /* 0x000fe4000d000000 */
[----:B------:R-:W-:Y:S02]  /*77c0*/  UISETP.GE.AND UP0, UPT, UR8, URZ, UPT ;  /* 0x000000ff0800728c */ /* 0x000fe4000bf06270 */
[----:B------:R-:W-:Y:S02]  /*77d0*/  UISETP.NE.AND UP2, UPT, UR11, URZ, UPT ;  /* 0x000000ff0b00728c */ /* 0x000fe4000bf45270 */
[----:B------:R-:W-:Y:S02]  /*77e0*/  @!UP1 UIADD3 UR4, UPT, UPT, -UR7, UR6, URZ ;  /* 0x0000000607049290 */ /* 0x000fe4000fffe1ff */
[----:B------:R-:W-:Y:S02]  /*77f0*/  @!UP1 UIADD3 UR6, UPT, UPT, UR7, -UR6, URZ ;  /* 0x8000000607069290 */ /* 0x000fe4000fffe0ff */
[----:B------:R-:W-:Y:S02]  /*7800*/  UIADD3 UR7, UPT, UPT, -UR43, URZ, URZ ;  /* 0x000000ff2b077290 */ /* 0x000fe4000fffe1ff */
[----:B------:R-:W-:Y:S01]  /*7810*/  @!UP1 UIMAD UR37, UR4, UR5, UR37 ;  /* 0x00000005042592a4 */ /* 0x000fe2000f8e0225 */
[----:B------:R-:W-:Y:S01]  /*7820*/  @P2 VIADD R11, R11, 0x1 ;  /* 0x000000010b0b2836 */ /* 0x000fe20000000000 */
[----:B------:R-:W-:Y:S02]  /*7830*/  UIMAD UR4, UR54, UR7, UR19 ;  /* 0x00000007360472a4 */ /* 0x000fe4000f8e0213 */
[----:B------:R-:W-:Y:S02]  /*7840*/  @!UP1 UIMAD UR36, UR6, UR14, UR36 ;  /* 0x0000000e062492a4 */ /* 0x000fe4000f8e0224 */
[----:B------:R-:W-:Y:S01]  /*7850*/  USHF.L.U32 UR51, UR4, 0x7, URZ ;  /* 0x0000000704337899 */ /* 0x000fe200080006ff */
[----:B------:R-:W-:Y:S01]  /*7860*/  R2UR UR45, R11 ;  /* 0x000000000b2d72ca */ /* 0x000fe200000e0000 */
[----:B------:R-:W-:Y:S04]  /*7870*/  UIADD3 UR4, UPT, UPT, -UR44, URZ, URZ ;  /* 0x000000ff2c047290 */ /* 0x000fe8000fffe1ff */
[----:B------:R-:W-:Y:S08]  /*7880*/  UIMAD UR43, UR16, UR4, UR43 ;  /* 0x00000004102b72a4 */ /* 0x000ff0000f8e022b */
[----:B------:R-:W-:Y:S02]  /*7890*/  @!UP0 UIADD3 UR45, UPT, UPT, -UR45, URZ, URZ ;  /* 0x000000ff2d2d8290 */ /* 0x000fe4000fffe1ff */
[----:B------:R-:W-:Y:S04]  /*78a0*/  @!UP2 ULOP3.LUT UR45, URZ, UR11, URZ, 0x33, !UPT ;  /* 0x0000000bff2da292 */ /* 0x000fe8000f8e33ff */
[----:B------:R-:W-:Y:S04]  /*78b0*/  UIADD3 UR5, UPT, UPT, -UR45, URZ, URZ ;  /* 0x000000ff2d057290 */ /* 0x000fe8000fffe1ff */
[----:B------:R-:W-:Y:S01]  /*78c0*/  UIMAD UR44, UR11, UR5, UR44 ;  /* 0x000000050b2c72a4 */ /* 0x000fe2000f8e022c */
[----:B------:R-:W-:Y:S11]  /*78d0*/  @!P0 BRA `(.L_x_99) ;  /* 0x00000000007c8947 */ /* 0x000ff60003800000 */
[----:B------:R-:W1:Y:S01]  /*78e0*/  LDCU.64 UR8, c[0x4][0x80] ;  /* 0x01001000ff0877ac */ /* 0x000e620008000a00 */
[----:B------:R-:W-:Y:S01]  /*78f0*/  MOV R16, 0x0 ;  /* 0x0000000000107802 */ /* 0x000fe20000000f00 */
[----:B------:R-:W-:Y:S02]  /*7900*/  HFMA2 R12, -RZ, RZ, 0, 5.9604644775390625e-08 ;  /* 0x00000001ff0c7431 */ /* 0x000fe400000001ff */
[----:B------:R-:W-:Y:S01]  /*7910*/  IMAD.MOV.U32 R8, RZ, RZ, 0x70 ;  /* 0x00000070ff087424 */ /* 0x000fe200078e00ff */
[----:B------:R2:W3:Y:S01]  /*7920*/  LDC.64 R14, c[0x4][R16] ;  /* 0x01000000100e7b82 */ /* 0x0004e20000000a00 */
[----:B------:R-:W4:Y:S01]  /*7930*/  LDCU.64 UR6, c[0x4][0x88] ;  /* 0x01001100ff0677ac */ /* 0x000f220008000a00 */
[----:B------:R-:W-:Y:S01]  /*7940*/  IMAD.MOV.U32 R13, RZ, RZ, RZ ;  /* 0x000000ffff0d7224 */ /* 0x000fe200078e00ff */
[----:B------:R-:W2:Y:S01]  /*7950*/  LDCU.64 UR4, c[0x4][0x8] ;  /* 0x01000100ff0477ac */ /* 0x000ea20008000a00 */
[----:B-1----:R-:W-:Y:S01]  /*7960*/  MOV R5, UR9 ;  /* 0x0000000900057c02 */ /* 0x002fe20008000f00 */
[----:B------:R-:W-:Y:S01]  /*7970*/  IMAD.U32 R4, RZ, RZ, UR8 ;  /* 0x00000008ff047e24 */ /* 0x000fe2000f8e00ff */
[----:B----4-:R-:W-:Y:S01]  /*7980*/  MOV R7, UR7 ;  /* 0x0000000700077c02 */ /* 0x010fe20008000f00 */
[----:B------:R-:W-:Y:S01]  /*7990*/  IMAD.U32 R6, RZ, RZ, UR6 ;  /* 0x00000006ff067e24 */ /* 0x000fe2000f8e00ff */
[----:B--2---:R-:W-:Y:S01]  /*79a0*/  MOV R11, UR5 ;  /* 0x00000005000b7c02 */ /* 0x004fe20008000f00 */
[----:B------:R-:W-:Y:S02]  /*79b0*/  IMAD.U32 R10, RZ, RZ, UR4 ;  /* 0x00000004ff0a7e24 */ /* 0x000fe4000f8e00ff */
[----:B------:R-:W-:Y:S07]  /*79c0*/  LEPC R20, `(.L_x_100) ;  /* 0x000000001014794e */ /* 0x000fee0000000000 */
[----:B---3-5:R-:W-:Y:S05]  /*79d0*/  CALL.ABS.NOINC R14 ;  /* 0x000000000e007343 */ /* 0x028fea0003c00000 */
.L_x_100:
[----:B------:R-:W1:Y:S01]  /*79e0*/  LDCU.64 UR8, c[0x4][0x80] ;  /* 0x01001000ff0877ac */ /* 0x000e620008000a00 */
[----:B------:R-:W2:Y:S01]  /*79f0*/  LDC.64 R16, c[0x4][R16] ;  /* 0x0100000010107b82 */ /* 0x000ea20000000a00 */
[----:B------:R-:W-:Y:S02]  /*7a00*/  HFMA2 R12, -RZ, RZ, 0, 5.9604644775390625e-08 ;  /* 0x00000001ff0c7431 */ /* 0x000fe400000001ff */
[----:B------:R-:W-:Y:S02]  /*7a10*/  IMAD.MOV.U32 R8, RZ, RZ, 0x70 ;  /* 0x00000070ff087424 */ /* 0x000fe400078e00ff */
[----:B------:R-:W-:Y:S01]  /*7a20*/  IMAD.MOV.U32 R13, RZ, RZ, RZ ;  /* 0x000000ffff0d7224 */ /* 0x000fe200078e00ff */
[----:B------:R-:W3:Y:S01]  /*7a30*/  LDCU.64 UR6, c[0x4][0x88] ;  /* 0x01001100ff0677ac */ /* 0x000ee20008000a00 */
[----:B------:R-:W4:Y:S01]  /*7a40*/  LDCU.64 UR4, c[0x4][0x8] ;  /* 0x01000100ff0477ac */ /* 0x000f220008000a00 */
[----:B-1----:R-:W-:Y:S02]  /*7a50*/  MOV R4, UR8 ;  /* 0x0000000800047c02 */ /* 0x002fe40008000f00 */
[----:B------:R-:W-:Y:S02]  /*7a60*/  MOV R5, UR9 ;  /* 0x0000000900057c02 */ /* 0x000fe40008000f00 */
[----:B---3--:R-:W-:Y:S01]  /*7a70*/  MOV R7, UR7 ;  /* 0x0000000700077c02 */ /* 0x008fe20008000f00 */
[----:B------:R-:W-:Y:S01]  /*7a80*/  IMAD.U32 R6, RZ, RZ, UR6 ;  /* 0x00000006ff067e24 */ /* 0x000fe2000f8e00ff */
[----:B----4-:R-:W-:Y:S01]  /*7a90*/  MOV R11, UR5 ;  /* 0x00000005000b7c02 */ /* 0x010fe20008000f00 */
[----:B------:R-:W-:Y:S02]  /*7aa0*/  IMAD.U32 R10, RZ, RZ, UR4 ;  /* 0x00000004ff0a7e24 */ /* 0x000fe4000f8e00ff */
[----:B------:R-:W-:Y:S07]  /*7ab0*/  LEPC R20, `(.L_x_99) ;  /* 0x000000001014794e */ /* 0x000fee0000000000 */
[----:B--2---:R-:W-:Y:S05]  /*7ac0*/  CALL.ABS.NOINC R16 ;  /* 0x0000000010007343 */ /* 0x004fea0003c00000 */
.L_x_99:
[----:B------:R-:W-:Y:S05]  /*7ad0*/  BSYNC.RECONVERGENT B6 ;  /* 0x0000000000067941 */ /* 0x000fea0003800200 */
.L_x_98:
[----:B------:R-:W-:Y:S02]  /*7ae0*/  R2UR UR6, R56 ;  /* 0x00000000380672ca */ /* 0x000fe400000e0000 */
[----:B------:R-:W-:Y:S02]  /*7af0*/  R2UR UR5, R67 ;  /* 0x00000000430572ca */ /* 0x000fe400000e0000 */
[----:B------:R-:W-:Y:S02]  /*7b00*/  R2UR UR4, R66 ;  /* 0x00000000420472ca */ /* 0x000fe400000e0000 */
[----:B------:R-:W-:Y:S02]  /*7b10*/  ISETP.NE.U32.AND P4, PT, R50, RZ, PT ;  /* 0x000000ff3200720c */ /* 0x000fe40003f85070 */
[----:B------:R-:W-:Y:S02]  /*7b20*/  ISETP.NE.U32.AND P2, PT, RZ, UR60, PT ;  /* 0x0000003cff007c0c */ /* 0x000fe4000bf45070 */
[----:B------:R-:W-:Y:S02]  /*7b30*/  ISETP.NE.AND.EX P4, PT, R51, RZ, PT, P4 ;  /* 0x000000ff3300720c */ /* 0x000fe40003f85340 */
[----:B------:R-:W-:Y:S01]  /*7b40*/  ISETP.NE.AND.EX P2, PT, RZ, UR61, PT, P2 ;  /* 0x0000003dff007c0c */ /* 0x000fe2000bf45320 */
[----:B------:R-:W-:Y:S02]  /*7b50*/  UISETP.NE.AND UP2, UPT, UR6, URZ, UPT ;  /* 0x000000ff0600728c */ /* 0x000fe4000bf45270 */
[----:B------:R-:W-:Y:S04]  /*7b60*/  UISETP.NE.U32.AND UP0, UPT, UR5, URZ, UPT ;  /* 0x000000ff0500728c */ /* 0x000fe8000bf05070 */
[----:B------:R-:W-:Y:S01]  /*7b70*/  UISETP.NE.AND.EX UP1, UPT, UR4, URZ, UPT, UP0 ;  /* 0x000000ff0400728c */ /* 0x000fe2000bf25300 */
[----:B------:R-:W-:Y:S01]  /*7b80*/  PLOP3.LUT P1, PT, PT, PT, UP2, 0x80, 0x8 ;  /* 0x000000000008781c */ /* 0x000fe20003f2f028 */
[----:B------:R-:W-:Y:S03]  /*7b90*/  UPLOP3.LUT UP0, UPT, UPT, UPT, UPT, 0x40, 0x4 ;  /* 0x000000000004789c */ /* 0x000fe60003f0e870 */
[----:B------:R-:W-:Y:S06]  /*7ba0*/  @UP2 UPLOP3.LUT UP0, UPT, UPT, UPT, UP1, 0x80, 0x8 ;  /* 0x000000000008289c */ /* 0x000fec0003f0f010 */
[----:B------:R-:W-:Y:S01]  /*7bb0*/  PLOP3.LUT P0, PT, PT, PT, UP0, 0x80, 0x8 ;  /* 0x000000000008781c */ /* 0x000fe20003f0f008 */
[----:B------:R-:W-:Y:S01]  /*7bc0*/  @!UPT UIADD3 URZ, UPT, UPT, URZ, URZ, URZ ;  /* 0x000000fffffff290 */ /* 0x000fe2000fffe0ff */
[----:B------:R-:W-:Y:S11]  /*7bd0*/  BRA.U !UP1, `(.L_x_101) ;  /* 0x0000000109407547 */ /* 0x000ff6000b800000 */
[----:B------:R-:W-:Y:S01]  /*7be0*/  UISETP.NE.U32.AND UP0, UPT, UR60, URZ, UPT ;  /* 0x000000ff3c00728c */ /* 0x000fe2000bf05070 */
[----:B------:R-:W-:Y:S01]  /*7bf0*/  R2UR UR6, R67 ;  /* 0x00000000430672ca */ /* 0x000fe200000e0000 */
[----:B------:R-:W1:Y:S01]  /*7c00*/  LDCU.64 UR8, c[0x0][0x358] ;  /* 0x00006b00ff0877ac */ /* 0x000e620008000a00 */
[----:B------:R-:W-:Y:S02]  /*7c10*/  HFMA2 R52, -RZ, RZ, 0, 5.9604644775390625e-08 ;  /* 0x00000001ff347431 */ /* 0x000fe400000001ff */
[----:B------:R-:W-:Y:S01]  /*7c20*/  IMAD.MOV.U32 R0, RZ, RZ, 0x1 ;  /* 0x00000001ff007424 */ /* 0x000fe200078e00ff */
[----:B------:R-:W-:Y:S06]  /*7c30*/  UISETP.NE.AND.EX UP0, UPT, UR61, URZ, UPT, UP0 ;  /* 0x000000ff3d00728c */ /* 0x000fec000bf05300 */
[----:B------:R-:W-:Y:S05]  /*7c40*/  PLOP3.LUT P3, PT, PT, PT, UP0, 0x80, 0x8 ;  /* 0x000000000008781c */ /* 0x000fea0003f6f008 */
[----:B------:R-:W2:Y:S01]  /*7c50*/  @UP0 LDCU.64 UR4, c[0x0][0x988] ;  /* 0x00013100ff0407ac */ /* 0x000ea20008000a00 */
[----:B------:R-:W-:Y:S07]  /*7c60*/  @UP0 UIMAD UR6, UR52, UR6, URZ ;  /* 0x00000006340602a4 */ /* 0x000fee000f8e02ff */
[----:B------:R-:W-:Y:S01]  /*7c70*/  @!P3 PRMT R52, R0, 0x7610, R52 ;  /* 0x000076100034b816 */ /* 0x000fe20000000034 */
[----:B--2---:R-:W-:Y:S06]  /*7c80*/  @UP0 UIMAD.WIDE UR4, UR6, 0x4, UR4 ;  /* 0x00000004060408a5 */ /* 0x004fec000f8e0204 */
[----:B------:R-:W-:Y:S02]  /*7c90*/  IMAD.U32 R4, RZ, RZ, UR4 ;  /* 0x00000004ff047e24 */ /* 0x000fe4000f8e00ff */
[----:B------:R-:W-:Y:S03]  /*7ca0*/  IMAD.U32 R5, RZ, RZ, UR5 ;  /* 0x00000005ff057e24 */ /* 0x000fe6000f8e00ff */
[----:B------:R-:W2:Y:S02]  /*7cb0*/  @!UP0 LDCU UR4, c[0x0][0x980] ;  /* 0x00013000ff0487ac */ /* 0x000ea40008000800 */
[----:B-1---5:R1:W5:Y:S02]  /*7cc0*/  @P3 LDG.E R27, desc[UR8][R4.64] ;  /* 0x00000008041b3981 */ /* 0x022364000c1e1900 */
[----:B-12---:R-:W-:Y:S02]  /*7cd0*/  @!P3 MOV R27, UR4 ;  /* 0x00000004001bbc02 */ /* 0x006fe40008000f00 */
.L_x_101:
[----:B------:R-:W-:Y:S05]  /*7ce0*/  @!P4 BRA `(.L_x_102) ;  /* 0x000000000024c947 */ /* 0x000fea0003800000 */
[----:B------:R-:W-:Y:S01]  /*7cf0*/  ISETP.NE.U32.AND P3, PT, R48, RZ, PT ;  /* 0x000000ff3000720c */ /* 0x000fe20003f65070 */
[----:B------:R-:W1:Y:S03]  /*7d00*/  LDCU.64 UR4, c[0x0][0x358] ;  /* 0x00006b00ff0477ac */ /* 0x000e660008000a00 */
[----:B------:R-:W-:Y:S11]  /*7d10*/  ISETP.NE.AND.EX P3, PT, R49, RZ, PT, P3 ;  /* 0x000000ff3100720c */ /* 0x000ff60003f65330 */
[----:B------:R-:W-:Y:S02]  /*7d20*/  @!UPT UIADD3 URZ, UPT, UPT, URZ, URZ, URZ ;  /* 0x000000fffffff290 */ /* 0x000fe4000fffe0ff */
[----:B------:R-:W2:Y:S01]  /*7d30*/  @P3 LDC.64 R4, c[0x0][0x9a8] ;  /* 0x00026a00ff043b82 */ /* 0x000ea20000000a00 */
[----:B------:R-:W-:Y:S04]  /*7d40*/  @P3 IMAD R0, R50, UR52, RZ ;  /* 0x0000003432003c24 */ /* 0x000fe8000f8e02ff */
[----:B--2---:R-:W-:Y:S05]  /*7d50*/  @P3 IMAD.WIDE R4, R0, 0x4, R4 ;  /* 0x0000000400043825 */ /* 0x004fea00078e0204 */
[----:B-1---5:R1:W5:Y:S02]  /*7d60*/  @P3 LDG.E R24, desc[UR4][R4.64] ;  /* 0x0000000404183981 */ /* 0x022364000c1e1900 */
[----:B-1----:R-:W2:Y:S02]  /*7d70*/  @!P3 LDC R24, c[0x0][0x9a0] ;  /* 0x00026800ff18bb82 */ /* 0x002ea40000000800 */
.L_x_102:
[----:B-----5:R-:W-:Y:S01]  /*7d80*/  FSETP.NEU.AND P3, PT, R27, RZ, PT ;  /* 0x000000ff1b00720b */ /* 0x020fe20003f6d000 */
[----:B------:R-:W-:Y:S01]  /*7d90*/  BSSY B1, `(.L_x_103) ;  /* 0x0000039000017945 */ /* 0x000fe20003800000 */
[----:B------:R-:W-:Y:S01]  /*7da0*/  SEL R4, RZ, 0xffffffff, P2 ;  /* 0xffffffffff047807 */ /* 0x000fe20001000000 */
[----:B------:R-:W-:Y:S01]  /*7db0*/  IMAD.MOV.U32 R75, RZ, RZ, 0x1 ;  /* 0x00000001ff4b7424 */ /* 0x000fe200078e00ff */
[----:B------:R-:W-:Y:S01]  /*7dc0*/  @P1 LOP3.LUT P2, RZ, R52, 0xff, RZ, 0xc0, !PT ;  /* 0x000000ff34ff1812 */ /* 0x000fe2000784c0ff */
[----:B------:R-:W-:Y:S01]  /*7dd0*/  IMAD.IADD R25, R23, 0x1, R2 ;  /* 0x0000000117197824 */ /* 0x000fe200078e0202 */
[----:B------:R-:W-:Y:S01]  /*7de0*/  @P1 SEL R0, RZ, 0xffffffff, P3 ;  /* 0xffffffffff001807 */ /* 0x000fe20001800000 */
[----:B------:R-:W-:Y:S01]  /*7df0*/  IMAD R72, R64, -0x10, R62 ;  /* 0xfffffff040487824 */ /* 0x000fe200078e023e */
[----:B------:R-:W-:Y:S01]  /*7e00*/  LOP3.LUT R60, R60, 0x1, RZ, 0x3c, !PT ;  /* 0x000000013c3c7812 */ /* 0x000fe200078e3cff */
[----:B------:R-:W-:Y:S01]  /*7e10*/  IMAD.MOV.U32 R74, RZ, RZ, RZ ;  /* 0x000000ffff4a7224 */ /* 0x000fe200078e00ff */
[----:B------:R-:W-:Y:S02]  /*7e20*/  @P0 SEL R0, R4, R0, !P2 ;  /* 0x0000000004000207 */ /* 0x000fe40005000000 */
[----:B------:R-:W-:Y:S02]  /*7e30*/  CS2R R38, SRZ ;  /* 0x0000000000267805 */ /* 0x000fe4000001ff00 */
[----:B------:R-:W-:Y:S02]  /*7e40*/  LEA R73, R22, UR50, 0x3 ;  /* 0x0000003216497c11 */ /* 0x000fe4000f8e18ff */
[----:B------:R-:W-:Y:S02]  /*7e50*/  CS2R R36, SRZ ;  /* 0x0000000000247805 */ /* 0x000fe4000001ff00 */
[----:B------:R-:W-:Y:S02]  /*7e60*/  @P1 LOP3.LUT R0, R0, 0x1, RZ, 0xc0, !PT ;  /* 0x0000000100001812 */ /* 0x000fe400078ec0ff */
[----:B------:R-:W-:Y:S02]  /*7e70*/  CS2R R34, SRZ ;  /* 0x0000000000227805 */ /* 0x000fe4000001ff00 */
[----:B------:R-:W-:Y:S02]  /*7e80*/  PLOP3.LUT P2, PT, PT, PT, UP1, 0x80, 0x8 ;  /* 0x000000000008781c */ /* 0x000fe40003f4f018 */
[----:B------:R-:W-:Y:S02]  /*7e90*/  CS2R R32, SRZ ;  /* 0x0000000000207805 */ /* 0x000fe4000001ff00 */
[----:B------:R-:W-:Y:S02]  /*7ea0*/  ISETP.NE.U32.OR P5, PT, R0, 0x1, !P1 ;  /* 0x000000010000780c */ /* 0x000fe40004fa5470 */
[----:B------:R-:W-:Y:S02]  /*7eb0*/  CS2R R42, SRZ ;  /* 0x00000000002a7805 */ /* 0x000fe4000001ff00 */
[----:B------:R-:W-:Y:S02]  /*7ec0*/  LOP3.LUT P4, R69, R52, 0xff, RZ, 0xc0, !PT ;  /* 0x000000ff34457812 */ /* 0x000fe4000788c0ff */
[----:B------:R-:W-:Y:S02]  /*7ed0*/  CS2R R40, SRZ ;  /* 0x0000000000287805 */ /* 0x000fe4000001ff00 */
[----:B------:R-:W-:Y:S02]  /*7ee0*/  SEL R3, RZ, 0xffffffff, P3 ;  /* 0xffffffffff037807 */ /* 0x000fe40001800000 */
[----:B------:R-:W-:Y:S02]  /*7ef0*/  CS2R R46, SRZ ;  /* 0x00000000002e7805 */ /* 0x000fe4000001ff00 */
[----:B------:R-:W-:Y:S02]  /*7f00*/  P2R R71, PR, RZ, 0x20 ;  /* 0x00000020ff477803 */ /* 0x000fe40000000000 */
[----:B------:R-:W-:Y:S02]  /*7f10*/  CS2R R44, SRZ ;  /* 0x00000000002c7805 */ /* 0x000fe4000001ff00 */
[----:B------:R-:W-:Y:S02]  /*7f20*/  @P2 SEL R3, R4, R3, !P4 ;  /* 0x0000000304032207 */ /* 0x000fe40006000000 */
[----:B------:R-:W-:Y:S02]  /*7f30*/  @P5 SHF.L.U32 R0, R60, 0x1f, RZ ;  /* 0x0000001f3c005819 */ /* 0x000fe400000006ff */
[----:B------:R-:W-:Y:S02]  /*7f40*/  LOP3.LUT R3, R3, 0x1, RZ, 0xc0, !PT ;  /* 0x0000000103037812 */ /* 0x000fe400078ec0ff */
[----:B------:R1:W3:Y:S02]  /*7f50*/  @P5 SYNCS.PHASECHK.TRANS64.TRYWAIT P1, [UR50+0x60], R0 ;  /* 0x00006000ff0055a7 */ /* 0x0002e40008021132 */
[----:B------:R-:W-:Y:S04]  /*7f60*/  ISETP.NE.U32.AND P2, PT, R3, 0x1, PT ;  /* 0x000000010300780c */ /* 0x000fe80003f45070 */
[----:B------:R-:W-:Y:S02]  /*7f70*/  P2R R76, PR, RZ, 0x4 ;  /* 0x00000004ff4c7803 */ /* 0x000fe40000000000 */
[----:B-1----:R-:W-:Y:S04]  /*7f80*/  SHF.L.U32 R0, R59, 0x1f, RZ ;  /* 0x0000001f3b007819 */ /* 0x002fe800000006ff */
[----:B------:R1:W4:Y:S01]  /*7f90*/  SYNCS.PHASECHK.TRANS64.TRYWAIT P0, [R73+URZ+0xc0], R0 ;  /* 0x0000c000490075a7 */ /* 0x00032200080011ff */
[----:B---3--:R-:W-:Y:S01]  /*7fa0*/  @P5 SEL R75, RZ, 0x1, !P1 ;  /* 0x00000001ff4b5807 */ /* 0x008fe20004800000 */
[----:B-1----:R-:W-:Y:S06]  /*7fb0*/  @!P5 BRA `(.L_x_104) ;  /* 0x000000000058d947 */ /* 0x002fec0003800000 */
[----:B------:R-:W-:Y:S01]  /*7fc0*/  IMAD.MOV.U32 R39, RZ, RZ, RZ ;  /* 0x000000ffff277224 */ /* 0x000fe200078e00ff */
[----:B------:R-:W-:Y:S01]  /*7fd0*/  ISETP.NE.AND P1, PT, R75, RZ, PT ;  /* 0x000000ff4b00720c */ /* 0x000fe20003f25270 */
[----:B------:R-:W-:Y:S01]  /*7fe0*/  BSSY B0, `(.L_x_105) ;  /* 0x000000c000007945 */ /* 0x000fe20003800000 */
[----:B------:R-:W-:Y:S02]  /*7ff0*/  CS2R R46, SRZ ;  /* 0x00000000002e7805 */ /* 0x000fe4000001ff00 */
[----:B------:R-:W-:Y:S02]  /*8000*/  CS2R R44, SRZ ;  /* 0x00000000002c7805 */ /* 0x000fe4000001ff00 */
[----:B------:R-:W-:Y:S02]  /*8010*/  CS2R R42, SRZ ;  /* 0x00000000002a7805 */ /* 0x000fe4000001ff00 */
[----:B------:R-:W-:Y:S02]  /*8020*/  CS2R R40, SRZ ;  /* 0x0000000000287805 */ /* 0x000fe4000001ff00 */
[----:B------:R-:W-:Y:S02]  /*8030*/  CS2R R34, SRZ ;  /* 0x0000000000227805 */ /* 0x000fe4000001ff00 */
[----:B------:R-:W-:Y:S02]  /*8040*/  CS2R R32, SRZ ;  /* 0x0000000000207805 */ /* 0x000fe4000001ff00 */
[----:B------:R-:W-:Y:S01]  /*8050*/  CS2R R36, SRZ ;  /* 0x0000000000247805 */ /* 0x000fe2000001ff00 */
[----:B------:R-:W-:Y:S06]  /*8060*/  @P1 BRA `(.L_x_106) ;  /* 0x00000000000c1947 */ /* 0x000fec0003800000 */
[----:B------:R-:W-:Y:S04]  /*8070*/  SHF.L.U32 R3, R60, 0x1f, RZ ;  /* 0x0000001f3c037819 */ /* 0x000fe800000006ff */
[----:B------:R-:W1:Y:S02]  /*8080*/  SYNCS.PHASECHK.TRANS64.TRYWAIT P1, [UR50+0x60], R3 ;  /* 0x00006003ff0075a7 */ /* 0x000e640008021132 */
[----:B-1----:R-:W-:Y:S05]  /*8090*/  @!P1 BRA `(.L_x_107) ;  /* 0x0000003000cc9947 */ /* 0x002fea0003800000 */
.L_x_106:
[----:B------:R-:W-:Y:S05]  /*80a0*/  BSYNC B0 ;  /* 0x0000000000007941 */ /* 0x000fea0003800000 */
.L_x_105:
[----:B------:R-:W-:Y:S01]  /*80b0*/  ISETP.NE.AND P1, PT, R76, RZ, PT ;  /* 0x000000ff4c00720c */ /* 0x000fe20003f25270 */
[----:B------:R-:W-:Y:S11]  /*80c0*/  HFMA2 R74, -RZ, RZ, 0, 5.9604644775390625e-08 ;  /* 0x00000001ff4a7431 */ /* 0x000ff600000001ff */
[----:B------:R-:W-:Y:S01]  /*80d0*/  @!UPT UIADD3 URZ, UPT, UPT, URZ, URZ, URZ ;  /* 0x000000fffffff290 */ /* 0x000fe2000fffe0ff */
[----:B------:R3:W1:Y:S04]  /*80e0*/  @P1 LDS.128 R44, [R63] ;  /* 0x000000003f2c1984 */ /* 0x0006680000000c00 */
[----:B------:R3:W1:Y:S04]  /*80f0*/  @P1 LDS.128 R40, [R62+0x10] ;  /* 0x000010003e281984 */ /* 0x0006680000000c00 */
[----:B------:R3:W1:Y:S04]  /*8100*/  @P1 LDS.128 R32, [R61+0x20] ;  /* 0x000020003d201984 */ /* 0x0006680000000c00 */
[----:B------:R3:W1:Y:S02]  /*8110*/  @P1 LDS.128 R36, [R72+0x30] ;  /* 0x0000300048241984 */ /* 0x0006640000000c00 */
.L_x_104:
[----:B------:R-:W-:Y:S05]  /*8120*/  BSYNC B1 ;  /* 0x0000000000017941 */ /* 0x000fea0003800000 */
.L_x_103:
[----:B-1----:R-:W-:Y:S04]  /*8130*/  SHF.R.U32.HI R2, RZ, 0x15, R25 ;  /* 0x00000015ff027819 */ /* 0x002fe80000011619 */
[----:B------:R-:W-:Y:S01]  /*8140*/  LOP3.LUT P1, RZ, R2, 0x3, R53, 0x48, !PT ;  /* 0x0000000302ff7812 */ /* 0x000fe20007824835 */
[----:B------:R-:W-:Y:S01]  /*8150*/  @!UPT UIADD3 URZ, UPT, UPT, URZ, URZ, URZ ;  /* 0x000000fffffff290 */ /* 0x000fe2000fffe0ff */
[----:B----4-:R-:W-:Y:S11]  /*8160*/  @P0 BRA `(.L_x_108) ;  /* 0x0000000000080947 */ /* 0x010ff60003800000 */
[----:B------:R-:W1:Y:S02]  /*8170*/  SYNCS.PHASECHK.TRANS64.TRYWAIT P0, [R73+URZ+0xc0], R0 ;  /* 0x0000c000490075a7 */ /* 0x000e6400080011ff */
[----:B-1----:R-:W-:Y:S05]  /*8180*/  @!P0 BRA `(.L_x_109) ;  /* 0x0000003000a88947 */ /* 0x002fea0003800000 */
.L_x_108:
[----:B------:R-:W-:Y:S05]  /*8190*/  @!P1 BRA `(.L_x_110) ;  /* 0x0000000000409947 */ /* 0x000fea0003800000 */
[----:B------:R-:W4:Y:S01]  /*81a0*/  LDCU.64 UR8, c[0x4][0x70] ;  /* 0x01000e00ff0877ac */ /* 0x000f220008000a00 */
[----:B------:R-:W-:Y:S01]  /*81b0*/  MOV R3, 0x0 ;  /* 0x0000000000037802 */ /* 0x000fe20000000f00 */
[----:B------:R-:W-:Y:S02]  /*81c0*/  HFMA2 R12, -RZ, RZ, 0, 5.9604644775390625e-08 ;  /* 0x00000001ff0c7431 */ /* 0x000fe400000001ff */
[----:B------:R-:W-:Y:S02]  /*81d0*/  IMAD.MOV.U32 R8, RZ, RZ, 0x192 ;  /* 0x00000192ff087424 */ /* 0x000fe400078e00ff */
[----:B------:R-:W-:Y:S01]  /*81e0*/  IMAD.MOV.U32 R13, RZ, RZ, RZ ;  /* 0x000000ffff0d7224 */ /* 0x000fe200078e00ff */
[----:B------:R-:W5:Y:S01]  /*81f0*/  LDCU.64 UR6, c[0x4][0x78] ;  /* 0x01000f00ff0677ac */ /* 0x000f620008000a00 */
[----:B------:R-:W1:Y:S01]  /*8200*/  LDC.64 R2, c[0x4][R3] ;  /* 0x0100000003027b82 */ /* 0x000e620000000a00 */
[----:B------:R-:W2:Y:S01]  /*8210*/  LDCU.64 UR4, c[0x4][0x10] ;  /* 0x01000200ff0477ac */ /* 0x000ea20008000a00 */
[----:B----4-:R-:W-:Y:S01]  /*8220*/  MOV R5, UR9 ;  /* 0x0000000900057c02 */ /* 0x010fe20008000f00 */
[----:B------:R-:W-:Y:S01]  /*8230*/  IMAD.U32 R4, RZ, RZ, UR8 ;  /* 0x00000008ff047e24 */ /* 0x000fe2000f8e00ff */
[----:B-----5:R-:W-:Y:S01]  /*8240*/  MOV R7, UR7 ;  /* 0x0000000700077c02 */ /* 0x020fe20008000f00 */
[----:B------:R-:W-:Y:S01]  /*8250*/  IMAD.U32 R6, RZ, RZ, UR6 ;  /* 0x00000006ff067e24 */ /* 0x000fe2000f8e00ff */
[----:B--2---:R-:W-:Y:S01]  /*8260*/  MOV R11, UR5 ;  /* 0x00000005000b7c02 */ /* 0x004fe20008000f00 */
[----:B------:R-:W-:Y:S02]  /*8270*/  IMAD.U32 R10, RZ, RZ, UR4 ;  /* 0x00000004ff0a7e24 */ /* 0x000fe4000f8e00ff */
[----:B------:R-:W-:Y:S07]  /*8280*/  LEPC R20, `(.L_x_110) ;  /* 0x000000001014794e */ /* 0x000fee0000000000 */
[----:B-1-3--:R-:W-:Y:S05]  /*8290*/  CALL.ABS.NOINC R2 ;  /* 0x0000000002007343 */ /* 0x00afea0003c00000 */
.L_x_110:
[----:B------:R-:W-:Y:S01]  /*82a0*/  LOP3.LUT R20, R44, 0xffffe000, RZ, 0xc0, !PT ;  /* 0xffffe0002c147812 */ /* 0x000fe200078ec0ff */
[----:B------:R-:W-:Y:S05]  /*82b0*/  WARPSYNC.ALL ;  /* 0x0000000000007948 */ /* 0x000fea0003800000 */
[----:B------:R-:W-:Y:S01]  /*82c0*/  R2UR UR4, R25 ;  /* 0x00000000190472ca */ /* 0x000fe200000e0000 */
[----:B------:R-:W-:Y:S01]  /*82d0*/  BSSY.RECONVERGENT B0, `(.L_x_111) ;  /* 0x000005d000007945 */ /* 0x000fe20003800200 */
[----:B------:R-:W-:Y:S11]  /*82e0*/  ISETP.NE.AND P0, PT, R65, RZ, PT ;  /* 0x000000ff4100720c */ /* 0x000ff60003f05270 */
[----:B------:R-:W1:Y:S02]  /*82f0*/  LDTM.x16 R4, tmem[UR4] ;  /* 0x00000004000479ee */ /* 0x000e640008240000 */
[C---:B-12---:R-:W-:Y:S01]  /*8300*/  FMUL R0, R24.reuse, R4 ;  /* 0x0000000418007220 */ /* 0x046fe20000400000 */
[C---:B------:R-:W-:Y:S01]  /*8310*/  FMUL R2, R24.reuse, R5 ;  /* 0x0000000518027220 */ /* 0x040fe20000400000 */
[C---:B------:R-:W-:Y:S01]  /*8320*/  FMUL R4, R24.reuse, R8 ;  /* 0x0000000818047220 */ /* 0x040fe20000400000 */
[C---:B------:R-:W-:Y:S01]  /*8330*/  FMUL R5, R24.reuse, R9 ;  /* 0x0000000918057220 */ /* 0x040fe20000400000 */
[C---:B------:R-:W-:Y:S01]  /*8340*/  FMUL R8, R24.reuse, R12 ;  /* 0x0000000c18087220 */ /* 0x040fe20000400000 */
[C---:B------:R-:W-:Y:S01]  /*8350*/  FMUL R9, R24.reuse, R13 ;  /* 0x0000000d18097220 */ /* 0x040fe20000400000 */
[C---:B------:R-:W-:Y:S01]  /*8360*/  FMUL R12, R24.reuse, R16 ;  /* 0x00000010180c7220 */ /* 0x040fe20000400000 */
[----:B------:R-:W-:Y:S01]  /*8370*/  LOP3.LUT R16, R45, 0xffffe000, RZ, 0xc0, !PT ;  /* 0xffffe0002d107812 */ /* 0x000fe200078ec0ff */
[----:B------:R-:W-:Y:S01]  /*8380*/  FMUL R13, R24, R17 ;  /* 0x00000011180d7220 */ /* 0x000fe20000400000 */
[----:B------:R-:W-:Y:S01]  /*8390*/  LOP3.LUT R17, R46, 0xffffe000, RZ, 0xc0, !PT ;  /* 0xffffe0002e117812 */ /* 0x000fe200078ec0ff */
[----:B------:R-:W-:Y:S01]  /*83a0*/  FFMA R28, R27, R20, R0 ;  /* 0x000000141b1c7223 */ /* 0x000fe20000000000 */
[----:B------:R-:W-:Y:S01]  /*83b0*/  LOP3.LUT R0, R47, 0xffffe000, RZ, 0xc0, !PT ;  /* 0xffffe0002f007812 */ /* 0x000fe200078ec0ff */
[C---:B------:R-:W-:Y:S01]  /*83c0*/  FMUL R3, R24.reuse, R6 ;  /* 0x0000000618037220 */ /* 0x040fe20000400000 */
[C---:B------:R-:W-:Y:S01]  /*83d0*/  FMUL R6, R24.reuse, R10 ;  /* 0x0000000a18067220 */ /* 0x040fe20000400000 */
[C---:B------:R-:W-:Y:S01]  /*83e0*/  FMUL R7, R24.reuse, R7 ;  /* 0x0000000718077220 */ /* 0x040fe20000400000 */
[----:B------:R-:W-:Y:S01]  /*83f0*/  F2FP.TF32.F32.PACK_B R28, R28 ;  /* 0x0000001cff1c723e */ /* 0x000fe200024050ff */
[C---:B------:R-:W-:Y:S01]  /*8400*/  FMUL R10, R24.reuse, R14 ;  /* 0x0000000e180a7220 */ /* 0x040fe20000400000 */
[----:B------:R-:W-:Y:S01]  /*8410*/  FMUL R14, R24, R18 ;  /* 0x00000012180e7220 */ /* 0x000fe20000400000 */
[----:B------:R-:W-:Y:S01]  /*8420*/  LOP3.LUT R18, R40, 0xffffe000, RZ, 0xc0, !PT ;  /* 0xffffe00028127812 */ /* 0x000fe200078ec0ff */
[----:B------:R-:W-:Y:S01]  /*8430*/  FFMA R29, R27, R16, R2 ;  /* 0x000000101b1d7223 */ /* 0x000fe20000000002 */
[----:B------:R-:W-:Y:S01]  /*8440*/  LOP3.LUT R2, R41, 0xffffe000, RZ, 0xc0, !PT ;  /* 0xffffe00029027812 */ /* 0x000fe200078ec0ff */
[----:B------:R-:W-:Y:S01]  /*8450*/  FFMA R30, R27, R17, R3 ;  /* 0x000000111b1e7223 */ /* 0x000fe20000000003 */
[----:B------:R-:W-:Y:S01]  /*8460*/  LOP3.LUT R3, R43, 0xffffe000, RZ, 0xc0, !PT ;  /* 0xffffe0002b037812 */ /* 0x000fe200078ec0ff */
[C---:B------:R-:W-:Y:S01]  /*8470*/  FFMA R31, R27.reuse, R0, R7 ;  /* 0x000000001b1f7223 */ /* 0x040fe20000000007 */
[----:B------:R-:W-:Y:S01]  /*8480*/  LOP3.LUT R0, R42, 0xffffe000, RZ, 0xc0, !PT ;  /* 0xffffe0002a007812 */ /* 0x000fe200078ec0ff */
[C---:B------:R-:W-:Y:S01]  /*8490*/  FFMA R4, R27.reuse, R18, R4 ;  /* 0x000000121b047223 */ /* 0x040fe20000000004 */
[----:B------:R-:W-:Y:S01]  /*84a0*/  F2FP.TF32.F32.PACK_B R29, R29 ;  /* 0x0000001dff1d723e */ /* 0x000fe200024050ff */
[C---:B------:R-:W-:Y:S01]  /*84b0*/  FFMA R5, R27.reuse, R2, R5 ;  /* 0x000000021b057223 */ /* 0x040fe20000000005 */
[----:B------:R-:W-:Y:S01]  /*84c0*/  FMUL R11, R24, R11 ;  /* 0x0000000b180b7220 */ /* 0x000fe20000400000 */
[----:B------:R-:W-:Y:S01]  /*84d0*/  F2FP.TF32.F32.PACK_B R30, R30 ;  /* 0x0000001eff1e723e */ /* 0x000fe200024050ff */
[C---:B------:R-:W-:Y:S01]  /*84e0*/  FFMA R6, R27.reuse, R0, R6 ;  /* 0x000000001b067223 */ /* 0x040fe20000000006 */
[----:B------:R-:W-:Y:S01]  /*84f0*/  F2FP.TF32.F32.PACK_B R31, R31 ;  /* 0x0000001fff1f723e */ /* 0x000fe200024050ff */
[----:B------:R-:W-:Y:S01]  /*8500*/  FFMA R7, R27, R3, R11 ;  /* 0x000000031b077223 */ /* 0x000fe2000000000b */
[----:B------:R-:W-:Y:S01]  /*8510*/  LOP3.LUT R2, R32, 0xffffe000, RZ, 0xc0, !PT ;  /* 0xffffe00020027812 */ /* 0x000fe200078ec0ff */
[----:B------:R-:W-:Y:S01]  /*8520*/  FMUL R15, R24, R15 ;  /* 0x0000000f180f7220 */ /* 0x000fe20000400000 */
[----:B------:R-:W-:Y:S01]  /*8530*/  LOP3.LUT R16, R33, 0xffffe000, RZ, 0xc0, !PT ;  /* 0xffffe00021107812 */ /* 0x000fe200078ec0ff */
[----:B------:R1:W-:Y:S01]  /*8540*/  STS.128 [R63], R28 ;  /* 0x0000001c3f007388 */ /* 0x0003e20000000c00 */
[----:B------:R-:W-:Y:S01]  /*8550*/  LOP3.LUT R0, R34, 0xffffe000, RZ, 0xc0, !PT ;  /* 0xffffe00022007812 */ /* 0x000fe200078ec0ff */
[----:B------:R-:W-:Y:S01]  /*8560*/  FFMA R8, R27, R2, R8 ;  /* 0x000000021b087223 */ /* 0x000fe20000000008 */
[----:B------:R-:W-:Y:S01]  /*8570*/  LOP3.LUT R2, R35, 0xffffe000, RZ, 0xc0, !PT ;  /* 0xffffe00023027812 */ /* 0x000fe200078ec0ff */
[C---:B------:R-:W-:Y:S01]  /*8580*/  FFMA R9, R27.reuse, R16, R9 ;  /* 0x000000101b097223 */ /* 0x040fe20000000009 */
[----:B------:R-:W-:Y:S01]  /*8590*/  F2FP.TF32.F32.PACK_B R4, R4 ;  /* 0x00000004ff04723e */ /* 0x000fe200024050ff */
[C---:B------:R-:W-:Y:S01]  /*85a0*/  FFMA R10, R27.reuse, R0, R10 ;  /* 0x000000001b0a7223 */ /* 0x040fe2000000000a */
[----:B------:R-:W-:Y:S01]  /*85b0*/  F2FP.TF32.F32.PACK_B R5, R5 ;  /* 0x00000005ff05723e */ /* 0x000fe200024050ff */
[----:B------:R-:W-:Y:S01]  /*85c0*/  FFMA R11, R27, R2, R15 ;  /* 0x000000021b0b7223 */ /* 0x000fe2000000000f */
[----:B------:R-:W-:Y:S01]  /*85d0*/  F2FP.TF32.F32.PACK_B R6, R6 ;  /* 0x00000006ff06723e */ /* 0x000fe200024050ff */
[----:B------:R-:W-:Y:S01]  /*85e0*/  FMUL R19, R24, R19 ;  /* 0x0000001318137220 */ /* 0x000fe20000400000 */
[----:B------:R-:W-:Y:S02]  /*85f0*/  F2FP.TF32.F32.PACK_B R7, R7 ;  /* 0x00000007ff07723e */ /* 0x000fe400024050ff */
[----:B------:R-:W-:Y:S02]  /*8600*/  LOP3.LUT R3, R36, 0xffffe000, RZ, 0xc0, !PT ;  /* 0xffffe00024037812 */ /* 0x000fe400078ec0ff */
[----:B------:R-:W-:Y:S01]  /*8610*/  LOP3.LUT R0, R37, 0xffffe000, RZ, 0xc0, !PT ;  /* 0xffffe00025007812 */ /* 0x000fe200078ec0ff */
[----:B------:R1:W-:Y:S01]  /*8620*/  STS.128 [R62+0x10], R4 ;  /* 0x000010043e007388 */ /* 0x0003e20000000c00 */
        /* <DEDUP_REMOVED lines=8> */
[----:B------:R-:W-:Y:S02]  /*86b0*/  F2FP.TF32.F32.PACK_B R10, R10 ;  /* 0x0000000aff0a723e */ /* 0x000fe400024050ff */
[----:B------:R-:W-:Y:S02]  /*86c0*/  F2FP.TF32.F32.PACK_B R11, R11 ;  /* 0x0000000bff0b723e */ /* 0x000fe400024050ff */
[----:B------:R-:W-:Y:S02]  /*86d0*/  F2FP.TF32.F32.PACK_B R12, R12 ;  /* 0x0000000cff0c723e */ /* 0x000fe400024050ff */
[----:B------:R-:W-:Y:S01]  /*86e0*/  F2FP.TF32.F32.PACK_B R13, R13 ;  /* 0x0000000dff0d723e */ /* 0x000fe200024050ff */
[----:B------:R1:W-:Y:S01]  /*86f0*/  STS.128 [R61+0x20], R8 ;  /* 0x000020083d007388 */ /* 0x0003e20000000c00 */
[----:B------:R-:W-:Y:S02]  /*8700*/  F2FP.TF32.F32.PACK_B R14, R14 ;  /* 0x0000000eff0e723e */ /* 0x000fe400024050ff */
[----:B------:R-:W-:Y:S05]  /*8710*/  F2FP.TF32.F32.PACK_B R15, R15 ;  /* 0x0000000fff0f723e */ /* 0x000fea00024050ff */
[----:B------:R1:W-:Y:S01]  /*8720*/  STS.128 [R72+0x30], R12 ;  /* 0x0000300c48007388 */ /* 0x0003e20000000c00 */
[----:B------:R-:W-:Y:S01]  /*8730*/  @!PT LDS RZ, [RZ] ;  /* 0x00000000fffff984 */ /* 0x000fe20000000800 */
[----:B------:R-:W-:Y:S01]  /*8740*/  @!PT LDS RZ, [RZ] ;  /* 0x00000000fffff984 */ /* 0x000fe20000000800 */
[----:B------:R-:W-:Y:S01]  /*8750*/  @!PT LDS RZ, [RZ] ;  /* 0x00000000fffff984 */ /* 0x000fe20000000800 */
[----:B------:R-:W-:Y:S01]  /*8760*/  @!PT LDS RZ, [RZ] ;  /* 0x00000000fffff984 */ /* 0x000fe20000000800 */
[----:B------:R2:W-:Y:S07]  /*8770*/  MEMBAR.ALL.CTA ;  /* 0x0000000000007992 */ /* 0x0005ee0000008000 */
[----:B--2---:R-:W2:Y:S02]  /*8780*/  FENCE.VIEW.ASYNC.S ;  /* 0x00000000000073c6 */ /* 0x004ea40000000000 */
[----:B--2---:R-:W-:Y:S06]  /*8790*/  BAR.SYNC.DEFER_BLOCKING 0x1, 0x80 ;  /* 0x0042000000007b1d */ /* 0x004fec0000010000 */
[----:B------:R-:W-:Y:S05]  /*87a0*/  @P0 BRA `(.L_x_112) ;  /* 0x00000000003c0947 */ /* 0x000fea0003800000 */
[----:B------:R-:W2:Y:S01]  /*87b0*/  LDCU.64 UR8, c[0x0][0x348] ;  /* 0x00006900ff0877ac */ /* 0x000ea20008000a00 */
[----:B------:R-:W-:Y:S01]  /*87c0*/  UIADD3 UR4, UPT, UPT, UR50, 0x200, URZ ;  /* 0x0000020032047890 */ /* 0x000fe2000fffe0ff */
[----:B------:R-:W-:Y:S01]  /*87d0*/  UMOV UR41, UR51 ;  /* 0x0000003300297c82 */ /* 0x000fe20008000000 */
[----:B------:R-:W-:Y:S02]  /*87e0*/  UIADD3 UR6, UPT, UPT, UR50, 0x1200, URZ ;  /* 0x0000120032067890 */ /* 0x000fe4000fffe0ff */
[----:B------:R-:W-:Y:S02]  /*87f0*/  UIADD3 UR7, UPT, UPT, UR51, 0x40, URZ ;  /* 0x0000004033077890 */ /* 0x000fe4000fffe0ff */
[----:B------:R-:W-:Y:S04]  /*8800*/  MOV R57, UR4 ;  /* 0x0000000400397c02 */ /* 0x000fe80008000f00 */
[----:B------:R-:W-:Y:S01]  /*8810*/  R2UR UR40, R57 ;  /* 0x00000000392872ca */ /* 0x000fe200000e0000 */
[----:B--2---:R-:W-:Y:S04]  /*8820*/  UIADD3 UR4, UP0, UPT, UR8, 0x780, URZ ;  /* 0x0000078008047890 */ /* 0x004fe8000ff1e0ff */
[----:B------:R-:W-:Y:S09]  /*8830*/  UIADD3.X UR5, UPT, UPT, URZ, UR9, URZ, UP0, !UPT ;  /* 0x00000009ff057290 */ /* 0x000ff200087fe4ff */
[----:B------:R2:W-:Y:S02]  /*8840*/  UTMASTG.5D [UR40], [UR4] ;  /* 0x00000028040073b5 */ /* 0x0005e40008020000 */
[----:B--2---:R-:W-:Y:S01]  /*8850*/  UMOV UR40, UR6 ;  /* 0x0000000600287c82 */ /* 0x004fe20008000000 */
[----:B------:R-:W-:Y:S02]  /*8860*/  UMOV UR41, UR7 ;  /* 0x0000000700297c82 */ /* 0x000fe40008000000 */
[----:B------:R2:W-:Y:S01]  /*8870*/  UTMASTG.5D [UR40], [UR4] ;  /* 0x00000028040073b5 */ /* 0x0005e20008020000 */
[----:B------:R0:W-:Y:S01]  /*8880*/  UTMACMDFLUSH ;  /* 0x00000000000079b7 */ /* 0x0001e20000000000 */
[----:B--2---:R-:W-:Y:S04]  /*8890*/  DEPBAR.LE SB0, 0x1 ;  /* 0x000080400000791a */ /* 0x004fe80000000000 */
.L_x_112:
[----:B------:R-:W-:Y:S05]  /*88a0*/  BSYNC.RECONVERGENT B0 ;  /* 0x0000000000007941 */ /* 0x000fea0003800200 */
.L_x_111:
[----:B------:R-:W-:Y:S01]  /*88b0*/  BAR.SYNC.DEFER_BLOCKING 0x1, 0x80 ;  /* 0x0042000000007b1d */ /* 0x000fe20000010000 */
[----:B------:R-:W-:Y:S01]  /*88c0*/  ISETP.NE.AND P1, PT, R71, RZ, PT ;  /* 0x000000ff4700720c */ /* 0x000fe20003f25270 */
[----:B------:R-:W-:Y:S01]  /*88d0*/  UISETP.NE.AND UP0, UPT, UR55, URZ, UPT ;  /* 0x000000ff3700728c */ /* 0x000fe2000bf05270 */
[----:B------:R-:W-:Y:S11]  /*88e0*/  LEA R2, R74, UR50, 0x3 ;  /* 0x000000324a027c11 */ /* 0x000ff6000f8e18ff */
[----:B-1----:R-:W-:Y:S01]  /*88f0*/  @P1 SHF.L.U32 R4, R60, 0x1f, RZ ;  /* 0x0000001f3c041819 */ /* 0x002fe200000006ff */
[----:B------:R-:W-:Y:S06]  /*8900*/  BRA.U !UP0, `(.L_x_113) ;  /* 0x0000000108247547 */ /* 0x000fec000b800000 */
[----:B------:R-:W1:Y:S01]  /*8910*/  S2R R0, SR_CgaCtaId ;  /* 0x0000000000007919 */ /* 0x000e620000008800 */
[----:B------:R-:W-:Y:S01]  /*8920*/  IMAD.U32 R3, RZ, RZ, UR53 ;  /* 0x00000035ff037e24 */ /* 0x000fe2000f8e00ff */
[----:B------:R-:W-:Y:S04]  /*8930*/  UIADD3 UR4, UPT, UPT, UR53, 0x1, URZ ;  /* 0x0000000135047890 */ /* 0x000fe8000fffe0ff */
[----:B------:R-:W-:Y:S01]  /*8940*/  @P1 LEA R3, R3, UR50, 0x3 ;  /* 0x0000003203031c11 */ /* 0x000fe2000f8e18ff */
[----:B------:R-:W-:Y:S04]  /*8950*/  UISETP.NE.AND UP0, UPT, UR4, 0x4, UPT ;  /* 0x000000040400788c */ /* 0x000fe8000bf05270 */
[----:B------:R-:W-:Y:S01]  /*8960*/  @P1 VIADD R3, R3, 0x80 ;  /* 0x0000008003031836 */ /* 0x000fe20000000000 */
[----:B------:R-:W-:Y:S04]  /*8970*/  USEL UR53, UR4, URZ, UP0 ;  /* 0x000000ff04357287 */ /* 0x000fe80008000000 */
[----:B-1----:R-:W-:Y:S04]  /*8980*/  @P1 PRMT R0, R0, 0x654, R3 ;  /* 0x0000065400001816 */ /* 0x002fe80000000003 */
[----:B------:R1:W-:Y:S04]  /*8990*/  @P1 SYNCS.ARRIVE.TRANS64.RED.A1T0 RZ, [R0+URZ], RZ ;  /* 0x000000ff00ff19a7 */ /* 0x0003e800081004ff */
.L_x_113:
[----:B------:R-:W2:Y:S01]  /*89a0*/  @P1 SYNCS.PHASECHK.TRANS64.TRYWAIT P0, [R2+URZ+0x60], R4 ;  /* 0x00006004020015a7 */ /* 0x000ea200080011ff */
[----:B------:R-:W-:Y:S01]  /*89b0*/  BSSY B1, `(.L_x_114) ;  /* 0x0000016000017945 */ /* 0x000fe20003800000 */
[----:B--2---:R-:W-:Y:S03]  /*89c0*/  @P1 SEL R75, RZ, 0x1, !P0 ;  /* 0x00000001ff4b1807 */ /* 0x004fe60004000000 */
[----:B------:R-:W-:Y:S05]  /*89d0*/  @!P1 BRA `(.L_x_115) ;  /* 0x00000000004c9947 */ /* 0x000fea0003800000 */
[----:B------:R-:W-:Y:S01]  /*89e0*/  ISETP.NE.AND P0, PT, R75, RZ, PT ;  /* 0x000000ff4b00720c */ /* 0x000fe20003f05270 */
[----:B------:R-:W-:Y:S01]  /*89f0*/  BSSY B0, `(.L_x_116) ;  /* 0x000000b000007945 */ /* 0x000fe20003800000 */
[----:B------:R-:W-:Y:S11]  /*8a00*/  ISETP.NE.AND P1, PT, R76, RZ, PT ;  /* 0x000000ff4c00720c */ /* 0x000ff60003f25270 */
[----:B------:R-:W-:Y:S02]  /*8a10*/  @!UPT UIADD3 URZ, UPT, UPT, URZ, URZ, URZ ;  /* 0x000000fffffff290 */ /* 0x000fe4000fffe0ff */
[C---:B------:R-:W-:Y:S01]  /*8a20*/  @P1 IMAD R6, R74.reuse, 0x2000, R63 ;  /* 0x000020004a061824 */ /* 0x040fe200078e023f */
[C---:B------:R-:W-:Y:S01]  /*8a30*/  @P1 LEA R4, R74.reuse, R61, 0xd ;  /* 0x0000003d4a041211 */ /* 0x040fe200078e68ff */
[C---:B------:R-:W-:Y:S02]  /*8a40*/  @P1 IMAD R5, R74.reuse, 0x2000, R62 ;  /* 0x000020004a051824 */ /* 0x040fe400078e023e */
[----:B------:R-:W-:Y:S01]  /*8a50*/  @P1 IMAD R3, R74, 0x2000, R72 ;  /* 0x000020004a031824 */ /* 0x000fe200078e0248 */
[----:B------:R-:W-:Y:S06]  /*8a60*/  @P0 BRA `(.L_x_117) ;  /* 0x00000000000c0947 */ /* 0x000fec0003800000 */
[----:B-1----:R-:W-:Y:S04]  /*8a70*/  SHF.L.U32 R0, R60, 0x1f, RZ ;  /* 0x0000001f3c007819 */ /* 0x002fe800000006ff */
[----:B------:R-:W1:Y:S02]  /*8a80*/  SYNCS.PHASECHK.TRANS64.TRYWAIT P0, [R2+URZ+0x60], R0 ;  /* 0x00006000020075a7 */ /* 0x000e6400080011ff */
[----:B-1----:R-:W-:Y:S05]  /*8a90*/  @!P0 BRA `(.L_x_118) ;  /* 0x0000002800788947 */ /* 0x002fea0003800000 */
.L_x_117:
[----:B------:R-:W-:Y:S05]  /*8aa0*/  BSYNC B0 ;  /* 0x0000000000007941 */ /* 0x000fea0003800000 */
.L_x_116:
[----:B------:R-:W-:Y:S02]  /*8ab0*/  ISETP.NE.AND P0, PT, R76, RZ, PT ;  /* 0x000000ff4c00720c */ /* 0x000fe40003f05270 */
[----:B------:R-:W-:Y:S11]  /*8ac0*/  IADD3 R74, PT, PT, R74, 0x1, RZ ;  /* 0x000000014a4a7810 */ /* 0x000ff60007ffe0ff */
[----:B------:R2:W4:Y:S04]  /*8ad0*/  @P0 LDS.128 R44, [R6] ;  /* 0x00000000062c0984 */ /* 0x0005280000000c00 */
[----:B------:R2:W1:Y:S04]  /*8ae0*/  @P0 LDS.128 R40, [R5+0x10] ;  /* 0x0000100005280984 */ /* 0x0004680000000c00 */
[----:B------:R2:W1:Y:S04]  /*8af0*/  @P0 LDS.128 R32, [R4+0x20] ;  /* 0x0000200004200984 */ /* 0x0004680000000c00 */
[----:B------:R2:W1:Y:S02]  /*8b00*/  @P0 LDS.128 R36, [R3+0x30] ;  /* 0x0000300003240984 */ /* 0x0004640000000c00 */
.L_x_115:
[----:B------:R-:W-:Y:S05]  /*8b10*/  BSYNC B1 ;  /* 0x0000000000017941 */ /* 0x000fea0003800000 */
.L_x_114:
[----:B-1----:R-:W-:Y:S05]  /*8b20*/  VIADD R0, R25, 0x10 ;  /* 0x0000001019007836 */ /* 0x002fea0000000000 */
[----:B------:R-:W-:Y:S04]  /*8b30*/  SHF.R.U32.HI R0, RZ, 0x15, R0 ;  /* 0x00000015ff007819 */ /* 0x000fe80000011600 */
[----:B------:R-:W-:Y:S11]  /*8b40*/  LOP3.LUT P0, RZ, R0, 0x3, R53, 0x48, !PT ;  /* 0x0000000300ff7812 */ /* 0x000ff60007804835 */
[----:B------:R-:W-:Y:S02]  /*8b50*/  @!UPT UIADD3 URZ, UPT, UPT, URZ, URZ, URZ ;  /* 0x000000fffffff290 */ /* 0x000fe4000fffe0ff */
[----:B------:R-:W-:Y:S05]  /*8b60*/  @!P0 BRA `(.L_x_119) ;  /* 0x0000000000408947 */ /* 0x000fea0003800000 */
[----:B------:R-:W1:Y:S01]  /*8b70*/  LDCU.64 UR8, c[0x4][0x70] ;  /* 0x01000e00ff0877ac */ /* 0x000e620008000a00 */
[----:B--2---:R-:W-:Y:S01]  /*8b80*/  MOV R3, 0x0 ;  /* 0x0000000000037802 */ /* 0x004fe20000000f00 */
[----:B------:R-:W-:Y:S02]  /*8b90*/  HFMA2 R12, -RZ, RZ, 0, 5.9604644775390625e-08 ;  /* 0x00000001ff0c7431 */ /* 0x000fe400000001ff */
[----:B------:R-:W-:Y:S02]  /*8ba0*/  IMAD.MOV.U32 R8, RZ, RZ, 0x192 ;  /* 0x00000192ff087424 */ /* 0x000fe400078e00ff */
[----:B------:R-:W-:Y:S01]  /*8bb0*/  IMAD.MOV.U32 R13, RZ, RZ, RZ ;  /* 0x000000ffff0d7224 */ /* 0x000fe200078e00ff */
[----:B------:R-:W2:Y:S01]  /*8bc0*/  LDCU.64 UR6, c[0x4][0x78] ;  /* 0x01000f00ff0677ac */ /* 0x000ea20008000a00 */
[----:B------:R-:W3:Y:S01]  /*8bd0*/  LDC.64 R2, c[0x4][R3] ;  /* 0x0100000003027b82 */ /* 0x000ee20000000a00 */
[----:B------:R-:W5:Y:S01]  /*8be0*/  LDCU.64 UR4, c[0x4][0x10] ;  /* 0x01000200ff0477ac */ /* 0x000f620008000a00 */
[----:B-1----:R-:W-:Y:S01]  /*8bf0*/  MOV R5, UR9 ;  /* 0x0000000900057c02 */ /* 0x002fe20008000f00 */
[----:B------:R-:W-:Y:S01]  /*8c00*/  IMAD.U32 R4, RZ, RZ, UR8 ;  /* 0x00000008ff047e24 */ /* 0x000fe2000f8e00ff */
[----:B--2---:R-:W-:Y:S01]  /*8c10*/  MOV R7, UR7 ;  /* 0x0000000700077c02 */ /* 0x004fe20008000f00 */
[----:B------:R-:W-:Y:S01]  /*8c20*/  IMAD.U32 R6, RZ, RZ, UR6 ;  /* 0x00000006ff067e24 */ /* 0x000fe2000f8e00ff */
[----:B-----5:R-:W-:Y:S01]  /*8c30*/  MOV R11, UR5 ;  /* 0x00000005000b7c02 */ /* 0x020fe20008000f00 */
[----:B------:R-:W-:Y:S02]  /*8c40*/  IMAD.U32 R10, RZ, RZ, UR4 ;  /* 0x00000004ff0a7e24 */ /* 0x000fe4000f8e00ff */
[----:B------:R-:W-:Y:S07]  /*8c50*/  LEPC R20, `(.L_x_119) ;  /* 0x000000001014794e */ /* 0x000fee0000000000 */
[----:B---34-:R-:W-:Y:S05]  /*8c60*/  CALL.ABS.NOINC R2 ;  /* 0x0000000002007343 */ /* 0x018fea0003c00000 */
.L_x_119:
[----:B--2-4-:R-:W-:Y:S01]  /*8c70*/  LOP3.LUT R3, R44, 0xffffe000, RZ, 0xc0, !PT ;  /* 0xffffe0002c037812 */ /* 0x014fe200078ec0ff */
[----:B------:R-:W-:Y:S05]  /*8c80*/  WARPSYNC.ALL ;  /* 0x0000000000007948 */ /* 0x000fea0003800000 */
[----:B------:R-:W-:Y:S01]  /*8c90*/  R2UR UR4, R25 ;  /* 0x00000000190472ca */ /* 0x000fe200000e0000 */
[----:B------:R-:W1:Y:S01]  /*8ca0*/  S2R R77, SR_CgaCtaId ;  /* 0x00000000004d7919 */ /* 0x000e620000008800 */
[----:B------:R-:W-:Y:S01]  /*8cb0*/  LOP3.LUT R20, R40, 0xffffe000, RZ, 0xc0, !PT ;  /* 0xffffe00028147812 */ /* 0x000fe200078ec0ff */
[----:B------:R-:W-:Y:S01]  /*8cc0*/  BSSY.RECONVERGENT B0, `(.L_x_120) ;  /* 0x0000061000007945 */ /* 0x000fe20003800200 */
[----:B------:R-:W-:Y:S02]  /*8cd0*/  ISETP.NE.AND P6, PT, R71, RZ, PT ;  /* 0x000000ff4700720c */ /* 0x000fe40003fc5270 */
[----:B------:R-:W-:Y:S07]  /*8ce0*/  ISETP.NE.AND P0, PT, R65, RZ, PT ;  /* 0x000000ff4100720c */ /* 0x000fee0003f05270 */
[----:B------:R-:W2:Y:S02]  /*8cf0*/  LDTM.x16 R4, tmem[UR4+0x10] ;  /* 0x00001004000479ee */ /* 0x000ea40008240000 */
[C---:B--2---:R-:W-:Y:S01]  /*8d00*/  FMUL R0, R24.reuse, R4 ;  /* 0x0000000418007220 */ /* 0x044fe20000400000 */
[----:B------:R-:W-:Y:S01]  /*8d10*/  LOP3.LUT R4, R45, 0xffffe000, RZ, 0xc0, !PT ;  /* 0xffffe0002d047812 */ /* 0x000fe200078ec0ff */
[C---:B------:R-:W-:Y:S01]  /*8d20*/  FMUL R2, R24.reuse, R5 ;  /* 0x0000000518027220 */ /* 0x040fe20000400000 */
[----:B------:R-:W-:Y:S01]  /*8d30*/  FMUL R5, R24, R12 ;  /* 0x0000000c18057220 */ /* 0x000fe20000400000 */
[C---:B------:R-:W-:Y:S01]  /*8d40*/  FFMA R28, R27.reuse, R3, R0 ;  /* 0x000000031b1c7223 */ /* 0x040fe20000000000 */
[----:B------:R-:W-:Y:S01]  /*8d50*/  LOP3.LUT R3, R46, 0xffffe000, RZ, 0xc0, !PT ;  /* 0xffffe0002e037812 */ /* 0x000fe200078ec0ff */
[----:B------:R-:W-:Y:S01]  /*8d60*/  FFMA R29, R27, R4, R2 ;  /* 0x000000041b1d7223 */ /* 0x000fe20000000002 */
[----:B------:R-:W-:Y:S01]  /*8d70*/  LOP3.LUT R4, R47, 0xffffe000, RZ, 0xc0, !PT ;  /* 0xffffe0002f047812 */ /* 0x000fe200078ec0ff */
[C---:B------:R-:W-:Y:S01]  /*8d80*/  FMUL R0, R24.reuse, R6 ;  /* 0x0000000618007220 */ /* 0x040fe20000400000 */
[----:B------:R-:W-:Y:S01]  /*8d90*/  F2FP.TF32.F32.PACK_B R28, R28 ;  /* 0x0000001cff1c723e */ /* 0x000fe200024050ff */
[C---:B------:R-:W-:Y:S01]  /*8da0*/  FMUL R2, R24.reuse, R7 ;  /* 0x0000000718027220 */ /* 0x040fe20000400000 */
[----:B------:R-:W-:Y:S01]  /*8db0*/  F2FP.TF32.F32.PACK_B R29, R29 ;  /* 0x0000001dff1d723e */ /* 0x000fe200024050ff */
[C---:B------:R-:W-:Y:S01]  /*8dc0*/  FFMA R30, R27.reuse, R3, R0 ;  /* 0x000000031b1e7223 */ /* 0x040fe20000000000 */
[C---:B------:R-:W-:Y:S01]  /*8dd0*/  FMUL R0, R24.reuse, R8 ;  /* 0x0000000818007220 */ /* 0x040fe20000400000 */
[----:B------:R-:W-:Y:S01]  /*8de0*/  FFMA R31, R27, R4, R2 ;  /* 0x000000041b1f7223 */ /* 0x000fe20000000002 */
[C---:B------:R-:W-:Y:S01]  /*8df0*/  FMUL R6, R24.reuse, R13 ;  /* 0x0000000d18067220 */ /* 0x040fe20000400000 */
[----:B------:R-:W-:Y:S01]  /*8e00*/  LOP3.LUT R13, R41, 0xffffe000, RZ, 0xc0, !PT ;  /* 0xffffe000290d7812 */ /* 0x000fe200078ec0ff */
[C---:B------:R-:W-:Y:S01]  /*8e10*/  FMUL R2, R24.reuse, R9 ;  /* 0x0000000918027220 */ /* 0x040fe20000400000 */
[----:B------:R-:W-:Y:S01]  /*8e20*/  F2FP.TF32.F32.PACK_B R30, R30 ;  /* 0x0000001eff1e723e */ /* 0x000fe200024050ff */
[----:B------:R-:W-:Y:S01]  /*8e30*/  FMUL R9, R24, R16 ;  /* 0x0000001018097220 */ /* 0x000fe20000400000 */
[----:B------:R-:W-:Y:S01]  /*8e40*/  F2FP.TF32.F32.PACK_B R31, R31 ;  /* 0x0000001fff1f723e */ /* 0x000fe200024050ff */
[----:B------:R-:W-:Y:S01]  /*8e50*/  FFMA R16, R27, R20, R0 ;  /* 0x000000141b107223 */ /* 0x000fe20000000000 */
[----:B------:R-:W-:Y:S01]  /*8e60*/  LOP3.LUT R0, R42, 0xffffe000, RZ, 0xc0, !PT ;  /* 0xffffe0002a007812 */ /* 0x000fe200078ec0ff */
[C---:B------:R-:W-:Y:S01]  /*8e70*/  FMUL R3, R24.reuse, R10 ;  /* 0x0000000a18037220 */ /* 0x040fe20000400000 */
[C---:B------:R-:W-:Y:S01]  /*8e80*/  FMUL R7, R24.reuse, R14 ;  /* 0x0000000e18077220 */ /* 0x040fe20000400000 */
[----:B------:R-:W-:Y:S01]  /*8e90*/  LOP3.LUT R14, R43, 0xffffe000, RZ, 0xc0, !PT ;  /* 0xffffe0002b0e7812 */ /* 0x000fe200078ec0ff */
[----:B------:R-:W-:Y:S01]  /*8ea0*/  FMUL R10, R24, R17 ;  /* 0x00000011180a7220 */ /* 0x000fe20000400000 */
[----:B------:R-:W-:Y:S01]  /*8eb0*/  F2FP.TF32.F32.PACK_B R16, R16 ;  /* 0x00000010ff10723e */ /* 0x000fe200024050ff */
[----:B------:R-:W-:Y:S01]  /*8ec0*/  FFMA R17, R27, R13, R2 ;  /* 0x0000000d1b117223 */ /* 0x000fe20000000002 */
[----:B------:R-:W-:Y:S01]  /*8ed0*/  LOP3.LUT R2, R32, 0xffffe000, RZ, 0xc0, !PT ;  /* 0xffffe00020027812 */ /* 0x000fe200078ec0ff */
[----:B------:R-:W-:Y:S01]  /*8ee0*/  STS.128 [R63+0x2000], R28 ;  /* 0x0020001c3f007388 */ /* 0x000fe20000000c00 */
[----:B------:R-:W-:Y:S01]  /*8ef0*/  LOP3.LUT R13, R39, 0xffffe000, RZ, 0xc0, !PT ;  /* 0xffffe000270d7812 */ /* 0x000fe200078ec0ff */
[C---:B------:R-:W-:Y:S01]  /*8f00*/  FMUL R4, R24.reuse, R11 ;  /* 0x0000000b18047220 */ /* 0x040fe20000400000 */
[----:B------:R-:W-:Y:S01]  /*8f10*/  F2FP.TF32.F32.PACK_B R17, R17 ;  /* 0x00000011ff11723e */ /* 0x000fe200024050ff */
[C---:B------:R-:W-:Y:S01]  /*8f20*/  FMUL R11, R24.reuse, R18 ;  /* 0x00000012180b7220 */ /* 0x040fe20000400000 */
[----:B------:R-:W-:Y:S01]  /*8f30*/  FFMA R18, R27, R0, R3 ;  /* 0x000000001b127223 */ /* 0x000fe20000000003 */
[----:B------:R-:W-:Y:S01]  /*8f40*/  LOP3.LUT R0, R33, 0xffffe000, RZ, 0xc0, !PT ;  /* 0xffffe00021007812 */ /* 0x000fe200078ec0ff */
[----:B------:R-:W-:Y:S01]  /*8f50*/  FMUL R12, R24, R19 ;  /* 0x00000013180c7220 */ /* 0x000fe20000400000 */
[----:B------:R-:W-:Y:S01]  /*8f60*/  LOP3.LUT R3, R34, 0xffffe000, RZ, 0xc0, !PT ;  /* 0xffffe00022037812 */ /* 0x000fe200078ec0ff */
[C---:B------:R-:W-:Y:S01]  /*8f70*/  FFMA R19, R27.reuse, R14, R4 ;  /* 0x0000000e1b137223 */ /* 0x040fe20000000004 */
[----:B------:R-:W-:Y:S01]  /*8f80*/  FFMA R4, R27, R2, R5 ;  /* 0x000000021b047223 */ /* 0x000fe20000000005 */
[----:B------:R-:W-:Y:S01]  /*8f90*/  LOP3.LUT R2, R35, 0xffffe000, RZ, 0xc0, !PT ;  /* 0xffffe00023027812 */ /* 0x000fe200078ec0ff */
[----:B------:R-:W-:Y:S01]  /*8fa0*/  FMUL R8, R24, R15 ;  /* 0x0000000f18087220 */ /* 0x000fe20000400000 */
[----:B------:R-:W-:Y:S01]  /*8fb0*/  F2FP.TF32.F32.PACK_B R18, R18 ;  /* 0x00000012ff12723e */ /* 0x000fe200024050ff */
[C---:B------:R-:W-:Y:S01]  /*8fc0*/  FFMA R5, R27.reuse, R0, R6 ;  /* 0x000000001b057223 */ /* 0x040fe20000000006 */
[----:B------:R-:W-:Y:S01]  /*8fd0*/  F2FP.TF32.F32.PACK_B R19, R19 ;  /* 0x00000013ff13723e */ /* 0x000fe200024050ff */
[C---:B------:R-:W-:Y:S01]  /*8fe0*/  FFMA R6, R27.reuse, R3, R7 ;  /* 0x000000031b067223 */ /* 0x040fe20000000007 */
[----:B------:R-:W-:Y:S01]  /*8ff0*/  FFMA R7, R27, R2, R8 ;  /* 0x000000021b077223 */ /* 0x000fe20000000008 */
[----:B------:R-:W-:Y:S02]  /*9000*/  LOP3.LUT R0, R36, 0xffffe000, RZ, 0xc0, !PT ;  /* 0xffffe00024007812 */ /* 0x000fe400078ec0ff */
[----:B------:R-:W-:Y:S01]  /*9010*/  STS.128 [R62+0x2010], R16 ;  /* 0x002010103e007388 */ /* 0x000fe20000000c00 */
[----:B------:R-:W-:Y:S02]  /*9020*/  LOP3.LUT R2, R37, 0xffffe000, RZ, 0xc0, !PT ;  /* 0xffffe00025027812 */ /* 0x000fe400078ec0ff */
[----:B------:R-:W-:Y:S01]  /*9030*/  LOP3.LUT R3, R38, 0xffffe000, RZ, 0xc0, !PT ;  /* 0xffffe00026037812 */ /* 0x000fe200078ec0ff */
[C---:B------:R-:W-:Y:S01]  /*9040*/  FFMA R8, R27.reuse, R0, R9 ;  /* 0x000000001b087223 */ /* 0x040fe20000000009 */
[----:B------:R-:W-:Y:S01]  /*9050*/  F2FP.TF32.F32.PACK_B R4, R4 ;  /* 0x00000004ff04723e */ /* 0x000fe200024050ff */
[C---:B------:R-:W-:Y:S01]  /*9060*/  FFMA R9, R27.reuse, R2, R10 ;  /* 0x000000021b097223 */ /* 0x040fe2000000000a */
[----:B------:R-:W-:Y:S01]  /*9070*/  F2FP.TF32.F32.PACK_B R5, R5 ;  /* 0x00000005ff05723e */ /* 0x000fe200024050ff */
[C---:B------:R-:W-:Y:S01]  /*9080*/  FFMA R10, R27.reuse, R3, R11 ;  /* 0x000000031b0a7223 */ /* 0x040fe2000000000b */
[----:B------:R-:W-:Y:S01]  /*9090*/  F2FP.TF32.F32.PACK_B R6, R6 ;  /* 0x00000006ff06723e */ /* 0x000fe200024050ff */
[----:B------:R-:W-:Y:S01]  /*90a0*/  FFMA R11, R27, R13, R12 ;  /* 0x0000000d1b0b7223 */ /* 0x000fe2000000000c */
[----:B------:R-:W-:Y:S01]  /*90b0*/  F2FP.TF32.F32.PACK_B R7, R7 ;  /* 0x00000007ff07723e */ /* 0x000fe200024050ff */
[----:B------:R-:W-:Y:S01]  /*90c0*/  IMAD.U32 R0, RZ, RZ, UR53 ;  /* 0x00000035ff007e24 */ /* 0x000fe2000f8e00ff */
[----:B------:R-:W-:Y:S02]  /*90d0*/  F2FP.TF32.F32.PACK_B R8, R8 ;  /* 0x00000008ff08723e */ /* 0x000fe400024050ff */
[----:B------:R-:W-:Y:S01]  /*90e0*/  F2FP.TF32.F32.PACK_B R9, R9 ;  /* 0x00000009ff09723e */ /* 0x000fe200024050ff */
[----:B------:R2:W-:Y:S01]  /*90f0*/  STS.128 [R61+0x2020], R4 ;  /* 0x002020043d007388 */ /* 0x0005e20000000c00 */
[----:B------:R-:W-:Y:S02]  /*9100*/  F2FP.TF32.F32.PACK_B R10, R10 ;  /* 0x0000000aff0a723e */ /* 0x000fe400024050ff */
[----:B------:R-:W-:Y:S02]  /*9110*/  F2FP.TF32.F32.PACK_B R11, R11 ;  /* 0x0000000bff0b723e */ /* 0x000fe400024050ff */
[----:B------:R-:W-:Y:S02]  /*9120*/  @P6 LEA R0, R0, UR50, 0x3 ;  /* 0x0000003200006c11 */ /* 0x000fe4000f8e18ff */
[----:B------:R-:W-:Y:S01]  /*9130*/  @P6 SHF.L.U32 R2, R60, 0x1f, RZ ;  /* 0x0000001f3c026819 */ /* 0x000fe200000006ff */
[----:B------:R4:W-:Y:S02]  /*9140*/  STS.128 [R72+0x2030], R8 ;  /* 0x0020300848007388 */ /* 0x0009e40000000c00 */
[----:B------:R-:W-:Y:S05]  /*9150*/  @P6 VIADD R0, R0, 0x80 ;  /* 0x0000008000006836 */ /* 0x000fea0000000000 */
[----:B-1----:R-:W-:Y:S01]  /*9160*/  @P6 PRMT R0, R77, 0x654, R0 ;  /* 0x000006544d006816 */ /* 0x002fe20000000000 */
[----:B------:R-:W-:Y:S01]  /*9170*/  @!PT LDS RZ, [RZ] ;  /* 0x00000000fffff984 */ /* 0x000fe20000000800 */
[----:B------:R-:W-:Y:S01]  /*9180*/  @!PT LDS RZ, [RZ] ;  /* 0x00000000fffff984 */ /* 0x000fe20000000800 */
[----:B------:R-:W-:Y:S01]  /*9190*/  @!PT LDS RZ, [RZ] ;  /* 0x00000000fffff984 */ /* 0x000fe20000000800 */
[----:B------:R-:W-:Y:S01]  /*91a0*/  @!PT LDS RZ, [RZ] ;  /* 0x00000000fffff984 */ /* 0x000fe20000000800 */
[----:B------:R1:W-:Y:S06]  /*91b0*/  MEMBAR.ALL.CTA ;  /* 0x0000000000007992 */ /* 0x0003ec0000008000 */
[----:B-1----:R-:W1:Y:S01]  /*91c0*/  FENCE.VIEW.ASYNC.S ;  /* 0x00000000000073c6 */ /* 0x002e620000000000 */
[----:B--2---:R-:W-:Y:S01]  /*91d0*/  LEA R6, R74, UR50, 0x3 ;  /* 0x000000324a067c11 */ /* 0x004fe2000f8e18ff */
[----:B-1----:R-:W-:Y:S06]  /*91e0*/  BAR.SYNC.DEFER_BLOCKING 0x1, 0x80 ;  /* 0x0042000000007b1d */ /* 0x002fec0000010000 */
[----:B------:R-:W-:Y:S05]  /*91f0*/  @P0 BRA `(.L_x_121) ;  /* 0x0000000000340947 */ /* 0x000fea0003800000 */
[----:B------:R-:W1:Y:S01]  /*9200*/  LDCU.64 UR8, c[0x0][0x348] ;  /* 0x00006900ff0877ac */ /* 0x000e620008000a00 */
[----:B------:R-:W-:Y:S02]  /*9210*/  UIADD3 UR40, UPT, UPT, UR50, 0x2200, URZ ;  /* 0x0000220032287890 */ /* 0x000fe4000fffe0ff */
[----:B------:R-:W-:Y:S02]  /*9220*/  UIADD3 UR41, UPT, UPT, UR51, 0x10, URZ ;  /* 0x0000001033297890 */ /* 0x000fe4000fffe0ff */
[----:B------:R-:W-:Y:S02]  /*9230*/  UIADD3 UR6, UPT, UPT, UR50, 0x3200, URZ ;  /* 0x0000320032067890 */ /* 0x000fe4000fffe0ff */
[----:B------:R-:W-:Y:S02]  /*9240*/  UIADD3 UR7, UPT, UPT, UR51, 0x50, URZ ;  /* 0x0000005033077890 */ /* 0x000fe4000fffe0ff */
[----:B-1----:R-:W-:Y:S04]  /*9250*/  UIADD3 UR4, UP0, UPT, UR8, 0x780, URZ ;  /* 0x0000078008047890 */ /* 0x002fe8000ff1e0ff */
[----:B------:R-:W-:Y:S09]  /*9260*/  UIADD3.X UR5, UPT, UPT, URZ, UR9, URZ, UP0, !UPT ;  /* 0x00000009ff057290 */ /* 0x000ff200087fe4ff */
[----:B------:R1:W-:Y:S02]  /*9270*/  UTMASTG.5D [UR40], [UR4] ;  /* 0x00000028040073b5 */ /* 0x0003e40008020000 */
[----:B-1----:R-:W-:Y:S01]  /*9280*/  UMOV UR40, UR6 ;  /* 0x0000000600287c82 */ /* 0x002fe20008000000 */
[----:B------:R-:W-:Y:S02]  /*9290*/  UMOV UR41, UR7 ;  /* 0x0000000700297c82 */ /* 0x000fe40008000000 */
[----:B------:R1:W-:Y:S01]  /*92a0*/  UTMASTG.5D [UR40], [UR4] ;  /* 0x00000028040073b5 */ /* 0x0003e20008020000 */
[----:B------:R0:W-:Y:S01]  /*92b0*/  UTMACMDFLUSH ;  /* 0x00000000000079b7 */ /* 0x0001e20000000000 */
[----:B-1----:R-:W-:Y:S04]  /*92c0*/  DEPBAR.LE SB0, 0x1 ;  /* 0x000080400000791a */ /* 0x002fe80000000000 */
.L_x_121:
[----:B------:R-:W-:Y:S05]  /*92d0*/  BSYNC.RECONVERGENT B0 ;  /* 0x0000000000007941 */ /* 0x000fea0003800200 */
.L_x_120:
[----:B------:R-:W-:Y:S01]  /*92e0*/  BAR.SYNC.DEFER_BLOCKING 0x1, 0x80 ;  /* 0x0042000000007b1d */ /* 0x000fe20000010000 */
[----:B------:R-:W-:Y:S04]  /*92f0*/  UIADD3 UR4, UPT, UPT, UR53, 0x1, URZ ;  /* 0x0000000135047890 */ /* 0x000fe8000fffe0ff */
[----:B------:R-:W-:Y:S04]  /*9300*/  UISETP.NE.AND UP0, UPT, UR4, 0x4, UPT ;  /* 0x000000040400788c */ /* 0x000fe8000bf05270 */
[----:B------:R-:W-:Y:S01]  /*9310*/  USEL UR52, UR4, URZ, UP0 ;  /* 0x000000ff04347287 */ /* 0x000fe20008000000 */
[----:B------:R1:W-:Y:S01]  /*9320*/  @P6 SYNCS.ARRIVE.TRANS64.RED.A1T0 RZ, [R0+URZ], RZ ;  /* 0x000000ff00ff69a7 */ /* 0x0003e200081004ff */
[----:B------:R-:W-:Y:S01]  /*9330*/  BSSY B1, `(.L_x_122) ;  /* 0x0000017000017945 */ /* 0x000fe20003800000 */
[----:B------:R-:W2:Y:S02]  /*9340*/  @P6 SYNCS.PHASECHK.TRANS64.TRYWAIT P0, [R6+URZ+0x60], R2 ;  /* 0x00006002060065a7 */ /* 0x000ea400080011ff */
[----:B--2---:R-:W-:Y:S01]  /*9350*/  @P6 SEL R75, RZ, 0x1, !P0 ;  /* 0x00000001ff4b6807 */ /* 0x004fe20004000000 */
[----:B-1----:R-:W-:Y:S06]  /*9360*/  @!P6 BRA `(.L_x_123) ;  /* 0x00000000004ce947 */ /* 0x002fec0003800000 */
        /* <DEDUP_REMOVED lines=9> */
[----:B------:R-:W-:Y:S04]  /*9400*/  SHF.L.U32 R5, R60, 0x1f, RZ ;  /* 0x0000001f3c057819 */ /* 0x000fe800000006ff */
[----:B------:R-:W1:Y:S02]  /*9410*/  SYNCS.PHASECHK.TRANS64.TRYWAIT P0, [R6+URZ+0x60], R5 ;  /* 0x00006005060075a7 */ /* 0x000e6400080011ff */
[----:B-1----:R-:W-:Y:S05]  /*9420*/  @!P0 BRA `(.L_x_126) ;  /* 0x0000002000288947 */ /* 0x002fea0003800000 */
.L_x_125:
[----:B------:R-:W-:Y:S05]  /*9430*/  BSYNC B0 ;  /* 0x0000000000007941 */ /* 0x000fea0003800000 */
.L_x_124:
[----:B------:R-:W-:Y:S02]  /*9440*/  ISETP.NE.AND P0, PT, R76, RZ, PT ;  /* 0x000000ff4c00720c */ /* 0x000fe40003f05270 */
[----:B------:R-:W-:Y:S11]  /*9450*/  IADD3 R74, PT, PT, R74, 0x1, RZ ;  /* 0x000000014a4a7810 */ /* 0x000ff60007ffe0ff */
[----:B------:R2:W1:Y:S04]  /*9460*/  @P0 LDS.128 R44, [R4] ;  /* 0x00000000042c0984 */ /* 0x0004680000000c00 */
[----:B------:R2:W1:Y:S04]  /*9470*/  @P0 LDS.128 R40, [R3+0x10] ;  /* 0x0000100003280984 */ /* 0x0004680000000c00 */
[----:B------:R2:W1:Y:S04]  /*9480*/  @P0 LDS.128 R32, [R2+0x20] ;  /* 0x0000200002200984 */ /* 0x0004680000000c00 */
[----:B------:R2:W1:Y:S02]  /*9490*/  @P0 LDS.128 R36, [R0+0x30] ;  /* 0x0000300000240984 */ /* 0x0004640000000c00 */
.L_x_123:
[----:B------:R-:W-:Y:S05]  /*94a0*/  BSYNC B1 ;  /* 0x0000000000017941 */ /* 0x000fea0003800000 */
.L_x_122:
[----:B--2---:R-:W-:Y:S05]  /*94b0*/  VIADD R0, R25, 0x20 ;  /* 0x0000002019007836 */ /* 0x004fea0000000000 */
[----:B------:R-:W-:Y:S04]  /*94c0*/  SHF.R.U32.HI R0, RZ, 0x15, R0 ;  /* 0x00000015ff007819 */ /* 0x000fe80000011600 */
[----:B------:R-:W-:Y:S11]  /*94d0*/  LOP3.LUT P0, RZ, R0, 0x3, R53, 0x48, !PT ;  /* 0x0000000300ff7812 */ /* 0x000ff60007804835 */
[----:B------:R-:W-:Y:S02]  /*94e0*/  @!UPT UIADD3 URZ, UPT, UPT, URZ, URZ, URZ ;  /* 0x000000fffffff290 */ /* 0x000fe4000fffe0ff */
[----:B------:R-:W-:Y:S05]  /*94f0*/  @!P0 BRA `(.L_x_127) ;  /* 0x0000000000408947 */ /* 0x000fea0003800000 */
[----:B------:R-:W1:Y:S01]  /*9500*/  LDCU.64 UR8, c[0x4][0x70] ;  /* 0x01000e00ff0877ac */ /* 0x000e620008000a00 */
[----:B------:R-:W-:Y:S01]  /*9510*/  MOV R3, 0x0 ;  /* 0x0000000000037802 */ /* 0x000fe20000000f00 */
[----:B------:R-:W-:Y:S02]  /*9520*/  HFMA2 R12, -RZ, RZ, 0, 5.9604644775390625e-08 ;  /* 0x00000001ff0c7431 */ /* 0x000fe400000001ff */
[----:B----4-:R-:W-:Y:S02]  /*9530*/  IMAD.MOV.U32 R8, RZ, RZ, 0x192 ;  /* 0x00000192ff087424 */ /* 0x010fe400078e00ff */
[----:B------:R-:W-:Y:S01]  /*9540*/  IMAD.MOV.U32 R13, RZ, RZ, RZ ;  /* 0x000000ffff0d7224 */ /* 0x000fe200078e00ff */
[----:B------:R-:W2:Y:S01]  /*9550*/  LDCU.64 UR6, c[0x4][0x78] ;  /* 0x01000f00ff0677ac */ /* 0x000ea20008000a00 */
[----:B------:R-:W4:Y:S01]  /*9560*/  LDC.64 R2, c[0x4][R3] ;  /* 0x0100000003027b82 */ /* 0x000f220000000a00 */
        /* <DEDUP_REMOVED lines=9> */
.L_x_127:
[----:B-1----:R-:W-:Y:S01]  /*9600*/  LOP3.LUT R3, R44, 0xffffe000, RZ, 0xc0, !PT ;  /* 0xffffe0002c037812 */ /* 0x002fe200078ec0ff */
[----:B------:R-:W-:Y:S05]  /*9610*/  WARPSYNC.ALL ;  /* 0x0000000000007948 */ /* 0x000fea0003800000 */
[----:B------:R-:W-:Y:S01]  /*9620*/  R2UR UR4, R25 ;  /* 0x00000000190472ca */ /* 0x000fe200000e0000 */
[----:B------:R-:W-:Y:S01]  /*9630*/  BSSY.RECONVERGENT B0, `(.L_x_128) ;  /* 0x0000062000007945 */ /* 0x000fe20003800200 */
[----:B------:R-:W-:Y:S02]  /*9640*/  LOP3.LUT R20, R40, 0xffffe000, RZ, 0xc0, !PT ;  /* 0xffffe00028147812 */ /* 0x000fe400078ec0ff */
[----:B------:R-:W-:Y:S02]  /*9650*/  LOP3.LUT R21, R41, 0xffffe000, RZ, 0xc0, !PT ;  /* 0xffffe00029157812 */ /* 0x000fe400078ec0ff */
[----:B------:R-:W-:Y:S02]  /*9660*/  LOP3.LUT R26, R42, 0xffffe000, RZ, 0xc0, !PT ;  /* 0xffffe0002a1a7812 */ /* 0x000fe400078ec0ff */
[----:B------:R-:W-:Y:S02]  /*9670*/  ISETP.NE.AND P6, PT, R71, RZ, PT ;  /* 0x000000ff4700720c */ /* 0x000fe40003fc5270 */
[----:B------:R-:W-:Y:S03]  /*9680*/  ISETP.NE.AND P0, PT, R65, RZ, PT ;  /* 0x000000ff4100720c */ /* 0x000fe60003f05270 */
[----:B----4-:R-:W1:Y:S02]  /*9690*/  LDTM.x16 R4, tmem[UR4+0x20] ;  /* 0x00002004000479ee */ /* 0x010e640008240000 */
[C---:B-1----:R-:W-:Y:S01]  /*96a0*/  FMUL R0, R24.reuse, R4 ;  /* 0x0000000418007220 */ /* 0x042fe20000400000 */
        /* <DEDUP_REMOVED lines=13> */
[C---:B------:R-:W-:Y:S01]  /*9780*/  FFMA R31, R27.reuse, R4, R2 ;  /* 0x000000041b1f7223 */ /* 0x040fe20000000002 */
[C---:B------:R-:W-:Y:S01]  /*9790*/  FMUL R2, R24.reuse, R9 ;  /* 0x0000000918027220 */ /* 0x040fe20000400000 */
[C---:B------:R-:W-:Y:S01]  /*97a0*/  FMUL R9, R24.reuse, R16 ;  /* 0x0000001018097220 */ /* 0x040fe20000400000 */
[----:B------:R-:W-:Y:S01]  /*97b0*/  F2FP.TF32.F32.PACK_B R30, R30 ;  /* 0x0000001eff1e723e */ /* 0x000fe200024050ff */
[----:B------:R-:W-:Y:S01]  /*97c0*/  FFMA R16, R27, R20, R0 ;  /* 0x000000141b107223 */ /* 0x000fe20000000000 */
[----:B------:R-:W-:Y:S01]  /*97d0*/  LOP3.LUT R0, R43, 0xffffe000, RZ, 0xc0, !PT ;  /* 0xffffe0002b007812 */ /* 0x000fe200078ec0ff */
[C---:B------:R-:W-:Y:S01]  /*97e0*/  FMUL R3, R24.reuse, R10 ;  /* 0x0000000a18037220 */ /* 0x040fe20000400000 */
[----:B------:R-:W-:Y:S01]  /*97f0*/  F2FP.TF32.F32.PACK_B R31, R31 ;  /* 0x0000001fff1f723e */ /* 0x000fe200024050ff */
[C---:B------:R-:W-:Y:S01]  /*9800*/  FMUL R4, R24.reuse, R11 ;  /* 0x0000000b18047220 */ /* 0x040fe20000400000 */
[----:B------:R-:W-:Y:S01]  /*9810*/  F2FP.TF32.F32.PACK_B R16, R16 ;  /* 0x00000010ff10723e */ /* 0x000fe200024050ff */
[----:B------:R-:W-:Y:S01]  /*9820*/  FMUL R10, R24, R17 ;  /* 0x00000011180a7220 */ /* 0x000fe20000400000 */
[C---:B------:R-:W-:Y:S01]  /*9830*/  FFMA R17, R27.reuse, R21, R2 ;  /* 0x000000151b117223 */ /* 0x040fe20000000002 */
[----:B------:R-:W-:Y:S01]  /*9840*/  LOP3.LUT R2, R32, 0xffffe000, RZ, 0xc0, !PT ;  /* 0xffffe00020027812 */ /* 0x000fe200078ec0ff */
[----:B------:R1:W-:Y:S01]  /*9850*/  STS.128 [R63+0x4000], R28 ;  /* 0x0040001c3f007388 */ /* 0x0003e20000000c00 */
[C---:B------:R-:W-:Y:S01]  /*9860*/  FMUL R11, R24.reuse, R18 ;  /* 0x00000012180b7220 */ /* 0x040fe20000400000 */
[----:B------:R-:W-:Y:S01]  /*9870*/  FFMA R18, R27, R26, R3 ;  /* 0x0000001a1b127223 */ /* 0x000fe20000000003 */
[----:B------:R-:W-:Y:S01]  /*9880*/  LOP3.LUT R3, R33, 0xffffe000, RZ, 0xc0, !PT ;  /* 0xffffe00021037812 */ /* 0x000fe200078ec0ff */
[C---:B------:R-:W-:Y:S01]  /*9890*/  FMUL R12, R24.reuse, R19 ;  /* 0x00000013180c7220 */ /* 0x040fe20000400000 */
[----:B------:R-:W-:Y:S01]  /*98a0*/  F2FP.TF32.F32.PACK_B R17, R17 ;  /* 0x00000011ff11723e */ /* 0x000fe200024050ff */
[----:B------:R-:W-:Y:S01]  /*98b0*/  FFMA R19, R27, R0, R4 ;  /* 0x000000001b137223 */ /* 0x000fe20000000004 */
[----:B------:R-:W-:Y:S01]  /*98c0*/  F2FP.TF32.F32.PACK_B R18, R18 ;  /* 0x00000012ff12723e */ /* 0x000fe200024050ff */
[----:B------:R-:W-:Y:S01]  /*98d0*/  FMUL R6, R24, R13 ;  /* 0x0000000d18067220 */ /* 0x000fe20000400000 */
[----:B------:R-:W-:Y:S01]  /*98e0*/  LOP3.LUT R13, R34, 0xffffe000, RZ, 0xc0, !PT ;  /* 0xffffe000220d7812 */ /* 0x000fe200078ec0ff */
[C---:B------:R-:W-:Y:S01]  /*98f0*/  FMUL R7, R24.reuse, R14 ;  /* 0x0000000e18077220 */ /* 0x040fe20000400000 */
[----:B------:R-:W-:Y:S01]  /*9900*/  LOP3.LUT R14, R35, 0xffffe000, RZ, 0xc0, !PT ;  /* 0xffffe000230e7812 */ /* 0x000fe200078ec0ff */
[----:B------:R-:W-:Y:S01]  /*9910*/  FMUL R8, R24, R15 ;  /* 0x0000000f18087220 */ /* 0x000fe20000400000 */
[----:B------:R-:W-:Y:S01]  /*9920*/  F2FP.TF32.F32.PACK_B R19, R19 ;  /* 0x00000013ff13723e */ /* 0x000fe200024050ff */
[C---:B------:R-:W-:Y:S01]  /*9930*/  FFMA R4, R27.reuse, R2, R5 ;  /* 0x000000021b047223 */ /* 0x040fe20000000005 */
[C---:B------:R-:W-:Y:S01]  /*9940*/  FFMA R5, R27.reuse, R3, R6 ;  /* 0x000000031b057223 */ /* 0x040fe20000000006 */
[C---:B------:R-:W-:Y:S01]  /*9950*/  FFMA R6, R27.reuse, R13, R7 ;  /* 0x0000000d1b067223 */ /* 0x040fe20000000007 */
[----:B------:R-:W-:Y:S01]  /*9960*/  FFMA R7, R27, R14, R8 ;  /* 0x0000000e1b077223 */ /* 0x000fe20000000008 */
[----:B------:R1:W-:Y:S01]  /*9970*/  STS.128 [R62+0x4010], R16 ;  /* 0x004010103e007388 */ /* 0x0003e20000000c00 */
[----:B------:R-:W-:Y:S01]  /*9980*/  LOP3.LUT R0, R36, 0xffffe000, RZ, 0xc0, !PT ;  /* 0xffffe00024007812 */ /* 0x000fe200078ec0ff */
[----:B------:R-:W-:Y:S01]  /*9990*/  IMAD.U32 R14, RZ, RZ, UR52 ;  /* 0x00000034ff0e7e24 */ /* 0x000fe2000f8e00ff */
[----:B------:R-:W-:Y:S02]  /*99a0*/  LOP3.LUT R2, R37, 0xffffe000, RZ, 0xc0, !PT ;  /* 0xffffe00025027812 */ /* 0x000fe400078ec0ff */
        /* <DEDUP_REMOVED lines=14> */
[----:B------:R-:W-:Y:S02]  /*9a90*/  F2FP.TF32.F32.PACK_B R11, R11 ;  /* 0x0000000bff0b723e */ /* 0x000fe400024050ff */
[----:B------:R-:W-:Y:S02]  /*9aa0*/  @P6 LEA R14, R14, UR50, 0x3 ;  /* 0x000000320e0e6c11 */ /* 0x000fe4000f8e18ff */
[----:B------:R-:W-:Y:S01]  /*9ab0*/  LEA R0, R74, UR50, 0x3 ;  /* 0x000000324a007c11 */ /* 0x000fe2000f8e18ff */
[----:B------:R1:W-:Y:S01]  /*9ac0*/  STS.128 [R72+0x4030], R8 ;  /* 0x0040300848007388 */ /* 0x0003e20000000c00 */
[----:B------:R-:W-:Y:S01]  /*9ad0*/  @P6 SHF.L.U32 R2, R60, 0x1f, RZ ;  /* 0x0000001f3c026819 */ /* 0x000fe200000006ff */
[----:B------:R-:W-:Y:S05]  /*9ae0*/  @P6 VIADD R14, R14, 0x80 ;  /* 0x000000800e0e6836 */ /* 0x000fea0000000000 */
[----:B------:R-:W-:Y:S01]  /*9af0*/  @P6 PRMT R14, R77, 0x654, R14 ;  /* 0x000006544d0e6816 */ /* 0x000fe2000000000e */
[----:B------:R-:W-:Y:S01]  /*9b00*/  @!PT LDS RZ, [RZ] ;  /* 0x00000000fffff984 */ /* 0x000fe20000000800 */
[----:B------:R-:W-:Y:S01]  /*9b10*/  @!PT LDS RZ, [RZ] ;  /* 0x00000000fffff984 */ /* 0x000fe20000000800 */
[----:B------:R-:W-:Y:S01]  /*9b20*/  @!PT LDS RZ, [RZ] ;  /* 0x00000000fffff984 */ /* 0x000fe20000000800 */
[----:B------:R-:W-:Y:S01]  /*9b30*/  @!PT LDS RZ, [RZ] ;  /* 0x00000000fffff984 */ /* 0x000fe20000000800 */
[----:B------:R2:W-:Y:S06]  /*9b40*/  MEMBAR.ALL.CTA ;  /* 0x0000000000007992 */ /* 0x0005ec0000008000 */
[----:B--2---:R-:W2:Y:S02]  /*9b50*/  FENCE.VIEW.ASYNC.S ;  /* 0x00000000000073c6 */ /* 0x004ea40000000000 */
[----:B--2---:R-:W-:Y:S06]  /*9b60*/  BAR.SYNC.DEFER_BLOCKING 0x1, 0x80 ;  /* 0x0042000000007b1d */ /* 0x004fec0000010000 */
[----:B------:R-:W-:Y:S05]  /*9b70*/  @P0 BRA `(.L_x_129) ;  /* 0x0000000000340947 */ /* 0x000fea0003800000 */
[----:B------:R-:W2:Y:S01]  /*9b80*/  LDCU.64 UR8, c[0x0][0x348] ;  /* 0x00006900ff0877ac */ /* 0x000ea20008000a00 */
[----:B------:R-:W-:Y:S02]  /*9b90*/  UIADD3 UR40, UPT, UPT, UR50, 0x4200, URZ ;  /* 0x0000420032287890 */ /* 0x000fe4000fffe0ff */
[----:B------:R-:W-:Y:S02]  /*9ba0*/  UIADD3 UR41, UPT, UPT, UR51, 0x20, URZ ;  /* 0x0000002033297890 */ /* 0x000fe4000fffe0ff */
[----:B------:R-:W-:Y:S02]  /*9bb0*/  UIADD3 UR6, UPT, UPT, UR50, 0x5200, URZ ;  /* 0x0000520032067890 */ /* 0x000fe4000fffe0ff */
[----:B------:R-:W-:Y:S02]  /*9bc0*/  UIADD3 UR7, UPT, UPT, UR51, 0x60, URZ ;  /* 0x0000006033077890 */ /* 0x000fe4000fffe0ff */
        /* <DEDUP_REMOVED lines=8> */
.L_x_129:
[----:B------:R-:W-:Y:S05]  /*9c50*/  BSYNC.RECONVERGENT B0 ;  /* 0x0000000000007941 */ /* 0x000fea0003800200 */
.L_x_128:
[----:B------:R-:W-:Y:S01]  /*9c60*/  BAR.SYNC.DEFER_BLOCKING 0x1, 0x80 ;  /* 0x0042000000007b1d */ /* 0x000fe20000010000 */
[----:B------:R-:W-:Y:S04]  /*9c70*/  UIADD3 UR4, UPT, UPT, UR52, 0x1, URZ ;  /* 0x0000000134047890 */ /* 0x000fe8000fffe0ff */
[----:B------:R-:W-:Y:S04]  /*9c80*/  UISETP.NE.AND UP0, UPT, UR4, 0x4, UPT ;  /* 0x000000040400788c */ /* 0x000fe8000bf05270 */
[----:B------:R-:W-:Y:S01]  /*9c90*/  USEL UR53, UR4, URZ, UP0 ;  /* 0x000000ff04357287 */ /* 0x000fe20008000000 */
[----:B------:R2:W-:Y:S01]  /*9ca0*/  @P6 SYNCS.ARRIVE.TRANS64.RED.A1T0 RZ, [R14+URZ], RZ ;  /* 0x000000ff0eff69a7 */ /* 0x0005e200081004ff */
[----:B------:R-:W-:Y:S01]  /*9cb0*/  BSSY B1, `(.L_x_130) ;  /* 0x0000017000017945 */ /* 0x000fe20003800000 */
[----:B------:R-:W4:Y:S02]  /*9cc0*/  @P6 SYNCS.PHASECHK.TRANS64.TRYWAIT P0, [R0+URZ+0x60], R2 ;  /* 0x00006002000065a7 */ /* 0x000f2400080011ff */
[----:B----4-:R-:W-:Y:S01]  /*9cd0*/  @P6 SEL R75, RZ, 0x1, !P0 ;  /* 0x00000001ff4b6807 */ /* 0x010fe20004000000 */
[----:B--2---:R-:W-:Y:S06]  /*9ce0*/  @!P6 BRA `(.L_x_131) ;  /* 0x00000000004ce947 */ /* 0x004fec0003800000 */
[----:B------:R-:W-:Y:S01]  /*9cf0*/  ISETP.NE.AND P0, PT, R75, RZ, PT ;  /* 0x000000ff4b00720c */ /* 0x000fe20003f05270 */
[----:B------:R-:W-:Y:S01]  /*9d00*/  BSSY B0, `(.L_x_132) ;  /* 0x000000b000007945 */ /* 0x000fe20003800000 */
[----:B------:R-:W-:Y:S11]  /*9d10*/  ISETP.NE.AND P1, PT, R76, RZ, PT ;  /* 0x000000ff4c00720c */ /* 0x000ff60003f25270 */
[----:B------:R-:W-:Y:S02]  /*9d20*/  @!UPT UIADD3 URZ, UPT, UPT, URZ, URZ, URZ ;  /* 0x000000fffffff290 */ /* 0x000fe4000fffe0ff */
[C---:B-1----:R-:W-:Y:S01]  /*9d30*/  @P1 IMAD R4, R74.reuse, 0x2000, R63 ;  /* 0x000020004a041824 */ /* 0x042fe200078e023f */
[C---:B------:R-:W-:Y:S01]  /*9d40*/  @P1 LEA R2, R74.reuse, R61, 0xd ;  /* 0x0000003d4a021211 */ /* 0x040fe200078e68ff */
[C---:B------:R-:W-:Y:S02]  /*9d50*/  @P1 IMAD R3, R74.reuse, 0x2000, R62 ;  /* 0x000020004a031824 */ /* 0x040fe400078e023e */
[----:B------:R-:W-:Y:S01]  /*9d60*/  @P1 IMAD R74, R74, 0x2000, R72 ;  /* 0x000020004a4a1824 */ /* 0x000fe200078e0248 */
[----:B------:R-:W-:Y:S06]  /*9d70*/  @P0 BRA `(.L_x_133) ;  /* 0x00000000000c0947 */ /* 0x000fec0003800000 */
[----:B------:R-:W-:Y:S04]  /*9d80*/  SHF.L.U32 R5, R60, 0x1f, RZ ;  /* 0x0000001f3c057819 */ /* 0x000fe800000006ff */
[----:B------:R-:W1:Y:S02]  /*9d90*/  SYNCS.PHASECHK.TRANS64.TRYWAIT P0, [R0+URZ+0x60], R5 ;  /* 0x00006005000075a7 */ /* 0x000e6400080011ff */
[----:B-1----:R-:W-:Y:S05]  /*9da0*/  @!P0 BRA `(.L_x_134) ;  /* 0x0000001400dc8947 */ /* 0x002fea0003800000 */
.L_x_133:
[----:B------:R-:W-:Y:S05]  /*9db0*/  BSYNC B0 ;  /* 0x0000000000007941 */ /* 0x000fea0003800000 */
.L_x_132:
[----:B------:R-:W-:Y:S11]  /*9dc0*/  ISETP.NE.AND P0, PT, R76, RZ, PT ;  /* 0x000000ff4c00720c */ /* 0x000ff60003f05270 */
[----:B------:R-:W-:Y:S02]  /*9dd0*/  @!UPT UIADD3 URZ, UPT, UPT, URZ, URZ, URZ ;  /* 0x000000fffffff290 */ /* 0x000fe4000fffe0ff */
[----:B------:R2:W4:Y:S04]  /*9de0*/  @P0 LDS.128 R44, [R4] ;  /* 0x00000000042c0984 */ /* 0x0005280000000c00 */
[----:B------:R2:W1:Y:S04]  /*9df0*/  @P0 LDS.128 R40, [R3+0x10] ;  /* 0x0000100003280984 */ /* 0x0004680000000c00 */
[----:B------:R2:W1:Y:S04]  /*9e00*/  @P0 LDS.128 R32, [R2+0x20] ;  /* 0x0000200002200984 */ /* 0x0004680000000c00 */
[----:B------:R2:W1:Y:S02]  /*9e10*/  @P0 LDS.128 R36, [R74+0x30] ;  /* 0x000030004a240984 */ /* 0x0004640000000c00 */
.L_x_131:
[----:B------:R-:W-:Y:S05]  /*9e20*/  BSYNC B1 ;  /* 0x0000000000017941 */ /* 0x000fea0003800000 */
.L_x_130:
        /* <DEDUP_REMOVED lines=21> */
.L_x_135:
[----:B------:R-:W-:Y:S01]  /*9f80*/  ISETP.NE.AND P0, PT, R65, RZ, PT ;  /* 0x000000ff4100720c */ /* 0x000fe20003f05270 */
[----:B------:R-:W-:Y:S05]  /*9f90*/  WARPSYNC.ALL ;  /* 0x0000000000007948 */ /* 0x000fea0003800000 */
[----:B------:R-:W-:Y:S01]  /*9fa0*/  R2UR UR4, R25 ;  /* 0x00000000190472ca */ /* 0x000fe200000e0000 */
[----:B------:R-:W-:Y:S01]  /*9fb0*/  VIADD R73, R73, 0xd0 ;  /* 0x000000d049497836 */ /* 0x000fe20000000000 */
[----:B----4-:R-:W-:Y:S01]  /*9fc0*/  LOP3.LUT R0, R44, 0xffffe000, RZ, 0xc0, !PT ;  /* 0xffffe0002c007812 */ /* 0x010fe200078ec0ff */
[----:B------:R-:W-:Y:S01]  /*9fd0*/  BSSY.RECONVERGENT B0, `(.L_x_136) ;  /* 0x000005d000007945 */ /* 0x000fe20003800200 */
[----:B--2---:R-:W-:Y:S02]  /*9fe0*/  LOP3.LUT R2, R45, 0xffffe000, RZ, 0xc0, !PT ;  /* 0xffffe0002d027812 */ /* 0x004fe400078ec0ff */
[----:B------:R-:W-:Y:S02]  /*9ff0*/  LOP3.LUT R3, R46, 0xffffe000, RZ, 0xc0, !PT ;  /* 0xffffe0002e037812 */ /* 0x000fe400078ec0ff */
[----:B------:R-:W-:Y:S02]  /*a000*/  LOP3.LUT R20, R47, 0xffffe000, RZ, 0xc0, !PT ;  /* 0xffffe0002f147812 */ /* 0x000fe400078ec0ff */
[----:B------:R-:W-:Y:S02]  /*a010*/  LOP3.LUT R21, R40, 0xffffe000, RZ, 0xc0, !PT ;  /* 0xffffe00028157812 */ /* 0x000fe400078ec0ff */
[----:B------:R-:W-:Y:S01]  /*a020*/  LOP3.LUT R25, R41, 0xffffe000, RZ, 0xc0, !PT ;  /* 0xffffe00029197812 */ /* 0x000fe200078ec0ff */
[----:B------:R-:W1:Y:S01]  /*a030*/  LDTM.x16 R4, tmem[UR4+0x30] ;  /* 0x00003004000479ee */ /* 0x000e620008240000 */
[----:B------:R-:W-:Y:S01]  /*a040*/  LOP3.LUT R26, R42, 0xffffe000, RZ, 0xc0, !PT ;  /* 0xffffe0002a1a7812 */ /* 0x000fe200078ec0ff */
[----:B------:R-:W-:Y:S01]  /*a050*/  NOP ;  /* 0x0000000000007918 */ /* 0x000fe20000000000 */
[----:B------:R-:W-:Y:S02]  /*a060*/  LOP3.LUT R28, R43, 0xffffe000, RZ, 0xc0, !PT ;  /* 0xffffe0002b1c7812 */ /* 0x000fe400078ec0ff */
[----:B------:R-:W-:Y:S02]  /*a070*/  LOP3.LUT R73, R73, 0xfefffff8, RZ, 0xc0, !PT ;  /* 0xfefffff849497812 */ /* 0x000fe400078ec0ff */
[----:B------:R-:W-:Y:S02]  /*a080*/  LOP3.LUT R29, R32, 0xffffe000, RZ, 0xc0, !PT ;  /* 0xffffe000201d7812 */ /* 0x000fe400078ec0ff */
[----:B------:R-:W-:Y:S01]  /*a090*/  LOP3.LUT R30, R33, 0xffffe000, RZ, 0xc0, !PT ;  /* 0xffffe000211e7812 */ /* 0x000fe200078ec0ff */
[----:B-1----:R1:W-:Y:S01]  /*a0a0*/  SYNCS.ARRIVE.TRANS64.RED.A1T0 RZ, [R73+URZ], RZ ;  /* 0x000000ff49ff79a7 */ /* 0x0023e200081004ff */
[----:B------:R-:W-:Y:S02]  /*a0b0*/  LOP3.LUT R31, R34, 0xffffe000, RZ, 0xc0, !PT ;  /* 0xffffe000221f7812 */ /* 0x000fe400078ec0ff */
[----:B------:R-:W-:Y:S02]  /*a0c0*/  LOP3.LUT R32, R35, 0xffffe000, RZ, 0xc0, !PT ;  /* 0xffffe00023207812 */ /* 0x000fe400078ec0ff */
[----:B------:R-:W-:Y:S02]  /*a0d0*/  LOP3.LUT R33, R36, 0xffffe000, RZ, 0xc0, !PT ;  /* 0xffffe00024217812 */ /* 0x000fe400078ec0ff */
[----:B------:R-:W-:Y:S02]  /*a0e0*/  LOP3.LUT R34, R37, 0xffffe000, RZ, 0xc0, !PT ;  /* 0xffffe00025227812 */ /* 0x000fe400078ec0ff */
[----:B------:R-:W-:Y:S02]  /*a0f0*/  LOP3.LUT R35, R38, 0xffffe000, RZ, 0xc0, !PT ;  /* 0xffffe00026237812 */ /* 0x000fe400078ec0ff */
[----:B------:R-:W-:Y:S01]  /*a100*/  LOP3.LUT R36, R39, 0xffffe000, RZ, 0xc0, !PT ;  /* 0xffffe00027247812 */ /* 0x000fe200078ec0ff */
[C---:B------:R-:W-:Y:S01]  /*a110*/  FMUL R4, R24.reuse, R4 ;  /* 0x0000000418047220 */ /* 0x040fe20000400000 */
[C---:B------:R-:W-:Y:S01]  /*a120*/  FMUL R5, R24.reuse, R5 ;  /* 0x0000000518057220 */ /* 0x040fe20000400000 */
[C---:B------:R-:W-:Y:S01]  /*a130*/  FMUL R6, R24.reuse, R6 ;  /* 0x0000000618067220 */ /* 0x040fe20000400000 */
[C---:B------:R-:W-:Y:S01]  /*a140*/  FMUL R7, R24.reuse, R7 ;  /* 0x0000000718077220 */ /* 0x040fe20000400000 */
[C---:B------:R-:W-:Y:S01]  /*a150*/  FFMA R4, R27.reuse, R0, R4 ;  /* 0x000000001b047223 */ /* 0x040fe20000000004 */
[C---:B------:R-:W-:Y:S01]  /*a160*/  FFMA R5, R27.reuse, R2, R5 ;  /* 0x000000021b057223 */ /* 0x040fe20000000005 */
[C---:B------:R-:W-:Y:S01]  /*a170*/  FFMA R6, R27.reuse, R3, R6 ;  /* 0x000000031b067223 */ /* 0x040fe20000000006 */
[C---:B------:R-:W-:Y:S01]  /*a180*/  FFMA R7, R27.reuse, R20, R7 ;  /* 0x000000141b077223 */ /* 0x040fe20000000007 */
[C---:B------:R-:W-:Y:S01]  /*a190*/  FMUL R8, R24.reuse, R8 ;  /* 0x0000000818087220 */ /* 0x040fe20000400000 */
[C---:B------:R-:W-:Y:S01]  /*a1a0*/  FMUL R9, R24.reuse, R9 ;  /* 0x0000000918097220 */ /* 0x040fe20000400000 */
[C---:B------:R-:W-:Y:S01]  /*a1b0*/  FMUL R10, R24.reuse, R10 ;  /* 0x0000000a180a7220 */ /* 0x040fe20000400000 */
[C---:B------:R-:W-:Y:S01]  /*a1c0*/  FMUL R11, R24.reuse, R11 ;  /* 0x0000000b180b7220 */ /* 0x040fe20000400000 */
[----:B------:R-:W-:Y:S01]  /*a1d0*/  F2FP.TF32.F32.PACK_B R4, R4 ;  /* 0x00000004ff04723e */ /* 0x000fe200024050ff */
[C---:B------:R-:W-:Y:S01]  /*a1e0*/  FFMA R8, R27.reuse, R21, R8 ;  /* 0x000000151b087223 */ /* 0x040fe20000000008 */
[----:B------:R-:W-:Y:S01]  /*a1f0*/  F2FP.TF32.F32.PACK_B R5, R5 ;  /* 0x00000005ff05723e */ /* 0x000fe200024050ff */
[C---:B------:R-:W-:Y:S01]  /*a200*/  FFMA R9, R27.reuse, R25, R9 ;  /* 0x000000191b097223 */ /* 0x040fe20000000009 */
[----:B------:R-:W-:Y:S01]  /*a210*/  F2FP.TF32.F32.PACK_B R6, R6 ;  /* 0x00000006ff06723e */ /* 0x000fe200024050ff */
[C---:B------:R-:W-:Y:S01]  /*a220*/  FFMA R10, R27.reuse, R26, R10 ;  /* 0x0000001a1b0a7223 */ /* 0x040fe2000000000a */
[----:B------:R-:W-:Y:S01]  /*a230*/  F2FP.TF32.F32.PACK_B R7, R7 ;  /* 0x00000007ff07723e */ /* 0x000fe200024050ff */
[C---:B------:R-:W-:Y:S01]  /*a240*/  FFMA R11, R27.reuse, R28, R11 ;  /* 0x0000001c1b0b7223 */ /* 0x040fe2000000000b */
[C---:B------:R-:W-:Y:S01]  /*a250*/  FMUL R12, R24.reuse, R12 ;  /* 0x0000000c180c7220 */ /* 0x040fe20000400000 */
[----:B------:R-:W-:Y:S01]  /*a260*/  F2FP.TF32.F32.PACK_B R8, R8 ;  /* 0x00000008ff08723e */ /* 0x000fe200024050ff */
[C---:B------:R-:W-:Y:S01]  /*a270*/  FMUL R13, R24.reuse, R13 ;  /* 0x0000000d180d7220 */ /* 0x040fe20000400000 */
[----:B------:R1:W-:Y:S01]  /*a280*/  STS.128 [R63+0x6000], R4 ;  /* 0x006000043f007388 */ /* 0x0003e20000000c00 */
        /* <DEDUP_REMOVED lines=8> */
[C---:B------:R-:W-:Y:S01]  /*a310*/  FFMA R15, R27.reuse, R32, R15 ;  /* 0x000000201b0f7223 */ /* 0x040fe2000000000f */
[C---:B------:R-:W-:Y:S01]  /*a320*/  FMUL R16, R24.reuse, R16 ;  /* 0x0000001018107220 */ /* 0x040fe20000400000 */
[----:B------:R-:W-:Y:S01]  /*a330*/  F2FP.TF32.F32.PACK_B R12, R12 ;  /* 0x0000000cff0c723e */ /* 0x000fe200024050ff */
[----:B------:R1:W-:Y:S01]  /*a340*/  STS.128 [R62+0x6010], R8 ;  /* 0x006010083e007388 */ /* 0x0003e20000000c00 */
[C---:B------:R-:W-:Y:S01]  /*a350*/  FMUL R17, R24.reuse, R17 ;  /* 0x0000001118117220 */ /* 0x040fe20000400000 */
[C---:B------:R-:W-:Y:S01]  /*a360*/  FMUL R18, R24.reuse, R18 ;  /* 0x0000001218127220 */ /* 0x040fe20000400000 */
[----:B------:R-:W-:Y:S01]  /*a370*/  FMUL R19, R24, R19 ;  /* 0x0000001318137220 */ /* 0x000fe20000400000 */
[----:B------:R-:W-:Y:S01]  /*a380*/  F2FP.TF32.F32.PACK_B R13, R13 ;  /* 0x0000000dff0d723e */ /* 0x000fe200024050ff */
[C---:B------:R-:W-:Y:S01]  /*a390*/  FFMA R16, R27.reuse, R33, R16 ;  /* 0x000000211b107223 */ /* 0x040fe20000000010 */
[----:B------:R-:W-:Y:S01]  /*a3a0*/  F2FP.TF32.F32.PACK_B R14, R14 ;  /* 0x0000000eff0e723e */ /* 0x000fe200024050ff */
[C---:B------:R-:W-:Y:S01]  /*a3b0*/  FFMA R17, R27.reuse, R34, R17 ;  /* 0x000000221b117223 */ /* 0x040fe20000000011 */
[----:B------:R-:W-:Y:S01]  /*a3c0*/  F2FP.TF32.F32.PACK_B R15, R15 ;  /* 0x0000000fff0f723e */ /* 0x000fe200024050ff */
[C---:B------:R-:W-:Y:S01]  /*a3d0*/  FFMA R18, R27.reuse, R35, R18 ;  /* 0x000000231b127223 */ /* 0x040fe20000000012 */
[----:B------:R-:W-:Y:S01]  /*a3e0*/  FFMA R19, R27, R36, R19 ;  /* 0x000000241b137223 */ /* 0x000fe20000000013 */
[----:B------:R-:W-:Y:S02]  /*a3f0*/  F2FP.TF32.F32.PACK_B R16, R16 ;  /* 0x00000010ff10723e */ /* 0x000fe400024050ff */
[----:B------:R1:W-:Y:S01]  /*a400*/  STS.128 [R61+0x6020], R12 ;  /* 0x0060200c3d007388 */ /* 0x0003e20000000c00 */
[----:B------:R-:W-:Y:S02]  /*a410*/  F2FP.TF32.F32.PACK_B R17, R17 ;  /* 0x00000011ff11723e */ /* 0x000fe400024050ff */
        /* <DEDUP_REMOVED lines=24> */
.L_x_137:
[----:B------:R-:W-:Y:S05]  /*a5a0*/  BSYNC.RECONVERGENT B0 ;  /* 0x0000000000007941 */ /* 0x000fea0003800200 */
.L_x_136:
[----:B------:R-:W-:Y:S01]  /*a5b0*/  BAR.SYNC.DEFER_BLOCKING 0x1, 0x80 ;  /* 0x0042000000007b1d */ /* 0x000fe20000010000 */
[----:B------:R-:W-:Y:S01]  /*a5c0*/  UISETP.NE.AND UP0, UPT, UR55, -0x4, UPT ;  /* 0xfffffffc3700788c */ /* 0x000fe2000bf05270 */
[----:B------:R-:W-:Y:S08]  /*a5d0*/  IADD3 R22, PT, PT, R22, 0x1, RZ ;  /* 0x0000000116167810 */ /* 0x000ff00007ffe0ff */
[----:B------:R-:W-:Y:S05]  /*a5e0*/  BRA.U !UP0, `(.L_x_138) ;  /* 0x0000000108247547 */ /* 0x000fea000b800000 */
[----:B------:R-:W-:Y:S01]  /*a5f0*/  ISETP.NE.AND P0, PT, R71, RZ, PT ;  /* 0x000000ff4700720c */ /* 0x000fe20003f05270 */
[----:B------:R-:W-:Y:S01]  /*a600*/  IMAD.U32 R0, RZ, RZ, UR53 ;  /* 0x00000035ff007e24 */ /* 0x000fe2000f8e00ff */
[----:B------:R-:W-:Y:S04]  /*a610*/  UIADD3 UR4, UPT, UPT, UR53, 0x1, URZ ;  /* 0x0000000135047890 */ /* 0x000fe8000fffe0ff */
[----:B------:R-:W-:Y:S04]  /*a620*/  UISETP.NE.AND UP0, UPT, UR4, 0x4, UPT ;  /* 0x000000040400788c */ /* 0x000fe8000bf05270 */
[----:B------:R-:W-:Y:S03]  /*a630*/  USEL UR53, UR4, URZ, UP0 ;  /* 0x000000ff04357287 */ /* 0x000fe60008000000 */
[----:B------:R-:W-:Y:S05]  /*a640*/  @P0 LEA R0, R0, UR50, 0x3 ;  /* 0x0000003200000c11 */ /* 0x000fea000f8e18ff */
[----:B------:R-:W-:Y:S05]  /*a650*/  @P0 VIADD R0, R0, 0x80 ;  /* 0x0000008000000836 */ /* 0x000fea0000000000 */
[----:B------:R-:W-:Y:S04]  /*a660*/  @P0 PRMT R0, R77, 0x654, R0 ;  /* 0x000006544d000816 */ /* 0x000fe80000000000 */
[----:B------:R2:W-:Y:S03]  /*a670*/  @P0 SYNCS.ARRIVE.TRANS64.RED.A1T0 RZ, [R0+URZ], RZ ;  /* 0x000000ff00ff09a7 */ /* 0x0005e600081004ff */
.L_x_138:
[----:B------:R-:W-:Y:S01]  /*a680*/  R2UR UR6, R68 ;  /* 0x00000000440672ca */ /* 0x000fe200000e0000 */
[----:B------:R-:W-:Y:S01]  /*a690*/  UIADD3 UR55, UPT, UPT, UR55, 0x4, URZ ;  /* 0x0000000437377890 */ /* 0x000fe2000fffe0ff */
[----:B------:R-:W-:Y:S02]  /*a6a0*/  R2UR UR5, R54 ;  /* 0x00000000360572ca */ /* 0x000fe400000e0000 */
[----:B------:R-:W-:Y:S02]  /*a6b0*/  R2UR UR4, R55 ;  /* 0x00000000370472ca */ /* 0x000fe400000e0000 */
[----:B------:R-:W-:Y:S02]  /*a6c0*/  R2UR UR52, R70 ;  /* 0x00000000463472ca */ /* 0x000fe400000e0000 */
[----:B------:R-:W-:Y:S02]  /*a6d0*/  ISETP.NE.AND P0, PT, R22, 0x2, PT ;  /* 0x000000021600780c */ /* 0x000fe40003f05270 */
[----:B------:R-:W-:Y:S02]  /*a6e0*/  LOP3.LUT R58, R58, 0x1, RZ, 0x3c, !PT ;  /* 0x000000013a3a7812 */ /* 0x000fe400078e3cff */
[----:B--2---:R-:W-:Y:S01]  /*a6f0*/  SEL R0, RZ, 0x1, P0 ;  /* 0x00000001ff007807 */ /* 0x004fe20000000000 */
[----:B------:R-:W-:Y:S01]  /*a700*/  UISETP.NE.AND UP0, UPT, UR6, URZ, UPT ;  /* 0x000000ff0600728c */ /* 0x000fe2000bf05270 */
[----:B------:R-:W-:Y:S01]  /*a710*/  SEL R22, R22, RZ, P0 ;  /* 0x000000ff16167207 */ /* 0x000fe20000000000 */
[----:B------:R-:W-:Y:S01]  /*a720*/  UIADD3 UR19, UPT, UPT, UR36, UR5, URZ ;  /* 0x0000000524137290 */ /* 0x000fe2000fffe0ff */
[----:B------:R-:W-:Y:S01]  /*a730*/  LOP3.LUT R59, R59, R0, RZ, 0x3c, !PT ;  /* 0x000000003b3b7212 */ /* 0x000fe200078e3cff */
[----:B------:R-:W-:Y:S05]  /*a740*/  UIADD3 UR20, UPT, UPT, UR37, UR4, URZ ;  /* 0x0000000425147290 */ /* 0x000fea000fffe0ff */
[----:B------:R-:W-:Y:S07]  /*a750*/  BRA.U UP0, `(.L_x_139) ;  /* 0xffffffc500347547 */ /* 0x000fee000b83ffff */
[----:B------:R-:W-:-:S13]  /*a760*/  R2UR UR4, R56 ;  /* 0x00000000380472ca */ /* 0x000fda00000e0000 */
[----:B------:R-:W-:-:S09]  /*a770*/  UISETP.NE.AND UP0, UPT, UR4, URZ, UPT ;  /* 0x000000ff0400728c */ /* 0x000fd2000bf05270 */
[----:B------:R-:W-:Y:S05]  /*a780*/  BRA.U !UP0, `(.L_x_140) ;  /* 0x0000000108487547 */ /* 0x000fea000b800000 */
[----:B------:R-:W2:Y:S02]  /*a790*/  LDCU.64 UR4, c[0x0][0x990] ;  /* 0x00013200ff0477ac */ /* 0x000ea40008000a00 */
[----:B--2---:R-:W-:-:S04]  /*a7a0*/  UISETP.NE.U32.AND UP0, UPT, UR4, URZ, UPT ;  /* 0x000000ff0400728c */ /* 0x004fc8000bf05070 */
[----:B------:R-:W-:-:S09]  /*a7b0*/  UISETP.NE.AND.EX UP0, UPT, UR5, URZ, UPT, UP0 ;  /* 0x000000ff0500728c */ /* 0x000fd2000bf05300 */
[----:B------:R-:W-:Y:S05]  /*a7c0*/  BRA.U UP0, `(.L_x_141) ;  /* 0x00000001000c7547 */ /* 0x000fea000b800000 */
[----:B------:R-:W-:-:S13]  /*a7d0*/  FSETP.NEU.AND P0, PT, R27, RZ, PT ;  /* 0x000000ff1b00720b */ /* 0x000fda0003f0d000 */
[----:B------:R-:W-:Y:S05]  /*a7e0*/  @!P0 EXIT ;  /* 0x000000000000894d */ /* 0x000fea0003800000 */
[----:B------:R-:W-:Y:S05]  /*a7f0*/  BRA `(.L_x_140) ;  /* 0x00000000002c7947 */ /* 0x000fea0003800000 */
.L_x_141:
[----:B------:R-:W-:Y:S01]  /*a800*/  ISETP.NE.AND P0, PT, R69, RZ, PT ;  /* 0x000000ff4500720c */ /* 0x000fe20003f05270 */
[----:B------:R-:W-:-:S12]  /*a810*/  BSSY.RECONVERGENT B0, `(.L_x_140) ;  /* 0x0000009000007945 */ /* 0x000fd80003800200 */
[----:B------:R-:W-:Y:S05]  /*a820*/  @P0 BRA `(.L_x_142) ;  /* 0x0000000000140947 */ /* 0x000fea0003800000 */
[----:B------:R-:W2:Y:S02]  /*a830*/  LDCU.64 UR4, c[0x0][0x988] ;  /* 0x00013100ff0477ac */ /* 0x000ea40008000a00 */
[----:B--2---:R-:W-:-:S04]  /*a840*/  ISETP.NE.U32.AND P0, PT, RZ, UR4, PT ;  /* 0x00000004ff007c0c */ /* 0x004fc8000bf05070 */
[----:B------:R-:W-:-:S13]  /*a850*/  ISETP.NE.AND.EX P0, PT, RZ, UR5, PT, P0 ;  /* 0x00000005ff007c0c */ /* 0x000fda000bf05300 */
[----:B------:R-:W-:Y:S05]  /*a860*/  @!P0 EXIT ;  /* 0x000000000000894d */ /* 0x000fea0003800000 */
[----:B------:R-:W-:Y:S05]  /*a870*/  BRA `(.L_x_143) ;  /* 0x0000000000087947 */ /* 0x000fea0003800000 */
.L_x_142:
[----:B------:R-:W-:-:S13]  /*a880*/  FSETP.NEU.AND P0, PT, R27, RZ, PT ;  /* 0x000000ff1b00720b */ /* 0x000fda0003f0d000 */
[----:B------:R-:W-:Y:S05]  /*a890*/  @!P0 EXIT ;  /* 0x000000000000894d */ /* 0x000fea0003800000 */
.L_x_143:
[----:B------:R-:W-:Y:S05]  /*a8a0*/  BSYNC.RECONVERGENT B0 ;  /* 0x0000000000007941 */ /* 0x000fea0003800200 */
.L_x_140:
[----:B------:R-:W2:Y:S01]  /*a8b0*/  S2UR UR5, SR_CgaCtaId ;  /* 0x00000000000579c3 */ /* 0x000ea20000008800 */
[----:B------:R-:W-:Y:S01]  /*a8c0*/  ULEA UR4, UR53, UR50, 0x3 ;  /* 0x0000003235047291 */ /* 0x000fe2000f8e18ff */
[----:B------:R-:W-:-:S04]  /*a8d0*/  DEPBAR.LE SB0, 0x0 ;  /* 0x000080000000791a */ /* 0x000fc80000000000 */
[----:B------:R-:W-:-:S04]  /*a8e0*/  UIADD3 UR4, UPT, UPT, UR4, 0x80, URZ ;  /* 0x0000008004047890 */ /* 0x000fc8000fffe0ff */
[----:B--2---:R-:W-:-:S09]  /*a8f0*/  UPRMT UR4, UR5, 0x654, UR4 ;  /* 0x0000065405047896 */ /* 0x004fd20008000004 */
[----:B------:R-:W-:Y:S01]  /*a900*/  SYNCS.ARRIVE.TRANS64.RED.A1T0 RZ, [UR4], RZ ;  /* 0x000000ffffff79a7 */ /* 0x000fe20008100404 */
[----:B------:R-:W-:Y:S05]  /*a910*/  EXIT ;  /* 0x000000000000794d */ /* 0x000fea0003800000 */
.L_x_24:
[----:B------:R-:W-:Y:S07]  /*a920*/  MOV R0, UR12 ;  /* 0x0000000c00007c02 */ /* 0x000fee0008000f00 */
.L_x_144:
[----:B-1----:R1:W3:Y:S02]  /*a930*/  SYNCS.PHASECHK.TRANS64.TRYWAIT P0, [R0+URZ+0x30], R4 ;  /* 0x00003004000075a7 */ /* 0x0022e400080011ff */
[----:B---3--:R-:W-:Y:S05]  /*a940*/  @!P0 NANOSLEEP.SYNCS 0x989680 ;  /* 0x009896800000895d */ /* 0x008fea0003900000 */
[----:B------:R-:W3:Y:S02]  /*a950*/  @!P0 SYNCS.PHASECHK.TRANS64 P0, [R0+URZ+0x30], R4 ;  /* 0x00003004000085a7 */ /* 0x000ee400080010ff */
[----:B---3--:R-:W-:Y:S05]  /*a960*/  @!P0 BRA `(.L_x_144) ;  /* 0xfffffffc00f08947 */ /* 0x008fea000383ffff */
[----:B------:R-:W-:Y:S05]  /*a970*/  BRA `(.L_x_23) ;  /* 0xffffff7400e87947 */ /* 0x000fea000383ffff */
.L_x_31:
[----:B------:R-:W-:Y:S07]  /*a980*/  MOV R0, UR11 ;  /* 0x0000000b00007c02 */ /* 0x000fee0008000f00 */
.L_x_145:
[----:B--2---:R2:W3:Y:S02]  /*a990*/  SYNCS.PHASECHK.TRANS64.TRYWAIT P0, [R0+URZ+0x30], R4 ;  /* 0x00003004000075a7 */ /* 0x0044e400080011ff */
[----:B---3--:R-:W-:Y:S05]  /*a9a0*/  @!P0 NANOSLEEP.SYNCS 0x989680 ;  /* 0x009896800000895d */ /* 0x008fea0003900000 */
[----:B------:R-:W3:Y:S02]  /*a9b0*/  @!P0 SYNCS.PHASECHK.TRANS64 P0, [R0+URZ+0x30], R4 ;  /* 0x00003004000085a7 */ /* 0x000ee400080010ff */
[----:B---3--:R-:W-:Y:S05]  /*a9c0*/  @!P0 BRA `(.L_x_145) ;  /* 0xfffffffc00f08947 */ /* 0x008fea000383ffff */
[----:B------:R-:W-:Y:S05]  /*a9d0*/  BRA `(.L_x_30) ;  /* 0xffffff7c00907947 */ /* 0x000fea000383ffff */
.L_x_36:
[----:B--2---:R-:W-:-:S07]  /*a9e0*/  MOV R0, UR42 ;  /* 0x0000002a00007c02 */ /* 0x004fce0008000f00 */
.L_x_146:
[----:B--2---:R2:W3:Y:S02]  /*a9f0*/  SYNCS.PHASECHK.TRANS64.TRYWAIT P0, [R0+URZ+0xb0], R3 ;  /* 0x0000b003000075a7 */ /* 0x0044e400080011ff */
[----:B---3--:R-:W-:Y:S05]  /*aa00*/  @!P0 NANOSLEEP.SYNCS 0x989680 ;  /* 0x009896800000895d */ /* 0x008fea0003900000 */
[----:B------:R-:W3:Y:S02]  /*aa10*/  @!P0 SYNCS.PHASECHK.TRANS64 P0, [R0+URZ+0xb0], R3 ;  /* 0x0000b003000085a7 */ /* 0x000ee400080010ff */
[----:B---3--:R-:W-:Y:S05]  /*aa20*/  @!P0 BRA `(.L_x_146) ;  /* 0xfffffffc00f08947 */ /* 0x008fea000383ffff */
[----:B------:R-:W-:Y:S05]  /*aa30*/  BRA `(.L_x_147) ;  /* 0xffffff8000b07947 */ /* 0x000fea000383ffff */
.L_x_40:
[----:B------:R-:W-:-:S07]  /*aa40*/  MOV R0, UR4 ;  /* 0x0000000400007c02 */ /* 0x000fce0008000f00 */
.L_x_148:
[----:B--2---:R2:W3:Y:S02]  /*aa50*/  SYNCS.PHASECHK.TRANS64.TRYWAIT P0, [R0+URZ], R2 ;  /* 0x00000002000075a7 */ /* 0x0044e400080011ff */
[----:B---3--:R-:W-:Y:S05]  /*aa60*/  @!P0 NANOSLEEP.SYNCS 0x989680 ;  /* 0x009896800000895d */ /* 0x008fea0003900000 */
[----:B------:R-:W3:Y:S02]  /*aa70*/  @!P0 SYNCS.PHASECHK.TRANS64 P0, [R0+URZ], R2 ;  /* 0x00000002000085a7 */ /* 0x000ee400080010ff */
[----:B---3--:R-:W-:Y:S05]  /*aa80*/  @!P0 BRA `(.L_x_148) ;  /* 0xfffffffc00f08947 */ /* 0x008fea000383ffff */
[----:B------:R-:W-:Y:S05]  /*aa90*/  BRA `(.L_x_149) ;  /* 0xffffff8800447947 */ /* 0x000fea000383ffff */
.L_x_41:
[----:B------:R-:W-:-:S07]  /*aaa0*/  MOV R0, UR5 ;  /* 0x0000000500007c02 */ /* 0x000fce0008000f00 */
.L_x_150:
[----:B--2---:R2:W3:Y:S02]  /*aab0*/  SYNCS.PHASECHK.TRANS64.TRYWAIT P0, [R0+URZ], R2 ;  /* 0x00000002000075a7 */ /* 0x0044e400080011ff */
[----:B---3--:R-:W-:Y:S05]  /*aac0*/  @!P0 NANOSLEEP.SYNCS 0x989680 ;  /* 0x009896800000895d */ /* 0x008fea0003900000 */
[----:B------:R-:W3:Y:S02]  /*aad0*/  @!P0 SYNCS.PHASECHK.TRANS64 P0, [R0+URZ], R2 ;  /* 0x00000002000085a7 */ /* 0x000ee400080010ff */
[----:B---3--:R-:W-:Y:S05]  /*aae0*/  @!P0 BRA `(.L_x_150) ;  /* 0xfffffffc00f08947 */ /* 0x008fea000383ffff */
[----:B------:R-:W-:Y:S05]  /*aaf0*/  BRA `(.L_x_151) ;  /* 0xffffff8800547947 */ /* 0x000fea000383ffff */
.L_x_42:
[----:B------:R-:W-:-:S07]  /*ab00*/  MOV R0, UR5 ;  /* 0x0000000500007c02 */ /* 0x000fce0008000f00 */
.L_x_152:
[----:B--2---:R2:W3:Y:S02]  /*ab10*/  SYNCS.PHASECHK.TRANS64.TRYWAIT P0, [R0+URZ], R2 ;  /* 0x00000002000075a7 */ /* 0x0044e400080011ff */
[----:B---3--:R-:W-:Y:S05]  /*ab20*/  @!P0 NANOSLEEP.SYNCS 0x989680 ;  /* 0x009896800000895d */ /* 0x008fea0003900000 */
[----:B------:R-:W3:Y:S02]  /*ab30*/  @!P0 SYNCS.PHASECHK.TRANS64 P0, [R0+URZ], R2 ;  /* 0x00000002000085a7 */ /* 0x000ee400080010ff */
[----:B---3--:R-:W-:Y:S05]  /*ab40*/  @!P0 BRA `(.L_x_152) ;  /* 0xfffffffc00f08947 */ /* 0x008fea000383ffff */
[----:B------:R-:W-:Y:S05]  /*ab50*/  BRA `(.L_x_153) ;  /* 0xffffff8800647947 */ /* 0x000fea000383ffff */
.L_x_43:
[----:B------:R-:W-:-:S07]  /*ab60*/  MOV R0, UR5 ;  /* 0x0000000500007c02 */ /* 0x000fce0008000f00 */
.L_x_154:
[----:B--2---:R2:W3:Y:S02]  /*ab70*/  SYNCS.PHASECHK.TRANS64.TRYWAIT P0, [R0+URZ], R2 ;  /* 0x00000002000075a7 */ /* 0x0044e400080011ff */
[----:B---3--:R-:W-:Y:S05]  /*ab80*/  @!P0 NANOSLEEP.SYNCS 0x989680 ;  /* 0x009896800000895d */ /* 0x008fea0003900000 */
[----:B------:R-:W3:Y:S02]  /*ab90*/  @!P0 SYNCS.PHASECHK.TRANS64 P0, [R0+URZ], R2 ;  /* 0x00000002000085a7 */ /* 0x000ee400080010ff */
[----:B---3--:R-:W-:Y:S05]  /*aba0*/  @!P0 BRA `(.L_x_154) ;  /* 0xfffffffc00f08947 */ /* 0x008fea000383ffff */
[----:B------:R-:W-:Y:S05]  /*abb0*/  BRA `(.L_x_155) ;  /* 0xffffff8800747947 */ /* 0x000fea000383ffff */
.L_x_44:
[----:B------:R-:W-:-:S07]  /*abc0*/  MOV R0, UR5 ;  /* 0x0000000500007c02 */ /* 0x000fce0008000f00 */
.L_x_156:
[----:B--2---:R2:W3:Y:S02]  /*abd0*/  SYNCS.PHASECHK.TRANS64.TRYWAIT P0, [R0+URZ], R2 ;  /* 0x00000002000075a7 */ /* 0x0044e400080011ff */
[----:B---3--:R-:W-:Y:S05]  /*abe0*/  @!P0 NANOSLEEP.SYNCS 0x989680 ;  /* 0x009896800000895d */ /* 0x008fea0003900000 */
[----:B------:R-:W3:Y:S02]  /*abf0*/  @!P0 SYNCS.PHASECHK.TRANS64 P0, [R0+URZ], R2 ;  /* 0x00000002000085a7 */ /* 0x000ee400080010ff */
[----:B---3--:R-:W-:Y:S05]  /*ac00*/  @!P0 BRA `(.L_x_156) ;  /* 0xfffffffc00f08947 */ /* 0x008fea000383ffff */
[----:B------:R-:W-:Y:S05]  /*ac10*/  BRA `(.L_x_157) ;  /* 0xffffff8800847947 */ /* 0x000fea000383ffff */
.L_x_47:
[----:B------:R-:W-:-:S07]  /*ac20*/  MOV R4, UR4 ;  /* 0x0000000400047c02 */ /* 0x000fce0008000f00 */
.L_x_158:
[----:B--2---:R2:W3:Y:S02]  /*ac30*/  SYNCS.PHASECHK.TRANS64.TRYWAIT P1, [R4+URZ+0xb8], R6 ;  /* 0x0000b806040075a7 */ /* 0x0044e400080211ff */
[----:B---3--:R-:W-:Y:S05]  /*ac40*/  @!P1 NANOSLEEP.SYNCS 0x989680 ;  /* 0x009896800000995d */ /* 0x008fea0003900000 */
[----:B------:R-:W3:Y:S02]  /*ac50*/  @!P1 SYNCS.PHASECHK.TRANS64 P1, [R4+URZ+0xb8], R6 ;  /* 0x0000b806040095a7 */ /* 0x000ee400080210ff */
[----:B---3--:R-:W-:Y:S05]  /*ac60*/  @!P1 BRA `(.L_x_158) ;  /* 0xfffffffc00f09947 */ /* 0x008fea000383ffff */
[----:B------:R-:W-:Y:S05]  /*ac70*/  BRA `(.L_x_159) ;  /* 0xffffff8800f47947 */ /* 0x000fea000383ffff */
.L_x_48:
[----:B--2---:R-:W-:-:S07]  /*ac80*/  MOV R4, UR4 ;  /* 0x0000000400047c02 */ /* 0x004fce0008000f00 */
.L_x_160:
[----:B--2---:R2:W3:Y:S02]  /*ac90*/  SYNCS.PHASECHK.TRANS64.TRYWAIT P1, [R4+URZ+0xb0], R5 ;  /* 0x0000b005040075a7 */ /* 0x0044e400080211ff */
[----:B---3--:R-:W-:Y:S05]  /*aca0*/  @!P1 NANOSLEEP.SYNCS 0x989680 ;  /* 0x009896800000995d */ /* 0x008fea0003900000 */
[----:B------:R-:W3:Y:S02]  /*acb0*/  @!P1 SYNCS.PHASECHK.TRANS64 P1, [R4+URZ+0xb0], R5 ;  /* 0x0000b005040095a7 */ /* 0x000ee400080210ff */
[----:B---3--:R-:W-:Y:S05]  /*acc0*/  @!P1 BRA `(.L_x_160) ;  /* 0xfffffffc00f09947 */ /* 0x008fea000383ffff */
[----:B------:R-:W-:Y:S05]  /*acd0*/  BRA `(.L_x_161) ;  /* 0xffffff8800fc7947 */ /* 0x000fea000383ffff */
.L_x_58:
[----:B--2---:R-:W-:-:S04]  /*ace0*/  MOV R5, UR5 ;  /* 0x0000000500057c02 */ /* 0x004fc80008000f00 */
[----:B------:R2:W3:Y:S03]  /*acf0*/  SYNCS.PHASECHK.TRANS64.TRYWAIT P0, [R5+URZ+0x8], R6 ;  /* 0x00000806050075a7 */ /* 0x0004e600080011ff */
[----:B---3--:R-:W-:Y:S05]  /*ad00*/  @!P0 NANOSLEEP.SYNCS 0x989680 ;  /* 0x009896800000895d */ /* 0x008fea0003900000 */
[----:B------:R-:W3:Y:S02]  /*ad10*/  @!P0 SYNCS.PHASECHK.TRANS64 P0, [R5+URZ+0x8], R6 ;  /* 0x00000806050085a7 */ /* 0x000ee400080010ff */
[----:B---3--:R-:W-:Y:S05]  /*ad20*/  @!P0 BRA `(.L_x_58) ;  /* 0xfffffffc00ec8947 */ /* 0x008fea000383ffff */
[----:B------:R-:W-:Y:S05]  /*ad30*/  BRA `(.L_x_57) ;  /* 0xffffff8c00c87947 */ /* 0x000fea000383ffff */
.L_x_60:
[----:B------:R-:W-:Y:S01]  /*ad40*/  BSSY B0, `(.L_x_162) ;  /* 0x0000006000007945 */ /* 0x000fe20003800000 */
[----:B------:R-:W-:-:S07]  /*ad50*/  MOV R15, 0xffffffff ;  /* 0xffffffff000f7802 */ /* 0x000fce0000000f00 */
[----:B-12--5:R-:W-:Y:S05]  /*ad60*/  WARPSYNC.COLLECTIVE R15, `(.L_x_163) ;  /* 0x000000000f0c7348 */ /* 0x026fea0003c00000 */
[----:B------:R-:W-:Y:S02]  /*ad70*/  ELECT P6, UR79, PT ;  /* 0x00000000004f782f */ /* 0x000fe400038c0000 */
[----:B------:R-:W-:Y:S01]  /*ad80*/  MOV R14, UR79 ;  /* 0x0000004f000e7c02 */ /* 0x000fe20008000f00 */
[----:B-12--5:R-:W-:Y:S10]  /*ad90*/  ENDCOLLECTIVE ;  /* 0x000000000000791b */ /* 0x026ff40003800000 */
.L_x_163:
[----:B------:R-:W-:Y:S05]  /*ada0*/  BSYNC B0 ;  /* 0x0000000000007941 */ /* 0x000fea0003800000 */
.L_x_162:
[----:B------:R-:W-:Y:S01]  /*adb0*/  PLOP3.LUT P0, PT, P6, PT, PT, 0x80, 0x8 ;  /* 0x000000000008781c */ /* 0x000fe2000370f070 */
[----:B------:R-:W-:-:S12]  /*adc0*/  BRA `(.L_x_164) ;  /* 0xffffff8c00f47947 */ /* 0x000fd8000383ffff */
.L_x_62:
[----:B--2---:R-:W-:-:S04]  /*add0*/  MOV R3, UR5 ;  /* 0x0000000500037c02 */ /* 0x004fc80008000f00 */
[----:B------:R2:W3:Y:S03]  /*ade0*/  SYNCS.PHASECHK.TRANS64.TRYWAIT P0, [R3+URZ+0x8], R4 ;  /* 0x00000804030075a7 */ /* 0x0004e600080011ff */
[----:B---3--:R-:W-:Y:S05]  /*adf0*/  @!P0 NANOSLEEP.SYNCS 0x989680 ;  /* 0x009896800000895d */ /* 0x008fea0003900000 */
[----:B------:R-:W3:Y:S02]  /*ae00*/  @!P0 SYNCS.PHASECHK.TRANS64 P0, [R3+URZ+0x8], R4 ;  /* 0x00000804030085a7 */ /* 0x000ee400080010ff */
[----:B---3--:R-:W-:Y:S05]  /*ae10*/  @!P0 BRA `(.L_x_62) ;  /* 0xfffffffc00ec8947 */ /* 0x008fea000383ffff */
[----:B------:R-:W-:Y:S05]  /*ae20*/  BRA `(.L_x_61) ;  /* 0xffffff8c00f87947 */ /* 0x000fea000383ffff */
.L_x_63:
[----:B------:R-:W-:-:S07]  /*ae30*/  MOV R4, UR23 ;  /* 0x0000001700047c02 */ /* 0x000fce0008000f00 */
.L_x_165:
[----:B-1----:R1:W2:Y:S02]  /*ae40*/  SYNCS.PHASECHK.TRANS64.TRYWAIT P0, [R4+URZ+0xb0], R5 ;  /* 0x0000b005040075a7 */ /* 0x0022a400080011ff */
[----:B--2---:R-:W-:Y:S05]  /*ae50*/  @!P0 NANOSLEEP.SYNCS 0x989680 ;  /* 0x009896800000895d */ /* 0x004fea0003900000 */
[----:B------:R-:W2:Y:S02]  /*ae60*/  @!P0 SYNCS.PHASECHK.TRANS64 P0, [R4+URZ+0xb0], R5 ;  /* 0x0000b005040085a7 */ /* 0x000ea400080010ff */
[----:B--2---:R-:W-:Y:S05]  /*ae70*/  @!P0 BRA `(.L_x_165) ;  /* 0xfffffffc00f08947 */ /* 0x004fea000383ffff */
[----:B------:R-:W-:Y:S05]  /*ae80*/  BRA `(.L_x_166) ;  /* 0xffffff94000c7947 */ /* 0x000fea000383ffff */
.L_x_65:
[----:B------:R-:W-:-:S07]  /*ae90*/  MOV R4, UR28 ;  /* 0x0000001c00047c02 */ /* 0x000fce0008000f00 */
.L_x_167:
[----:B-1----:R1:W2:Y:S02]  /*aea0*/  SYNCS.PHASECHK.TRANS64.TRYWAIT P0, [R4+URZ+0xd0], R5 ;  /* 0x0000d005040075a7 */ /* 0x0022a400080011ff */
[----:B--2---:R-:W-:Y:S05]  /*aeb0*/  @!P0 NANOSLEEP.SYNCS 0x989680 ;  /* 0x009896800000895d */ /* 0x004fea0003900000 */
[----:B------:R-:W2:Y:S02]  /*aec0*/  @!P0 SYNCS.PHASECHK.TRANS64 P0, [R4+URZ+0xd0], R5 ;  /* 0x0000d005040085a7 */ /* 0x000ea400080010ff */
[----:B--2---:R-:W-:Y:S05]  /*aed0*/  @!P0 BRA `(.L_x_167) ;  /* 0xfffffffc00f08947 */ /* 0x004fea000383ffff */
[----:B------:R-:W-:Y:S05]  /*aee0*/  BRA `(.L_x_64) ;  /* 0xffffff94002c7947 */ /* 0x000fea000383ffff */
.L_x_69:
[----:B-1----:R-:W-:Y:S07]  /*aef0*/  MOV R4, UR19 ;  /* 0x0000001300047c02 */ /* 0x002fee0008000f00 */
.L_x_168:
[----:B-1----:R1:W2:Y:S02]  /*af00*/  SYNCS.PHASECHK.TRANS64.TRYWAIT P0, [R4+URZ], R6 ;  /* 0x00000006040075a7 */ /* 0x0022a400080011ff */
[----:B--2---:R-:W-:Y:S05]  /*af10*/  @!P0 NANOSLEEP.SYNCS 0x989680 ;  /* 0x009896800000895d */ /* 0x004fea0003900000 */
[----:B------:R-:W2:Y:S02]  /*af20*/  @!P0 SYNCS.PHASECHK.TRANS64 P0, [R4+URZ], R6 ;  /* 0x00000006040085a7 */ /* 0x000ea400080010ff */
[----:B--2---:R-:W-:Y:S05]  /*af30*/  @!P0 BRA `(.L_x_168) ;  /* 0xfffffffc00f08947 */ /* 0x004fea000383ffff */
[----:B------:R-:W-:Y:S05]  /*af40*/  BRA `(.L_x_68) ;  /* 0xffffff9400647947 */ /* 0x000fea000383ffff */
.L_x_73:
[----:B--2---:R-:W-:-:S07]  /*af50*/  MOV R0, UR4 ;  /* 0x0000000400007c02 */ /* 0x004fce0008000f00 */
.L_x_169:
[----:B--2---:R2:W3:Y:S02]  /*af60*/  SYNCS.PHASECHK.TRANS64.TRYWAIT P0, [R0+URZ], R2 ;  /* 0x00000002000075a7 */ /* 0x0044e400080011ff */
[----:B---3--:R-:W-:Y:S05]  /*af70*/  @!P0 NANOSLEEP.SYNCS 0x989680 ;  /* 0x009896800000895d */ /* 0x008fea0003900000 */
[----:B------:R-:W3:Y:S02]  /*af80*/  @!P0 SYNCS.PHASECHK.TRANS64 P0, [R0+URZ], R2 ;  /* 0x00000002000085a7 */ /* 0x000ee400080010ff */
[----:B---3--:R-:W-:Y:S05]  /*af90*/  @!P0 BRA `(.L_x_169) ;  /* 0xfffffffc00f08947 */ /* 0x008fea000383ffff */
[----:B------:R-:W-:Y:S05]  /*afa0*/  BRA `(.L_x_170) ;  /* 0xffffff9800c07947 */ /* 0x000fea000383ffff */
.L_x_76:
[----:B------:R-:W-:-:S07]  /*afb0*/  MOV R0, UR23 ;  /* 0x0000001700007c02 */ /* 0x000fce0008000f00 */
.L_x_171:
[----:B--2---:R2:W3:Y:S02]  /*afc0*/  SYNCS.PHASECHK.TRANS64.TRYWAIT P1, [R0+URZ+0xe0], R2 ;  /* 0x0000e002000075a7 */ /* 0x0044e400080211ff */
[----:B---3--:R-:W-:Y:S05]  /*afd0*/  @!P1 NANOSLEEP.SYNCS 0x989680 ;  /* 0x009896800000995d */ /* 0x008fea0003900000 */
[----:B------:R-:W3:Y:S02]  /*afe0*/  @!P1 SYNCS.PHASECHK.TRANS64 P1, [R0+URZ+0xe0], R2 ;  /* 0x0000e002000095a7 */ /* 0x000ee400080210ff */
[----:B---3--:R-:W-:Y:S05]  /*aff0*/  @!P1 BRA `(.L_x_171) ;  /* 0xfffffffc00f09947 */ /* 0x008fea000383ffff */
[----:B------:R-:W-:Y:S05]  /*b000*/  BRA `(.L_x_172) ;  /* 0xffffff9c000c7947 */ /* 0x000fea000383ffff */
.L_x_81:
[----:B------:R-:W-:Y:S07]  /*b010*/  MOV R0, UR42 ;  /* 0x0000002a00007c02 */ /* 0x000fee0008000f00 */
.L_x_173:
[----:B-1----:R1:W2:Y:S02]  /*b020*/  SYNCS.PHASECHK.TRANS64.TRYWAIT P0, [R0+URZ+0xb0], R3 ;  /* 0x0000b003000075a7 */ /* 0x0022a400080011ff */
[----:B--2---:R-:W-:Y:S05]  /*b030*/  @!P0 NANOSLEEP.SYNCS 0x989680 ;  /* 0x009896800000895d */ /* 0x004fea0003900000 */
[----:B------:R-:W2:Y:S02]  /*b040*/  @!P0 SYNCS.PHASECHK.TRANS64 P0, [R0+URZ+0xb0], R3 ;  /* 0x0000b003000085a7 */ /* 0x000ea400080010ff */
[----:B--2---:R-:W-:Y:S05]  /*b050*/  @!P0 BRA `(.L_x_173) ;  /* 0xfffffffc00f08947 */ /* 0x004fea000383ffff */
[----:B------:R-:W-:Y:S05]  /*b060*/  BRA `(.L_x_174) ;  /* 0xffffffa000f07947 */ /* 0x000fea000383ffff */
.L_x_84:
[----:B------:R-:W-:Y:S07]  /*b070*/  MOV R3, UR42 ;  /* 0x0000002a00037c02 */ /* 0x000fee0008000f00 */
.L_x_175:
[----:B-1----:R1:W2:Y:S02]  /*b080*/  SYNCS.PHASECHK.TRANS64.TRYWAIT P1, [R3+URZ+0xa8], R8 ;  /* 0x0000a808030075a7 */ /* 0x0022a400080211ff */
[----:B--2---:R-:W-:Y:S05]  /*b090*/  @!P1 NANOSLEEP.SYNCS 0x989680 ;  /* 0x009896800000995d */ /* 0x004fea0003900000 */
[----:B------:R-:W2:Y:S02]  /*b0a0*/  @!P1 SYNCS.PHASECHK.TRANS64 P1, [R3+URZ+0xa8], R8 ;  /* 0x0000a808030095a7 */ /* 0x000ea400080210ff */
[----:B--2---:R-:W-:Y:S05]  /*b0b0*/  @!P1 BRA `(.L_x_175) ;  /* 0xfffffffc00f09947 */ /* 0x004fea000383ffff */
[----:B------:R-:W-:Y:S05]  /*b0c0*/  BRA `(.L_x_83) ;  /* 0xffffffa8004c7947 */ /* 0x000fea000383ffff */
.L_x_87:
[----:B------:R-:W-:Y:S07]  /*b0d0*/  MOV R0, UR42 ;  /* 0x0000002a00007c02 */ /* 0x000fee0008000f00 */
.L_x_176:
[----:B-1----:R1:W2:Y:S02]  /*b0e0*/  SYNCS.PHASECHK.TRANS64.TRYWAIT P1, [R0+URZ+0x80], R8 ;  /* 0x00008008000075a7 */ /* 0x0022a400080211ff */
[----:B--2---:R-:W-:Y:S05]  /*b0f0*/  @!P1 NANOSLEEP.SYNCS 0x989680 ;  /* 0x009896800000995d */ /* 0x004fea0003900000 */
[----:B------:R-:W2:Y:S02]  /*b100*/  @!P1 SYNCS.PHASECHK.TRANS64 P1, [R0+URZ+0x80], R8 ;  /* 0x00008008000095a7 */ /* 0x000ea400080210ff */
[----:B--2---:R-:W-:Y:S05]  /*b110*/  @!P1 BRA `(.L_x_176) ;  /* 0xfffffffc00f09947 */ /* 0x004fea000383ffff */
[----:B------:R-:W-:Y:S05]  /*b120*/  BRA `(.L_x_177) ;  /* 0xffffffac00bc7947 */ /* 0x000fea000383ffff */
.L_x_88:
[----:B------:R-:W-:Y:S07]  /*b130*/  MOV R0, UR42 ;  /* 0x0000002a00007c02 */ /* 0x000fee0008000f00 */
.L_x_178:
[----:B-1----:R1:W2:Y:S02]  /*b140*/  SYNCS.PHASECHK.TRANS64.TRYWAIT P1, [R0+URZ+0x88], R8 ;  /* 0x00008808000075a7 */ /* 0x0022a400080211ff */
[----:B--2---:R-:W-:Y:S05]  /*b150*/  @!P1 NANOSLEEP.SYNCS 0x989680 ;  /* 0x009896800000995d */ /* 0x004fea0003900000 */
[----:B------:R-:W2:Y:S02]  /*b160*/  @!P1 SYNCS.PHASECHK.TRANS64 P1, [R0+URZ+0x88], R8 ;  /* 0x00008808000095a7 */ /* 0x000ea400080210ff */
[----:B--2---:R-:W-:Y:S05]  /*b170*/  @!P1 BRA `(.L_x_178) ;  /* 0xfffffffc00f09947 */ /* 0x004fea000383ffff */
[----:B------:R-:W-:Y:S05]  /*b180*/  BRA `(.L_x_179) ;  /* 0xffffffb000187947 */ /* 0x000fea000383ffff */
.L_x_89:
[----:B------:R-:W-:Y:S07]  /*b190*/  MOV R0, UR42 ;  /* 0x0000002a00007c02 */ /* 0x000fee0008000f00 */
.L_x_180:
[----:B-1----:R1:W2:Y:S02]  /*b1a0*/  SYNCS.PHASECHK.TRANS64.TRYWAIT P1, [R0+URZ+0x90], R8 ;  /* 0x00009008000075a7 */ /* 0x0022a400080211ff */
[----:B--2---:R-:W-:Y:S05]  /*b1b0*/  @!P1 NANOSLEEP.SYNCS 0x989680 ;  /* 0x009896800000995d */ /* 0x004fea0003900000 */
[----:B------:R-:W2:Y:S02]  /*b1c0*/  @!P1 SYNCS.PHASECHK.TRANS64 P1, [R0+URZ+0x90], R8 ;  /* 0x00009008000095a7 */ /* 0x000ea400080210ff */
[----:B--2---:R-:W-:Y:S05]  /*b1d0*/  @!P1 BRA `(.L_x_180) ;  /* 0xfffffffc00f09947 */ /* 0x004fea000383ffff */
[----:B------:R-:W-:Y:S05]  /*b1e0*/  BRA `(.L_x_181) ;  /* 0xffffffb000787947 */ /* 0x000fea000383ffff */
.L_x_90:
[----:B------:R-:W-:Y:S07]  /*b1f0*/  MOV R0, UR42 ;  /* 0x0000002a00007c02 */ /* 0x000fee0008000f00 */
.L_x_182:
[----:B-1----:R1:W2:Y:S02]  /*b200*/  SYNCS.PHASECHK.TRANS64.TRYWAIT P0, [R0+URZ+0x98], R8 ;  /* 0x00009808000075a7 */ /* 0x0022a400080011ff */
[----:B--2---:R-:W-:Y:S05]  /*b210*/  @!P0 NANOSLEEP.SYNCS 0x989680 ;  /* 0x009896800000895d */ /* 0x004fea0003900000 */
[----:B------:R-:W2:Y:S02]  /*b220*/  @!P0 SYNCS.PHASECHK.TRANS64 P0, [R0+URZ+0x98], R8 ;  /* 0x00009808000085a7 */ /* 0x000ea400080010ff */
[----:B--2---:R-:W-:Y:S05]  /*b230*/  @!P0 BRA `(.L_x_182) ;  /* 0xfffffffc00f08947 */ /* 0x004fea000383ffff */
[----:B------:R-:W-:Y:S05]  /*b240*/  BRA `(.L_x_183) ;  /* 0xffffffb000e07947 */ /* 0x000fea000383ffff */
.L_x_92:
[----:B------:R-:W-:-:S07]  /*b250*/  MOV R0, UR42 ;  /* 0x0000002a00007c02 */ /* 0x000fce0008000f00 */
.L_x_184:
[----:B-1----:R1:W2:Y:S02]  /*b260*/  SYNCS.PHASECHK.TRANS64.TRYWAIT P0, [R0+URZ+0x80], R2 ;  /* 0x00008002000075a7 */ /* 0x0022a400080011ff */
[----:B--2---:R-:W-:Y:S05]  /*b270*/  @!P0 NANOSLEEP.SYNCS 0x989680 ;  /* 0x009896800000895d */ /* 0x004fea0003900000 */
[----:B------:R-:W2:Y:S02]  /*b280*/  @!P0 SYNCS.PHASECHK.TRANS64 P0, [R0+URZ+0x80], R2 ;  /* 0x00008002000085a7 */ /* 0x000ea400080010ff */
[----:B--2---:R-:W-:Y:S05]  /*b290*/  @!P0 BRA `(.L_x_184) ;  /* 0xfffffffc00f08947 */ /* 0x004fea000383ffff */
[----:B------:R-:W-:Y:S05]  /*b2a0*/  BRA `(.L_x_185) ;  /* 0xffffffb400647947 */ /* 0x000fea000383ffff */
.L_x_93:
[----:B-1----:R-:W-:-:S07]  /*b2b0*/  MOV R0, UR42 ;  /* 0x0000002a00007c02 */ /* 0x002fce0008000f00 */
.L_x_186:
[----:B-1----:R1:W2:Y:S02]  /*b2c0*/  SYNCS.PHASECHK.TRANS64.TRYWAIT P0, [R0+URZ+0x88], R2 ;  /* 0x00008802000075a7 */ /* 0x0022a400080011ff */
[----:B--2---:R-:W-:Y:S05]  /*b2d0*/  @!P0 NANOSLEEP.SYNCS 0x989680 ;  /* 0x009896800000895d */ /* 0x004fea0003900000 */
[----:B------:R-:W2:Y:S02]  /*b2e0*/  @!P0 SYNCS.PHASECHK.TRANS64 P0, [R0+URZ+0x88], R2 ;  /* 0x00008802000085a7 */ /* 0x000ea400080010ff */
[----:B--2---:R-:W-:Y:S05]  /*b2f0*/  @!P0 BRA `(.L_x_186) ;  /* 0xfffffffc00f08947 */ /* 0x004fea000383ffff */
[----:B------:R-:W-:Y:S05]  /*b300*/  BRA `(.L_x_187) ;  /* 0xffffffb400547947 */ /* 0x000fea000383ffff */
.L_x_94:
[----:B-1----:R-:W-:-:S07]  /*b310*/  MOV R0, UR42 ;  /* 0x0000002a00007c02 */ /* 0x002fce0008000f00 */
.L_x_188:
[----:B-1----:R1:W2:Y:S02]  /*b320*/  SYNCS.PHASECHK.TRANS64.TRYWAIT P0, [R0+URZ+0x90], R2 ;  /* 0x00009002000075a7 */ /* 0x0022a400080011ff */
[----:B--2---:R-:W-:Y:S05]  /*b330*/  @!P0 NANOSLEEP.SYNCS 0x989680 ;  /* 0x009896800000895d */ /* 0x004fea0003900000 */
[----:B------:R-:W2:Y:S02]  /*b340*/  @!P0 SYNCS.PHASECHK.TRANS64 P0, [R0+URZ+0x90], R2 ;  /* 0x00009002000085a7 */ /* 0x000ea400080010ff */
[----:B--2---:R-:W-:Y:S05]  /*b350*/  @!P0 BRA `(.L_x_188) ;  /* 0xfffffffc00f08947 */ /* 0x004fea000383ffff */
[----:B------:R-:W-:Y:S05]  /*b360*/  BRA `(.L_x_189) ;  /* 0xffffffb400447947 */ /* 0x000fea000383ffff */
.L_x_96:
[----:B------:R-:W-:Y:S07]  /*b370*/  MOV R0, UR50 ;  /* 0x0000003200007c02 */ /* 0x000fee0008000f00 */
.L_x_190:
[----:B-1----:R1:W2:Y:S02]  /*b380*/  SYNCS.PHASECHK.TRANS64.TRYWAIT P0, [R0+URZ+0xb0], R2 ;  /* 0x0000b002000075a7 */ /* 0x0022a400080011ff */
[----:B--2---:R-:W-:Y:S05]  /*b390*/  @!P0 NANOSLEEP.SYNCS 0x989680 ;  /* 0x009896800000895d */ /* 0x004fea0003900000 */
[----:B------:R-:W2:Y:S02]  /*b3a0*/  @!P0 SYNCS.PHASECHK.TRANS64 P0, [R0+URZ+0xb0], R2 ;  /* 0x0000b002000085a7 */ /* 0x000ea400080010ff */
[----:B--2---:R-:W-:Y:S05]  /*b3b0*/  @!P0 BRA `(.L_x_190) ;  /* 0xfffffffc00f08947 */ /* 0x004fea000383ffff */
[----:B------:R-:W-:Y:S05]  /*b3c0*/  BRA `(.L_x_191) ;  /* 0xffffffb800247947 */ /* 0x000fea000383ffff */
.L_x_107:
[----:B-1----:R-:W-:Y:S04]  /*b3d0*/  MOV R2, UR50 ;  /* 0x0000003200027c02 */ /* 0x002fe80008000f00 */
[----:B------:R1:W3:Y:S03]  /*b3e0*/  SYNCS.PHASECHK.TRANS64.TRYWAIT P1, [R2+URZ+0x60], R3 ;  /* 0x00006003020075a7 */ /* 0x0002e600080211ff */
[----:B---3--:R-:W-:Y:S05]  /*b3f0*/  @!P1 NANOSLEEP.SYNCS 0x989680 ;  /* 0x009896800000995d */ /* 0x008fea0003900000 */
[----:B------:R-:W3:Y:S02]  /*b400*/  @!P1 SYNCS.PHASECHK.TRANS64 P1, [R2+URZ+0x60], R3 ;  /* 0x00006003020095a7 */ /* 0x000ee400080210ff */
[----:B---3--:R-:W-:Y:S05]  /*b410*/  @!P1 BRA `(.L_x_107) ;  /* 0xfffffffc00ec9947 */ /* 0x008fea000383ffff */
[----:B------:R-:W-:Y:S05]  /*b420*/  BRA `(.L_x_106) ;  /* 0xffffffcc001c7947 */ /* 0x000fea000383ffff */
.L_x_109:
[----:B-1----:R1:W4:Y:S02]  /*b430*/  SYNCS.PHASECHK.TRANS64.TRYWAIT P0, [R73+URZ+0xc0], R0 ;  /* 0x0000c000490075a7 */ /* 0x00232400080011ff */
[----:B----4-:R-:W-:Y:S05]  /*b440*/  @!P0 NANOSLEEP.SYNCS 0x989680 ;  /* 0x009896800000895d */ /* 0x010fea0003900000 */
[----:B------:R-:W4:Y:S02]  /*b450*/  @!P0 SYNCS.PHASECHK.TRANS64 P0, [R73+URZ+0xc0], R0 ;  /* 0x0000c000490085a7 */ /* 0x000f2400080010ff */
[----:B----4-:R-:W-:Y:S05]  /*b460*/  @!P0 BRA `(.L_x_109) ;  /* 0xfffffffc00f08947 */ /* 0x010fea000383ffff */
[----:B------:R-:W-:Y:S05]  /*b470*/  BRA `(.L_x_108) ;  /* 0xffffffcc00447947 */ /* 0x000fea000383ffff */
.L_x_118:
[----:B-1----:R1:W2:Y:S02]  /*b480*/  SYNCS.PHASECHK.TRANS64.TRYWAIT P0, [R2+URZ+0x60], R0 ;  /* 0x00006000020075a7 */ /* 0x0022a400080011ff */
[----:B--2---:R-:W-:Y:S05]  /*b490*/  @!P0 NANOSLEEP.SYNCS 0x989680 ;  /* 0x009896800000895d */ /* 0x004fea0003900000 */
[----:B------:R-:W2:Y:S02]  /*b4a0*/  @!P0 SYNCS.PHASECHK.TRANS64 P0, [R2+URZ+0x60], R0 ;  /* 0x00006000020085a7 */ /* 0x000ea400080010ff */
[----:B--2---:R-:W-:Y:S05]  /*b4b0*/  @!P0 BRA `(.L_x_118) ;  /* 0xfffffffc00f08947 */ /* 0x004fea000383ffff */
[----:B------:R-:W-:Y:S05]  /*b4c0*/  BRA `(.L_x_117) ;  /* 0xffffffd400747947 */ /* 0x000fea000383ffff */
.L_x_126:
[----:B-1----:R1:W2:Y:S02]  /*b4d0*/  SYNCS.PHASECHK.TRANS64.TRYWAIT P0, [R6+URZ+0x60], R5 ;  /* 0x00006005060075a7 */ /* 0x0022a400080011ff */
[----:B--2---:R-:W-:Y:S05]  /*b4e0*/  @!P0 NANOSLEEP.SYNCS 0x989680 ;  /* 0x009896800000895d */ /* 0x004fea0003900000 */
[----:B------:R-:W2:Y:S02]  /*b4f0*/  @!P0 SYNCS.PHASECHK.TRANS64 P0, [R6+URZ+0x60], R5 ;  /* 0x00006005060085a7 */ /* 0x000ea400080010ff */
[----:B--2---:R-:W-:Y:S05]  /*b500*/  @!P0 BRA `(.L_x_126) ;  /* 0xfffffffc00f08947 */ /* 0x004fea000383ffff */
[----:B------:R-:W-:Y:S05]  /*b510*/  BRA `(.L_x_125) ;  /* 0xffffffdc00c47947 */ /* 0x000fea000383ffff */
.L_x_134:
[----:B-1----:R1:W2:Y:S02]  /*b520*/  SYNCS.PHASECHK.TRANS64.TRYWAIT P0, [R0+URZ+0x60], R5 ;  /* 0x00006005000075a7 */ /* 0x0022a400080011ff */
[----:B--2---:R-:W-:Y:S05]  /*b530*/  @!P0 NANOSLEEP.SYNCS 0x989680 ;  /* 0x009896800000895d */ /* 0x004fea0003900000 */
[----:B------:R-:W2:Y:S02]  /*b540*/  @!P0 SYNCS.PHASECHK.TRANS64 P0, [R0+URZ+0x60], R5 ;  /* 0x00006005000085a7 */ /* 0x000ea400080010ff */
[----:B--2---:R-:W-:Y:S05]  /*b550*/  @!P0 BRA `(.L_x_134) ;  /* 0xfffffffc00f08947 */ /* 0x004fea000383ffff */
[----:B------:R-:W-:Y:S05]  /*b560*/  BRA `(.L_x_133) ;  /* 0xffffffe800107947 */ /* 0x000fea000383ffff */
        .weak           $__internal_0_$__cuda_sm10x_tcgen05_guardrail_trap_col_being_dealloced_not_returned_by_alloc
        .type           $__internal_0_$__cuda_sm10x_tcgen05_guardrail_trap_col_being_dealloced_not_returned_by_alloc,@function
        .size           $__internal_0_$__cuda_sm10x_tcgen05_guardrail_trap_col_being_dealloced_not_returned_by_alloc,($__internal_1_$__cuda_sm10x_tcgen05_guardrail_trap_phase_invalid_during_alloc - $__internal_0_$__cuda_sm10x_tcgen05_guardrail_trap_col_being_dealloced_not_returned_by_alloc)
$__internal_0_$__cuda_sm10x_tcgen05_guardrail_trap_col_being_dealloced_not_returned_by_alloc:
[----:B------:R-:W-:Y:S05]  /*b570*/  BPT.TRAP 0x1 ;  /* 0x000000040000795c */ /* 0x000fea0000300000 */
[----:B------:R-:W-:-:S04]  /*b580*/  HFMA2 R3, -RZ, RZ, 0, 0 ;  /* 0x00000000ff037431 */ /* 0x000fc800000001ff */
[----:B------:R-:W-:Y:S05]  /*b590*/  RET.REL.NODEC R2 `(_ZN7cutlass13device_kernelINS_4conv6kernel13ConvUniversalINS1_16ConvProblemShapeILNS1_8OperatorE2ELi3EEENS1_10collective14CollectiveConvINS1_47MainloopSm100TmaUmmaWarpSpecializedImplicitGemmILS5_2ELi6ELi3ELi1ELi2EN4cute5tupleIJNSA_1CILi2EEENSC_ILi1EEESE_EEEEENSB_IJNSC_ILi128EEENSB_IJSH_EEENSB_IJNSC_ILi64EEEEEEEEENS_10tfloat32_tESM_NSA_8TiledMMAINSA_8MMA_AtomIJNSA_23SM100_MMA_TF32_2x1SM_SSISM_SM_fLi128ELi128ELNSA_4UMMA5MajorE1ELSR_1ELNSQ_7ScaleInE0ELSS_0EEEEEENSA_6LayoutINSB_IJSE_SE_SE_EEENSB_IJNSC_ILi0EEESX_SX_EEEEENSB_IJNSA_10UnderscoreES10_S10_EEEEENS7_6detail27Sm100ImplicitGemmTileTraitsINSA_18SM100_TMA_2SM_LOADENSA_14ComposedLayoutINSA_7SwizzleILi2ELi5ELi2EEENSA_18smem_ptr_flag_bitsILi32EEENSV_INSB_IJNSC_ILi32EEENSC_ILi4EEEEEENSB_IJSE_S1B_EEEEEEEvEENS14_INSA_25SM100_TMA_2SM_LOAD_IM2COLES1G_vEEEENS_8epilogue10collective18CollectiveEpilogueINS1L_23Sm100TmaWarpSpecializedILi4ELi2ELi16ELb1ELb0EEEJNSB_IJSJ_SI_SK_EEENSB_IJNSV_ISJ_SE_EENSV_INSB_IJNSC_ILi16EEESD_EEENSB_IJSE_SJ_EEEEEEEESM_NSB_IJlNSB_IJSE_lllEEESX_EEESM_S1Y_NS1L_6fusion15FusionCallbacksIS1P_NS1Z_17LinearCombinationISM_fSM_fLNS_15FloatRoundStyleE2EEES1Q_S1W_JEEENSA_5SM1004TMEM4LOAD26SM100_TMEM_LOAD_32dp32b16xENSA_13SM90_TMA_LOADENS16_INS17_ILi2ELi4ELi3EEES1A_NSV_INSB_IJNSC_ILi8EEES1S_EEENSB_IJS1S_SE_EEEEEEENSA_39AutoVectorizingCopyWithAssumedAlignmentILi128EEENSA_14SM90_TMA_STOREES2F_S2H_S2H_EEEvvEEEEvNT_6ParamsE) ;  /* 0xffffff4802987950 */ /* 0x000fea0003c3ffff */
        .weak           $__internal_1_$__cuda_sm10x_tcgen05_guardrail_trap_phase_invalid_during_alloc
        .type           $__internal_1_$__cuda_sm10x_tcgen05_guardrail_trap_phase_invalid_during_alloc,@function
        .size           $__internal_1_$__cuda_sm10x_tcgen05_guardrail_trap_phase_invalid_during_alloc,($__internal_2_$__cuda_sm10x_tcgen05_guardrail_trap_unallocated_columns_being_dealloced - $__internal_1_$__cuda_sm10x_tcgen05_guardrail_trap_phase_invalid_during_alloc)
$__internal_1_$__cuda_sm10x_tcgen05_guardrail_trap_phase_invalid_during_alloc:
[----:B------:R-:W-:Y:S05]  /*b5a0*/  BPT.TRAP 0x1 ;  /* 0x000000040000795c */ /* 0x000fea0000300000 */
[----:B------:R-:W-:-:S04]  /*b5b0*/  MOV R5, 0x0 ;  /* 0x0000000000057802 */ /* 0x000fc80000000f00 */
[----:B------:R-:W-:Y:S05]  /*b5c0*/  RET.REL.NODEC R4 `(_ZN7cutlass13device_kernelINS_4conv6kernel13ConvUniversalINS1_16ConvProblemShapeILNS1_8OperatorE2ELi3EEENS1_10collective14CollectiveConvINS1_47MainloopSm100TmaUmmaWarpSpecializedImplicitGemmILS5_2ELi6ELi3ELi1ELi2EN4cute5tupleIJNSA_1CILi2EEENSC_ILi1EEESE_EEEEENSB_IJNSC_ILi128EEENSB_IJSH_EEENSB_IJNSC_ILi64EEEEEEEEENS_10tfloat32_tESM_NSA_8TiledMMAINSA_8MMA_AtomIJNSA_23SM100_MMA_TF32_2x1SM_SSISM_SM_fLi128ELi128ELNSA_4UMMA5MajorE1ELSR_1ELNSQ_7ScaleInE0ELSS_0EEEEEENSA_6LayoutINSB_IJSE_SE_SE_EEENSB_IJNSC_ILi0EEESX_SX_EEEEENSB_IJNSA_10UnderscoreES10_S10_EEEEENS7_6detail27Sm100ImplicitGemmTileTraitsINSA_18SM100_TMA_2SM_LOADENSA_14ComposedLayoutINSA_7SwizzleILi2ELi5ELi2EEENSA_18smem_ptr_flag_bitsILi32EEENSV_INSB_IJNSC_ILi32EEENSC_ILi4EEEEEENSB_IJSE_S1B_EEEEEEEvEENS14_INSA_25SM100_TMA_2SM_LOAD_IM2COLES1G_vEEEENS_8epilogue10collective18CollectiveEpilogueINS1L_23Sm100TmaWarpSpecializedILi4ELi2ELi16ELb1ELb0EEEJNSB_IJSJ_SI_SK_EEENSB_IJNSV_ISJ_SE_EENSV_INSB_IJNSC_ILi16EEESD_EEENSB_IJSE_SJ_EEEEEEEESM_NSB_IJlNSB_IJSE_lllEEESX_EEESM_S1Y_NS1L_6fusion15FusionCallbacksIS1P_NS1Z_17LinearCombinationISM_fSM_fLNS_15FloatRoundStyleE2EEES1Q_S1W_JEEENSA_5SM1004TMEM4LOAD26SM100_TMEM_LOAD_32dp32b16xENSA_13SM90_TMA_LOADENS16_INS17_ILi2ELi4ELi3EEES1A_NSV_INSB_IJNSC_ILi8EEES1S_EEENSB_IJS1S_SE_EEEEEEENSA_39AutoVectorizingCopyWithAssumedAlignmentILi128EEENSA_14SM90_TMA_STOREES2F_S2H_S2H_EEEvvEEEEvNT_6ParamsE) ;  /* 0xffffff48048c7950 */ /* 0x000fea0003c3ffff */
        .weak           $__internal_2_$__cuda_sm10x_tcgen05_guardrail_trap_unallocated_columns_being_dealloced
        .type           $__internal_2_$__cuda_sm10x_tcgen05_guardrail_trap_unallocated_columns_being_dealloced,@function
        .size           $__internal_2_$__cuda_sm10x_tcgen05_guardrail_trap_unallocated_columns_being_dealloced,(.L_x_193 - $__internal_2_$__cuda_sm10x_tcgen05_guardrail_trap_unallocated_columns_being_dealloced)
$__internal_2_$__cuda_sm10x_tcgen05_guardrail_trap_unallocated_columns_being_dealloced:
[----:B------:R-:W-:Y:S05]  /*b5d0*/  BPT.TRAP 0x1 ;  /* 0x000000040000795c */ /* 0x000fea0000300000 */
[----:B------:R-:W-:-:S04]  /*b5e0*/  HFMA2 R3, -RZ, RZ, 0, 0 ;  /* 0x00000000ff037431 */ /* 0x000fc800000001ff */
[----:B------:R-:W-:Y:S05]  /*b5f0*/  RET.REL.NODEC R2 `(_ZN7cutlass13device_kernelINS_4conv6kernel13ConvUniversalINS1_16ConvProblemShapeILNS1_8OperatorE2ELi3EEENS1_10collective14CollectiveConvINS1_47MainloopSm100TmaUmmaWarpSpecializedImplicitGemmILS5_2ELi6ELi3ELi1ELi2EN4cute5tupleIJNSA_1CILi2EEENSC_ILi1EEESE_EEEEENSB_IJNSC_ILi128EEENSB_IJSH_EEENSB_IJNSC_ILi64EEEEEEEEENS_10tfloat32_tESM_NSA_8TiledMMAINSA_8MMA_AtomIJNSA_23SM100_MMA_TF32_2x1SM_SSISM_SM_fLi128ELi128ELNSA_4UMMA5MajorE1ELSR_1ELNSQ_7ScaleInE0ELSS_0EEEEEENSA_6LayoutINSB_IJSE_SE_SE_EEENSB_IJNSC_ILi0EEESX_SX_EEEEENSB_IJNSA_10UnderscoreES10_S10_EEEEENS7_6detail27Sm100ImplicitGemmTileTraitsINSA_18SM100_TMA_2SM_LOADENSA_14ComposedLayoutINSA_7SwizzleILi2ELi5ELi2EEENSA_18smem_ptr_flag_bitsILi32EEENSV_INSB_IJNSC_ILi32EEENSC_ILi4EEEEEENSB_IJSE_S1B_EEEEEEEvEENS14_INSA_25SM100_TMA_2SM_LOAD_IM2COLES1G_vEEEENS_8epilogue10collective18CollectiveEpilogueINS1L_23Sm100TmaWarpSpecializedILi4ELi2ELi16ELb1ELb0EEEJNSB_IJSJ_SI_SK_EEENSB_IJNSV_ISJ_SE_EENSV_INSB_IJNSC_ILi16EEESD_EEENSB_IJSE_SJ_EEEEEEEESM_NSB_IJlNSB_IJSE_lllEEESX_EEESM_S1Y_NS1L_6fusion15FusionCallbacksIS1P_NS1Z_17LinearCombinationISM_fSM_fLNS_15FloatRoundStyleE2EEES1Q_S1W_JEEENSA_5SM1004TMEM4LOAD26SM100_TMEM_LOAD_32dp32b16xENSA_13SM90_TMA_LOADENS16_INS17_ILi2ELi4ELi3EEES1A_NSV_INSB_IJNSC_ILi8EEES1S_EEENSB_IJS1S_SE_EEEEEEENSA_39AutoVectorizingCopyWithAssumedAlignmentILi128EEENSA_14SM90_TMA_STOREES2F_S2H_S2H_EEEvvEEEEvNT_6ParamsE) ;  /* 0xffffff4802807950 */ /* 0x000fea0003c3ffff */
.L_x_192:
[----:B------:R-:W-:-:S00]  /*b600*/  BRA `(.L_x_192) ;  /* 0xfffffffc00fc7947 */ /* 0x000fc0000383ffff */
[----:B------:R-:W-:-:S00]  /*b610*/  NOP ;  /* 0x0000000000007918 */ /* 0x000fc00000000000 */
        /* <DEDUP_REMOVED lines=14> */
.L_x_193:


//--------------------- .nv.global.init           --------------------------
	.section	.nv.global.init,"aw",@progbits
.nv.global.init:
	.type		$str$29,@object
	.size		$str$29,($str$30 - $str$29)
$str$29:
        /*0000*/ 	.byte	0x28, 0x61, 0x64, 0x64, 0x72, 0x65, 0x73, 0x73, 0x20, 0x26, 0x20, 0x6d, 0x61, 0x73, 0x6b, 0x29
        /*0010*/ 	.byte	0x20, 0x3d, 0x3d, 0x20, 0x30, 0x00
	.type		$str$30,@object
	.size		$str$30,($str$28 - $str$30)
$str$30:
        /*0016*/ 	.byte	0x2f, 0x74, 0x6d, 0x70, 0x2f, 0x63, 0x75, 0x74, 0x6c, 0x61, 0x73, 0x73, 0x5f, 0x73, 0x77, 0x65
        /*0026*/ 	.byte	0x65, 0x70, 0x5f, 0x73, 0x72, 0x63, 0x2f, 0x69, 0x6e, 0x63, 0x6c, 0x75, 0x64, 0x65, 0x2f, 0x63
        /*0036*/ 	.byte	0x75, 0x74, 0x65, 0x2f, 0x70, 0x6f, 0x69, 0x6e, 0x74, 0x65, 0x72, 0x5f, 0x66, 0x6c, 0x61, 0x67
        /*0046*/ 	.byte	0x67, 0x65, 0x64, 0x2e, 0x68, 0x70, 0x70, 0x00
	.type		$str$28,@object
	.size		$str$28,($str$27 - $str$28)
$str$28:
        /*004e*/ 	.byte	0x2f, 0x74, 0x6d, 0x70, 0x2f, 0x63, 0x75, 0x74, 0x6c, 0x61, 0x73, 0x73, 0x5f, 0x73, 0x77, 0x65
        /*005e*/ 	.byte	0x65, 0x70, 0x5f, 0x73, 0x72, 0x63, 0x2f, 0x69, 0x6e, 0x63, 0x6c, 0x75, 0x64, 0x65, 0x2f, 0x63
        /*006e*/ 	.byte	0x75, 0x74, 0x65, 0x2f, 0x61, 0x74, 0x6f, 0x6d, 0x2f, 0x63, 0x6f, 0x70, 0x79, 0x5f, 0x74, 0x72
        /*007e*/ 	.byte	0x61, 0x69, 0x74, 0x73, 0x5f, 0x73, 0x6d, 0x31, 0x30, 0x30, 0x2e, 0x68, 0x70, 0x70, 0x00
	.type		$str$27,@object
	.size		$str$27,(__unnamed_1 - $str$27)
$str$27:
        /*008d*/ 	.byte	0x28, 0x28, 0x75, 0x69, 0x6e, 0x74, 0x33, 0x32, 0x5f, 0x74, 0x28, 0x74, 0x68, 0x72, 0x65, 0x61
        /*009d*/ 	.byte	0x64, 0x49, 0x64, 0x78, 0x2e, 0x78, 0x29, 0x20, 0x2f, 0x20, 0x33, 0x32, 0x29, 0x20, 0x25, 0x20
        /*00ad*/ 	.byte	0x34, 0x29, 0x20, 0x3d, 0x3d, 0x20, 0x28, 0x28, 0x28, 0x74, 0x6d, 0x65, 0x6d, 0x5f, 0x61, 0x64
        /*00bd*/ 	.byte	0x64, 0x72, 0x20, 0x3e, 0x3e, 0x20, 0x31, 0x36, 0x29, 0x20, 0x2f, 0x20, 0x33, 0x32, 0x29, 0x20
        /*00cd*/ 	.byte	0x25, 0x20, 0x34, 0x29, 0x00
	.type		__unnamed_1,@object
	.size		__unnamed_1,(__unnamed_2 - __unnamed_1)
__unnamed_1:
        /*00d2*/ 	.byte	0x61, 0x75, 0x74, 0x6f, 0x20, 0x63, 0x75, 0x74, 0x65, 0x3a, 0x3a, 0x61, 0x73, 0x5f, 0x70, 0x6f
        /* <DEDUP_REMOVED lines=24> */
        /*0262*/ 	.byte	0x43, 0x3c, 0x32, 0x30, 0x34, 0x38, 0x3e, 0x3e, 0x3e, 0x3e, 0x5d, 0x00
	.type		__unnamed_2,@object
	.size		__unnamed_2,(.L_2 - __unnamed_2)
__unnamed_2:
        /* <DEDUP_REMOVED lines=42> */
        /*050e*/ 	.byte	0x3e, 0x5d, 0x00
.L_2:


//--------------------- .nv.shared._ZN7cutlass13device_kernelINS_4conv6kernel13ConvUniversalINS1_16ConvProblemShapeILNS1_8OperatorE2ELi3EEENS1_10collective14CollectiveConvINS1_47MainloopSm100TmaUmmaWarpSpecializedImplicitGemmILS5_2ELi6ELi3ELi1ELi2EN4cute5tupleIJNSA_1CILi2EEENSC_ILi1EEESE_EEEEENSB_IJNSC_ILi128EEENSB_IJSH_EEENSB_IJNSC_ILi64EEEEEEEEENS_10tfloat32_tESM_NSA_8TiledMMAINSA_8MMA_AtomIJNSA_23SM100_MMA_TF32_2x1SM_SSISM_SM_fLi128ELi128ELNSA_4UMMA5MajorE1ELSR_1ELNSQ_7ScaleInE0ELSS_0EEEEEENSA_6LayoutINSB_IJSE_SE_SE_EEENSB_IJNSC_ILi0EEESX_SX_EEEEENSB_IJNSA_10UnderscoreES10_S10_EEEEENS7_6detail27Sm100ImplicitGemmTileTraitsINSA_18SM100_TMA_2SM_LOADENSA_14ComposedLayoutINSA_7SwizzleILi2ELi5ELi2EEENSA_18smem_ptr_flag_bitsILi32EEENSV_INSB_IJNSC_ILi32EEENSC_ILi4EEEEEENSB_IJSE_S1B_EEEEEEEvEENS14_INSA_25SM100_TMA_2SM_LOAD_IM2COLES1G_vEEEENS_8epilogue10collective18CollectiveEpilogueINS1L_23Sm100TmaWarpSpecializedILi4ELi2ELi16ELb1ELb0EEEJNSB_IJSJ_SI_SK_EEENSB_IJNSV_ISJ_SE_EENSV_INSB_IJNSC_ILi16EEESD_EEENSB_IJSE_SJ_EEEEEEEESM_NSB_IJlNSB_IJSE_lllEEESX_EEESM_S1Y_NS1L_6fusion15FusionCallbacksIS1P_NS1Z_17LinearCombinationISM_fSM_fLNS_15FloatRoundStyleE2EEES1Q_S1W_JEEENSA_5SM1004TMEM4LOAD26SM100_TMEM_LOAD_32dp32b16xENSA_13SM90_TMA_LOADENS16_INS17_ILi2ELi4ELi3EEES1A_NSV_INSB_IJNSC_ILi8EEES1S_EEENSB_IJS1S_SE_EEEEEEENSA_39AutoVectorizingCopyWithAssumedAlignmentILi128EEENSA_14SM90_TMA_STOREES2F_S2H_S2H_EEEvvEEEEvNT_6ParamsE --------------------------
	.section	.nv.shared._ZN7cutlass13device_kernelINS_4conv6kernel13ConvUniversalINS1_16ConvProblemShapeILNS1_8OperatorE2ELi3EEENS1_10collective14CollectiveConvINS1_47MainloopSm100TmaUmmaWarpSpecializedImplicitGemmILS5_2ELi6ELi3ELi1ELi2EN4cute5tupleIJNSA_1CILi2EEENSC_ILi1EEESE_EEEEENSB_IJNSC_ILi128EEENSB_IJSH_EEENSB_IJNSC_ILi64EEEEEEEEENS_10tfloat32_tESM_NSA_8TiledMMAINSA_8MMA_AtomIJNSA_23SM100_MMA_TF32_2x1SM_SSISM_SM_fLi128ELi128ELNSA_4UMMA5MajorE1ELSR_1ELNSQ_7ScaleInE0ELSS_0EEEEEENSA_6LayoutINSB_IJSE_SE_SE_EEENSB_IJNSC_ILi0EEESX_SX_EEEEENSB_IJNSA_10UnderscoreES10_S10_EEEEENS7_6detail27Sm100ImplicitGemmTileTraitsINSA_18SM100_TMA_2SM_LOADENSA_14ComposedLayoutINSA_7SwizzleILi2ELi5ELi2EEENSA_18smem_ptr_flag_bitsILi32EEENSV_INSB_IJNSC_ILi32EEENSC_ILi4EEEEEENSB_IJSE_S1B_EEEEEEEvEENS14_INSA_25SM100_TMA_2SM_LOAD_IM2COLES1G_vEEEENS_8epilogue10collective18CollectiveEpilogueINS1L_23Sm100TmaWarpSpecializedILi4ELi2ELi16ELb1ELb0EEEJNSB_IJSJ_SI_SK_EEENSB_IJNSV_ISJ_SE_EENSV_INSB_IJNSC_ILi16EEESD_EEENSB_IJSE_SJ_EEEEEEEESM_NSB_IJlNSB_IJSE_lllEEESX_EEESM_S1Y_NS1L_6fusion15FusionCallbacksIS1P_NS1Z_17LinearCombinationISM_fSM_fLNS_15FloatRoundStyleE2EEES1Q_S1W_JEEENSA_5SM1004TMEM4LOAD26SM100_TMEM_LOAD_32dp32b16xENSA_13SM90_TMA_LOADENS16_INS17_ILi2ELi4ELi3EEES1A_NSV_INSB_IJNSC_ILi8EEES1S_EEENSB_IJS1S_SE_EEEEEEENSA_39AutoVectorizingCopyWithAssumedAlignmentILi128EEENSA_14SM90_TMA_STOREES2F_S2H_S2H_EEEvvEEEEvNT_6ParamsE,"aw",@nobits
	.sectionflags	@""
	.align	16
	.zero		1024


//--------------------- .nv.shared.reserved.0     --------------------------
	.section	.nv.shared.reserved.0,"aw",@nobits
	.weak		__nv_reservedSMEM_offset_0_alias
	.size		__nv_reservedSMEM_offset_0_alias, 0, 64
	.other		__nv_reservedSMEM_offset_0_alias,@"STO_CUDA_RESERVED_SHARED STV_DEFAULT"
__nv_reservedSMEM_offset_0_alias:
	.zero		0
.nv.shared.reserved.0:
	.zero		64
	.weak		__nv_reservedSMEM_tcgen05_partition
	.type		__nv_reservedSMEM_tcgen05_partition,@object
	.size		__nv_reservedSMEM_tcgen05_partition,(.L_0 - __nv_reservedSMEM_tcgen05_partition)
__nv_reservedSMEM_tcgen05_partition:
	.zero		32
.L_0:


//--------------------- .nv.global                --------------------------
	.section	.nv.global,"aw",@nobits
.nv.global:
	.type		_ZN39_INTERNAL_6450e63f_4_k_cu_4c3e1812_37254cute1_E,@object
	.size		_ZN39_INTERNAL_6450e63f_4_k_cu_4c3e1812_37254cute1_E,(_ZN39_INTERNAL_6450e63f_4_k_cu_4c3e1812_37254cuda3std3__45__cpo6cbeginE - _ZN39_INTERNAL_6450e63f_4_k_cu_4c3e1812_37254cute1_E)
_ZN39_INTERNAL_6450e63f_4_k_cu_4c3e1812_37254cute1_E:
	.zero		1
	.type		_ZN39_INTERNAL_6450e63f_4_k_cu_4c3e1812_37254cuda3std3__45__cpo6cbeginE,@object
	.size		_ZN39_INTERNAL_6450e63f_4_k_cu_4c3e1812_37254cuda3std3__45__cpo6cbeginE,(_ZN39_INTERNAL_6450e63f_4_k_cu_4c3e1812_37254cuda3std3__48in_placeE - _ZN39_INTERNAL_6450e63f_4_k_cu_4c3e1812_37254cuda3std3__45__cpo6cbeginE)
_ZN39_INTERNAL_6450e63f_4_k_cu_4c3e1812_37254cuda3std3__45__cpo6cbeginE:
	.zero		1
	.type		_ZN39_INTERNAL_6450e63f_4_k_cu_4c3e1812_37254cuda3std3__48in_placeE,@object
	.size		_ZN39_INTERNAL_6450e63f_4_k_cu_4c3e1812_37254cuda3std3__48in_placeE,(_ZN39_INTERNAL_6450e63f_4_k_cu_4c3e1812_37254cuda3std6ranges3__45__cpo9iter_moveE - _ZN39_INTERNAL_6450e63f_4_k_cu_4c3e1812_37254cuda3std3__48in_placeE)
_ZN39_INTERNAL_6450e63f_4_k_cu_4c3e1812_37254cuda3std3__48in_placeE:
	.zero		1
	.type		_ZN39_INTERNAL_6450e63f_4_k_cu_4c3e1812_37254cuda3std6ranges3__45__cpo9iter_moveE,@object
	.size		_ZN39_INTERNAL_6450e63f_4_k_cu_4c3e1812_37254cuda3std6ranges3__45__cpo9iter_moveE,(_ZN39_INTERNAL_6450e63f_4_k_cu_4c3e1812_37254cuda3std3__45__cpo5beginE - _ZN39_INTERNAL_6450e63f_4_k_cu_4c3e1812_37254cuda3std6ranges3__45__cpo9iter_moveE)
_ZN39_INTERNAL_6450e63f_4_k_cu_4c3e1812_37254cuda3std6ranges3__45__cpo9iter_moveE:
	.zero		1
	.type		_ZN39_INTERNAL_6450e63f_4_k_cu_4c3e1812_37254cuda3std3__45__cpo5beginE,@object
	.size		_ZN39_INTERNAL_6450e63f_4_k_cu_4c3e1812_37254cuda3std3__45__cpo5beginE,(_ZN39_INTERNAL_6450e63f_4_k_cu_4c3e1812_37254cuda3std3__441_GLOBAL__N__6450e63f_4_k_cu_4c3e1812_37256ignoreE - _ZN39_INTERNAL_6450e63f_4_k_cu_4c3e1812_37254cuda3std3__45__cpo5beginE)
_ZN39_INTERNAL_6450e63f_4_k_cu_4c3e1812_37254cuda3std3__45__cpo5beginE:
	.zero		1
	.type		_ZN39_INTERNAL_6450e63f_4_k_cu_4c3e1812_37254cuda3std3__441_GLOBAL__N__6450e63f_4_k_cu_4c3e1812_37256ignoreE,@object
	.size		_ZN39_INTERNAL_6450e63f_4_k_cu_4c3e1812_37254cuda3std3__441_GLOBAL__N__6450e63f_4_k_cu_4c3e1812_37256ignoreE,(_ZN39_INTERNAL_6450e63f_4_k_cu_4c3e1812_37254cute7productE - _ZN39_INTERNAL_6450e63f_4_k_cu_4c3e1812_37254cuda3std3__441_GLOBAL__N__6450e63f_4_k_cu_4c3e1812_37256ignoreE)
_ZN39_INTERNAL_6450e63f_4_k_cu_4c3e1812_37254cuda3std3__441_GLOBAL__N__6450e63f_4_k_cu_4c3e1812_37256ignoreE:
	.zero		1
	.type		_ZN39_INTERNAL_6450e63f_4_k_cu_4c3e1812_37254cute7productE,@object
	.size		_ZN39_INTERNAL_6450e63f_4_k_cu_4c3e1812_37254cute7productE,(_ZN39_INTERNAL_6450e63f_4_k_cu_4c3e1812_37254cuda3std3__45__cpo3endE - _ZN39_INTERNAL_6450e63f_4_k_cu_4c3e1812_37254cute7productE)
_ZN39_INTERNAL_6450e63f_4_k_cu_4c3e1812_37254cute7productE:
	.zero		1
	.type		_ZN39_INTERNAL_6450e63f_4_k_cu_4c3e1812_37254cuda3std3__45__cpo3endE,@object
	.size		_ZN39_INTERNAL_6450e63f_4_k_cu_4c3e1812_37254cuda3std3__45__cpo3endE,(_ZN39_INTERNAL_6450e63f_4_k_cu_4c3e1812_37254cuda3std3__419piecewise_constructE - _ZN39_INTERNAL_6450e63f_4_k_cu_4c3e1812_37254cuda3std3__45__cpo3endE)
_ZN39_INTERNAL_6450e63f_4_k_cu_4c3e1812_37254cuda3std3__45__cpo3endE:
	.zero		1
	.type		_ZN39_INTERNAL_6450e63f_4_k_cu_4c3e1812_37254cuda3std3__419piecewise_constructE,@object
	.size		_ZN39_INTERNAL_6450e63f_4_k_cu_4c3e1812_37254cuda3std3__419piecewise_constructE,(_ZN39_INTERNAL_6450e63f_4_k_cu_4c3e1812_37254cuda3std3__45__cpo4cendE - _ZN39_INTERNAL_6450e63f_4_k_cu_4c3e1812_37254cuda3std3__419piecewise_constructE)
_ZN39_INTERNAL_6450e63f_4_k_cu_4c3e1812_37254cuda3std3__419piecewise_constructE:
	.zero		1
	.type		_ZN39_INTERNAL_6450e63f_4_k_cu_4c3e1812_37254cuda3std3__45__cpo4cendE,@object
	.size		_ZN39_INTERNAL_6450e63f_4_k_cu_4c3e1812_37254cuda3std3__45__cpo4cendE,(_ZN39_INTERNAL_6450e63f_4_k_cu_4c3e1812_37254cuda3std6ranges3__45__cpo4swapE - _ZN39_INTERNAL_6450e63f_4_k_cu_4c3e1812_37254cuda3std3__45__cpo4cendE)
_ZN39_INTERNAL_6450e63f_4_k_cu_4c3e1812_37254cuda3std3__45__cpo4cendE:
	.zero		1
	.type		_ZN39_INTERNAL_6450e63f_4_k_cu_4c3e1812_37254cuda3std6ranges3__45__cpo4swapE,@object
	.size		_ZN39_INTERNAL_6450e63f_4_k_cu_4c3e1812_37254cuda3std6ranges3__45__cpo4swapE,(.L_10 - _ZN39_INTERNAL_6450e63f_4_k_cu_4c3e1812_37254cuda3std6ranges3__45__cpo4swapE)
_ZN39_INTERNAL_6450e63f_4_k_cu_4c3e1812_37254cuda3std6ranges3__45__cpo4swapE:
	.zero		1
.L_10:


//--------------------- .nv.constant0._ZN7cutlass13device_kernelINS_4conv6kernel13ConvUniversalINS1_16ConvProblemShapeILNS1_8OperatorE2ELi3EEENS1_10collective14CollectiveConvINS1_47MainloopSm100TmaUmmaWarpSpecializedImplicitGemmILS5_2ELi6ELi3ELi1ELi2EN4cute5tupleIJNSA_1CILi2EEENSC_ILi1EEESE_EEEEENSB_IJNSC_ILi128EEENSB_IJSH_EEENSB_IJNSC_ILi64EEEEEEEEENS_10tfloat32_tESM_NSA_8TiledMMAINSA_8MMA_AtomIJNSA_23SM100_MMA_TF32_2x1SM_SSISM_SM_fLi128ELi128ELNSA_4UMMA5MajorE1ELSR_1ELNSQ_7ScaleInE0ELSS_0EEEEEENSA_6LayoutINSB_IJSE_SE_SE_EEENSB_IJNSC_ILi0EEESX_SX_EEEEENSB_IJNSA_10UnderscoreES10_S10_EEEEENS7_6detail27Sm100ImplicitGemmTileTraitsINSA_18SM100_TMA_2SM_LOADENSA_14ComposedLayoutINSA_7SwizzleILi2ELi5ELi2EEENSA_18smem_ptr_flag_bitsILi32EEENSV_INSB_IJNSC_ILi32EEENSC_ILi4EEEEEENSB_IJSE_S1B_EEEEEEEvEENS14_INSA_25SM100_TMA_2SM_LOAD_IM2COLES1G_vEEEENS_8epilogue10collective18CollectiveEpilogueINS1L_23Sm100TmaWarpSpecializedILi4ELi2ELi16ELb1ELb0EEEJNSB_IJSJ_SI_SK_EEENSB_IJNSV_ISJ_SE_EENSV_INSB_IJNSC_ILi16EEESD_EEENSB_IJSE_SJ_EEEEEEEESM_NSB_IJlNSB_IJSE_lllEEESX_EEESM_S1Y_NS1L_6fusion15FusionCallbacksIS1P_NS1Z_17LinearCombinationISM_fSM_fLNS_15FloatRoundStyleE2EEES1Q_S1W_JEEENSA_5SM1004TMEM4LOAD26SM100_TMEM_LOAD_32dp32b16xENSA_13SM90_TMA_LOADENS16_INS17_ILi2ELi4ELi3EEES1A_NSV_INSB_IJNSC_ILi8EEES1S_EEENSB_IJS1S_SE_EEEEEEENSA_39AutoVectorizingCopyWithAssumedAlignmentILi128EEENSA_14SM90_TMA_STOREES2F_S2H_S2H_EEEvvEEEEvNT_6ParamsE --------------------------
	.section	.nv.constant0._ZN7cutlass13device_kernelINS_4conv6kernel13ConvUniversalINS1_16ConvProblemShapeILNS1_8OperatorE2ELi3EEENS1_10collective14CollectiveConvINS1_47MainloopSm100TmaUmmaWarpSpecializedImplicitGemmILS5_2ELi6ELi3ELi1ELi2EN4cute5tupleIJNSA_1CILi2EEENSC_ILi1EEESE_EEEEENSB_IJNSC_ILi128EEENSB_IJSH_EEENSB_IJNSC_ILi64EEEEEEEEENS_10tfloat32_tESM_NSA_8TiledMMAINSA_8MMA_AtomIJNSA_23SM100_MMA_TF32_2x1SM_SSISM_SM_fLi128ELi128ELNSA_4UMMA5MajorE1ELSR_1ELNSQ_7ScaleInE0ELSS_0EEEEEENSA_6LayoutINSB_IJSE_SE_SE_EEENSB_IJNSC_ILi0EEESX_SX_EEEEENSB_IJNSA_10UnderscoreES10_S10_EEEEENS7_6detail27Sm100ImplicitGemmTileTraitsINSA_18SM100_TMA_2SM_LOADENSA_14ComposedLayoutINSA_7SwizzleILi2ELi5ELi2EEENSA_18smem_ptr_flag_bitsILi32EEENSV_INSB_IJNSC_ILi32EEENSC_ILi4EEEEEENSB_IJSE_S1B_EEEEEEEvEENS14_INSA_25SM100_TMA_2SM_LOAD_IM2COLES1G_vEEEENS_8epilogue10collective18CollectiveEpilogueINS1L_23Sm100TmaWarpSpecializedILi4ELi2ELi16ELb1ELb0EEEJNSB_IJSJ_SI_SK_EEENSB_IJNSV_ISJ_SE_EENSV_INSB_IJNSC_ILi16EEESD_EEENSB_IJSE_SJ_EEEEEEEESM_NSB_IJlNSB_IJSE_lllEEESX_EEESM_S1Y_NS1L_6fusion15FusionCallbacksIS1P_NS1Z_17LinearCombinationISM_fSM_fLNS_15FloatRoundStyleE2EEES1Q_S1W_JEEENSA_5SM1004TMEM4LOAD26SM100_TMEM_LOAD_32dp32b16xENSA_13SM90_TMA_LOADENS16_INS17_ILi2ELi4ELi3EEES1A_NSV_INSB_IJNSC_ILi8EEES1S_EEENSB_IJS1S_SE_EEEEEEENSA_39AutoVectorizingCopyWithAssumedAlignmentILi128EEENSA_14SM90_TMA_STOREES2F_S2H_S2H_EEEvvEEEEvNT_6ParamsE,"a",@progbits
	.sectionflags	@""
	.align	4
.nv.constant0._ZN7cutlass13device_kernelINS_4conv6kernel13ConvUniversalINS1_16ConvProblemShapeILNS1_8OperatorE2ELi3EEENS1_10collective14CollectiveConvINS1_47MainloopSm100TmaUmmaWarpSpecializedImplicitGemmILS5_2ELi6ELi3ELi1ELi2EN4cute5tupleIJNSA_1CILi2EEENSC_ILi1EEESE_EEEEENSB_IJNSC_ILi128EEENSB_IJSH_EEENSB_IJNSC_ILi64EEEEEEEEENS_10tfloat32_tESM_NSA_8TiledMMAINSA_8MMA_AtomIJNSA_23SM100_MMA_TF32_2x1SM_SSISM_SM_fLi128ELi128ELNSA_4UMMA5MajorE1ELSR_1ELNSQ_7ScaleInE0ELSS_0EEEEEENSA_6LayoutINSB_IJSE_SE_SE_EEENSB_IJNSC_ILi0EEESX_SX_EEEEENSB_IJNSA_10UnderscoreES10_S10_EEEEENS7_6detail27Sm100ImplicitGemmTileTraitsINSA_18SM100_TMA_2SM_LOADENSA_14ComposedLayoutINSA_7SwizzleILi2ELi5ELi2EEENSA_18smem_ptr_flag_bitsILi32EEENSV_INSB_IJNSC_ILi32EEENSC_ILi4EEEEEENSB_IJSE_S1B_EEEEEEEvEENS14_INSA_25SM100_TMA_2SM_LOAD_IM2COLES1G_vEEEENS_8epilogue10collective18CollectiveEpilogueINS1L_23Sm100TmaWarpSpecializedILi4ELi2ELi16ELb1ELb0EEEJNSB_IJSJ_SI_SK_EEENSB_IJNSV_ISJ_SE_EENSV_INSB_IJNSC_ILi16EEESD_EEENSB_IJSE_SJ_EEEEEEEESM_NSB_IJlNSB_IJSE_lllEEESX_EEESM_S1Y_NS1L_6fusion15FusionCallbacksIS1P_NS1Z_17LinearCombinationISM_fSM_fLNS_15FloatRoundStyleE2EEES1Q_S1W_JEEENSA_5SM1004TMEM4LOAD26SM100_TMEM_LOAD_32dp32b16xENSA_13SM90_TMA_LOADENS16_INS17_ILi2ELi4ELi3EEES1A_NSV_INSB_IJNSC_ILi8EEES1S_EEENSB_IJS1S_SE_EEEEEEENSA_39AutoVectorizingCopyWithAssumedAlignmentILi128EEENSA_14SM90_TMA_STOREES2F_S2H_S2H_EEEvvEEEEvNT_6ParamsE:
	.zero		3200


//--------------------- SYMBOLS --------------------------

	.type		.nv.reservedSmem.offset0,@object
	.size		.nv.reservedSmem.offset0,0x4
	.type		.nv.reservedSmem.cap,@object
	.size		.nv.reservedSmem.cap,0x4
	.type		__assertfail,@function
